// auto-generated by cutlass_sweep.gemm — config: {"arch": "sm_100", "cluster_m": 8, "cluster_n": 1, "dtype": "tf32", "dtype_b": "tf32", "layout": "nt", "stages": 0, "tile_k": 32, "tile_m": 128, "tile_n": 256}
#include "cutlass/cutlass.h"
#include "cutlass/gemm/collective/collective_builder.hpp"
#include "cutlass/gemm/device/gemm_universal_adapter.h"
#include "cutlass/gemm/kernel/gemm_universal.hpp"
#include "cutlass/epilogue/collective/collective_builder.hpp"

using ElemA = cutlass::tfloat32_t;
using ElemB = cutlass::tfloat32_t;
using ElemCD = cutlass::tfloat32_t;
using Acc  = float;
using TileShape    = cute::Shape<cute::_128, cute::_256, cute::_32>;
using ClusterShape = cute::Shape<cute::_8, cute::_1, cute::_1>;

using CollectiveEpilogue = typename cutlass::epilogue::collective::CollectiveBuilder<
    cutlass::arch::Sm100, cutlass::arch::OpClassTensorOp,
    TileShape, ClusterShape,
    cutlass::epilogue::collective::EpilogueTileAuto,
    Acc, Acc,
    ElemCD, cutlass::layout::RowMajor, 128 / cutlass::sizeof_bits<ElemCD>::value,
    ElemCD, cutlass::layout::RowMajor, 128 / cutlass::sizeof_bits<ElemCD>::value,
    cutlass::epilogue::collective::EpilogueScheduleAuto
  >::CollectiveOp;

using CollectiveMainloop = typename cutlass::gemm::collective::CollectiveBuilder<
    cutlass::arch::Sm100, cutlass::arch::OpClassTensorOp,
    ElemA, cutlass::layout::RowMajor, 128 / cutlass::sizeof_bits<ElemA>::value,
    ElemB, cutlass::layout::ColumnMajor, 128 / cutlass::sizeof_bits<ElemB>::value,
    Acc,
    TileShape, ClusterShape,
    cutlass::gemm::collective::StageCountAutoCarveout<static_cast<int>(sizeof(typename CollectiveEpilogue::SharedStorage))>,
    cutlass::gemm::collective::KernelScheduleAuto
  >::CollectiveOp;

using GemmKernel = cutlass::gemm::kernel::GemmUniversal<
    cute::Shape<int,int,int,int>,
    CollectiveMainloop,
    CollectiveEpilogue
>;
using Gemm = cutlass::gemm::device::GemmUniversalAdapter<GemmKernel>;

// Force the device kernel symbol into the cubin without needing a host main.
auto* _anchor = &cutlass::device_kernel<GemmKernel>;


// ===== COMPILED SASS (sm_100a) =====

	.target	sm_100a

	.elftype	@"ET_EXEC"


//--------------------- .note.nv.tkinfo           --------------------------
	.section	.note.nv.tkinfo,"",@"SHT_NOTE"
	.sectionflags	@"SHF_NOTE_NV_TKINFO"
	.tkinfo
        /*0018*/ 	.word	0x00000002
        /*0030*/ 	.string	""
        /*0030*/ 	.string	"ptxas"
        /*0030*/ 	.string	"Cuda compilation tools, release 13.0, V13.0.88"
        /*0030*/ 	.string	"Build cuda_13.0.r13.0/compiler.36424714_0"
        /*0030*/ 	.string	"-arch sm_100a -m 64 "



//--------------------- .note.nv.cuinfo           --------------------------
	.section	.note.nv.cuinfo,"",@"SHT_NOTE"
	.sectionflags	@"SHF_NOTE_NV_CUINFO"
        /*0018*/ 	.short	0x0002
        /*001a*/ 	.short	0x0064
        /*001c*/ 	.short	0x0082
	.zero		2


//--------------------- .nv.info                  --------------------------
	.section	.nv.info,"",@"SHT_CUDA_INFO"
	.align	4


	//----- nvinfo : EIATTR_REGCOUNT
	.align		4
        /*0000*/ 	.byte	0x04, 0x2f
        /*0002*/ 	.short	(.L_19 - .L_18)
	.align		4
.L_18:
        /*0004*/ 	.word	index@(_ZN7cutlass13device_kernelINS_4gemm6kernel13GemmUniversalIN4cute5tupleIJiiiiEEENS1_10collective13CollectiveMmaINS1_35MainloopSm100TmaUmmaWarpSpecializedILi8ELi2ELi4ENS5_IJNS4_1CILi8EEENSA_ILi1EEESC_EEEEENS5_IJNSA_ILi128EEENSA_ILi256EEENSA_ILi32EEEEEENS_10tfloat32_tENS5_IJlSC_lEEESJ_SK_NS4_8TiledMMAINS4_8MMA_AtomIJNS4_23SM100_MMA_TF32_2x1SM_SSISJ_SJ_fLi128ELi256ELNS4_4UMMA5MajorE0ELSP_0ELNSO_7ScaleInE0ELSQ_0EEEEEENS4_6LayoutINS5_IJSC_SC_SC_EEENS5_IJNSA_ILi0EEESV_SV_EEEEENS5_IJNS4_10UnderscoreESY_SY_EEEEENS4_18SM100_TMA_2SM_LOADENS4_14ComposedLayoutINS4_7SwizzleILi3ELi4ELi3EEENS4_18smem_ptr_flag_bitsILi32EEENST_INS5_IJSB_SH_EEENS5_IJSH_SC_EEEEEEEvNS4_8identityENS4_28SM100_TMA_2SM_LOAD_MULTICASTES1A_vS1B_EENS_8epilogue10collective18CollectiveEpilogueINS1E_23Sm100TmaWarpSpecializedILi4ELi2ELi16ELb1ELb0EEEJNS5_IJNSA_ILi64EEESG_SH_EEENS5_IJNST_IS1J_SC_EENST_INS5_IJNSA_ILi16EEENSA_ILi2EEEEEENS5_IJSC_SF_EEEEEEEESJ_SK_SJ_SK_NS1E_6fusion15FusionCallbacksIS1I_NS1S_17LinearCombinationISJ_fSJ_fLNS_15FloatRoundStyleE2EEES1K_S1R_JEEENS4_5SM1004TMEM4LOAD26SM100_TMEM_LOAD_32dp32b16xENS4_13SM90_TMA_LOADENS12_INS13_ILi2ELi4ELi3EEES16_NST_INS5_IJSB_S1M_EEENS5_IJS1M_SC_EEEEEEENS4_39AutoVectorizingCopyWithAssumedAlignmentILi128EEENS4_14SM90_TMA_STOREES27_S29_S29_EEEvvEEEEvNT_6ParamsE)
        /*0008*/ 	.word	0x00000050


	//----- nvinfo : EIATTR_FRAME_SIZE
	.align		4
.L_19:
        /*000c*/ 	.byte	0x04, 0x11
        /*000e*/ 	.short	(.L_21 - .L_20)
	.align		4
.L_20:
        /*0010*/ 	.word	index@($__internal_2_$__cuda_sm10x_tcgen05_guardrail_trap_unallocated_columns_being_dealloced)
        /*0014*/ 	.word	0x00000000


	//----- nvinfo : EIATTR_FRAME_SIZE
	.align		4
.L_21:
        /*0018*/ 	.byte	0x04, 0x11
        /*001a*/ 	.short	(.L_23 - .L_22)
	.align		4
.L_22:
        /*001c*/ 	.word	index@($__internal_1_$__cuda_sm10x_tcgen05_guardrail_trap_phase_invalid_during_alloc)
        /*0020*/ 	.word	0x00000000


	//----- nvinfo : EIATTR_FRAME_SIZE
	.align		4
.L_23:
        /*0024*/ 	.byte	0x04, 0x11
        /*0026*/ 	.short	(.L_25 - .L_24)
	.align		4
.L_24:
        /*0028*/ 	.word	index@($__internal_0_$__cuda_sm10x_tcgen05_guardrail_trap_col_being_dealloced_not_returned_by_alloc)
        /*002c*/ 	.word	0x00000000


	//----- nvinfo : EIATTR_FRAME_SIZE
	.align		4
.L_25:
        /*0030*/ 	.byte	0x04, 0x11
        /*0032*/ 	.short	(.L_27 - .L_26)
	.align		4
.L_26:
        /*0034*/ 	.word	index@(_ZN7cutlass13device_kernelINS_4gemm6kernel13GemmUniversalIN4cute5tupleIJiiiiEEENS1_10collective13CollectiveMmaINS1_35MainloopSm100TmaUmmaWarpSpecializedILi8ELi2ELi4ENS5_IJNS4_1CILi8EEENSA_ILi1EEESC_EEEEENS5_IJNSA_ILi128EEENSA_ILi256EEENSA_ILi32EEEEEENS_10tfloat32_tENS5_IJlSC_lEEESJ_SK_NS4_8TiledMMAINS4_8MMA_AtomIJNS4_23SM100_MMA_TF32_2x1SM_SSISJ_SJ_fLi128ELi256ELNS4_4UMMA5MajorE0ELSP_0ELNSO_7ScaleInE0ELSQ_0EEEEEENS4_6LayoutINS5_IJSC_SC_SC_EEENS5_IJNSA_ILi0EEESV_SV_EEEEENS5_IJNS4_10UnderscoreESY_SY_EEEEENS4_18SM100_TMA_2SM_LOADENS4_14ComposedLayoutINS4_7SwizzleILi3ELi4ELi3EEENS4_18smem_ptr_flag_bitsILi32EEENST_INS5_IJSB_SH_EEENS5_IJSH_SC_EEEEEEEvNS4_8identityENS4_28SM100_TMA_2SM_LOAD_MULTICASTES1A_vS1B_EENS_8epilogue10collective18CollectiveEpilogueINS1E_23Sm100TmaWarpSpecializedILi4ELi2ELi16ELb1ELb0EEEJNS5_IJNSA_ILi64EEESG_SH_EEENS5_IJNST_IS1J_SC_EENST_INS5_IJNSA_ILi16EEENSA_ILi2EEEEEENS5_IJSC_SF_EEEEEEEESJ_SK_SJ_SK_NS1E_6fusion15FusionCallbacksIS1I_NS1S_17LinearCombinationISJ_fSJ_fLNS_15FloatRoundStyleE2EEES1K_S1R_JEEENS4_5SM1004TMEM4LOAD26SM100_TMEM_LOAD_32dp32b16xENS4_13SM90_TMA_LOADENS12_INS13_ILi2ELi4ELi3EEES16_NST_INS5_IJSB_S1M_EEENS5_IJS1M_SC_EEEEEEENS4_39AutoVectorizingCopyWithAssumedAlignmentILi128EEENS4_14SM90_TMA_STOREES27_S29_S29_EEEvvEEEEvNT_6ParamsE)
        /*0038*/ 	.word	0x00000000


	//----- nvinfo : EIATTR_MIN_STACK_SIZE
	.align		4
.L_27:
        /*003c*/ 	.byte	0x04, 0x12
        /*003e*/ 	.short	(.L_29 - .L_28)
	.align		4
.L_28:
        /*0040*/ 	.word	index@(_ZN7cutlass13device_kernelINS_4gemm6kernel13GemmUniversalIN4cute5tupleIJiiiiEEENS1_10collective13CollectiveMmaINS1_35MainloopSm100TmaUmmaWarpSpecializedILi8ELi2ELi4ENS5_IJNS4_1CILi8EEENSA_ILi1EEESC_EEEEENS5_IJNSA_ILi128EEENSA_ILi256EEENSA_ILi32EEEEEENS_10tfloat32_tENS5_IJlSC_lEEESJ_SK_NS4_8TiledMMAINS4_8MMA_AtomIJNS4_23SM100_MMA_TF32_2x1SM_SSISJ_SJ_fLi128ELi256ELNS4_4UMMA5MajorE0ELSP_0ELNSO_7ScaleInE0ELSQ_0EEEEEENS4_6LayoutINS5_IJSC_SC_SC_EEENS5_IJNSA_ILi0EEESV_SV_EEEEENS5_IJNS4_10UnderscoreESY_SY_EEEEENS4_18SM100_TMA_2SM_LOADENS4_14ComposedLayoutINS4_7SwizzleILi3ELi4ELi3EEENS4_18smem_ptr_flag_bitsILi32EEENST_INS5_IJSB_SH_EEENS5_IJSH_SC_EEEEEEEvNS4_8identityENS4_28SM100_TMA_2SM_LOAD_MULTICASTES1A_vS1B_EENS_8epilogue10collective18CollectiveEpilogueINS1E_23Sm100TmaWarpSpecializedILi4ELi2ELi16ELb1ELb0EEEJNS5_IJNSA_ILi64EEESG_SH_EEENS5_IJNST_IS1J_SC_EENST_INS5_IJNSA_ILi16EEENSA_ILi2EEEEEENS5_IJSC_SF_EEEEEEEESJ_SK_SJ_SK_NS1E_6fusion15FusionCallbacksIS1I_NS1S_17LinearCombinationISJ_fSJ_fLNS_15FloatRoundStyleE2EEES1K_S1R_JEEENS4_5SM1004TMEM4LOAD26SM100_TMEM_LOAD_32dp32b16xENS4_13SM90_TMA_LOADENS12_INS13_ILi2ELi4ELi3EEES16_NST_INS5_IJSB_S1M_EEENS5_IJS1M_SC_EEEEEEENS4_39AutoVectorizingCopyWithAssumedAlignmentILi128EEENS4_14SM90_TMA_STOREES27_S29_S29_EEEvvEEEEvNT_6ParamsE)
        /*0044*/ 	.word	0x00000000
.L_29:


//--------------------- .nv.compat                --------------------------
	.section	.nv.compat,"",@"SHT_CUDA_COMPAT_INFO"
	.align	4
        /*0000*/ 	.byte	0x02, 0x09, 0x01, 0x00, 0x02, 0x02, 0x02, 0x00, 0x02, 0x05, 0x05, 0x00, 0x03, 0x07, 0x01, 0x01
        /*0010*/ 	.byte	0x02, 0x03, 0x01, 0x00, 0x02, 0x06, 0x01, 0x00, 0x04, 0x0b, 0x08, 0x00, 0x09, 0x00, 0x00, 0x00
        /*0020*/ 	.byte	0x00, 0x00, 0x00, 0x00


//--------------------- .nv.info._ZN7cutlass13device_kernelINS_4gemm6kernel13GemmUniversalIN4cute5tupleIJiiiiEEENS1_10collective13CollectiveMmaINS1_35MainloopSm100TmaUmmaWarpSpecializedILi8ELi2ELi4ENS5_IJNS4_1CILi8EEENSA_ILi1EEESC_EEEEENS5_IJNSA_ILi128EEENSA_ILi256EEENSA_ILi32EEEEEENS_10tfloat32_tENS5_IJlSC_lEEESJ_SK_NS4_8TiledMMAINS4_8MMA_AtomIJNS4_23SM100_MMA_TF32_2x1SM_SSISJ_SJ_fLi128ELi256ELNS4_4UMMA5MajorE0ELSP_0ELNSO_7ScaleInE0ELSQ_0EEEEEENS4_6LayoutINS5_IJSC_SC_SC_EEENS5_IJNSA_ILi0EEESV_SV_EEEEENS5_IJNS4_10UnderscoreESY_SY_EEEEENS4_18SM100_TMA_2SM_LOADENS4_14ComposedLayoutINS4_7SwizzleILi3ELi4ELi3EEENS4_18smem_ptr_flag_bitsILi32EEENST_INS5_IJSB_SH_EEENS5_IJSH_SC_EEEEEEEvNS4_8identityENS4_28SM100_TMA_2SM_LOAD_MULTICASTES1A_vS1B_EENS_8epilogue10collective18CollectiveEpilogueINS1E_23Sm100TmaWarpSpecializedILi4ELi2ELi16ELb1ELb0EEEJNS5_IJNSA_ILi64EEESG_SH_EEENS5_IJNST_IS1J_SC_EENST_INS5_IJNSA_ILi16EEENSA_ILi2EEEEEENS5_IJSC_SF_EEEEEEEESJ_SK_SJ_SK_NS1E_6fusion15FusionCallbacksIS1I_NS1S_17LinearCombinationISJ_fSJ_fLNS_15FloatRoundStyleE2EEES1K_S1R_JEEENS4_5SM1004TMEM4LOAD26SM100_TMEM_LOAD_32dp32b16xENS4_13SM90_TMA_LOADENS12_INS13_ILi2ELi4ELi3EEES16_NST_INS5_IJSB_S1M_EEENS5_IJS1M_SC_EEEEEEENS4_39AutoVectorizingCopyWithAssumedAlignmentILi128EEENS4_14SM90_TMA_STOREES27_S29_S29_EEEvvEEEEvNT_6ParamsE --------------------------
	.section	.nv.info._ZN7cutlass13device_kernelINS_4gemm6kernel13GemmUniversalIN4cute5tupleIJiiiiEEENS1_10collective13CollectiveMmaINS1_35MainloopSm100TmaUmmaWarpSpecializedILi8ELi2ELi4ENS5_IJNS4_1CILi8EEENSA_ILi1EEESC_EEEEENS5_IJNSA_ILi128EEENSA_ILi256EEENSA_ILi32EEEEEENS_10tfloat32_tENS5_IJlSC_lEEESJ_SK_NS4_8TiledMMAINS4_8MMA_AtomIJNS4_23SM100_MMA_TF32_2x1SM_SSISJ_SJ_fLi128ELi256ELNS4_4UMMA5MajorE0ELSP_0ELNSO_7ScaleInE0ELSQ_0EEEEEENS4_6LayoutINS5_IJSC_SC_SC_EEENS5_IJNSA_ILi0EEESV_SV_EEEEENS5_IJNS4_10UnderscoreESY_SY_EEEEENS4_18SM100_TMA_2SM_LOADENS4_14ComposedLayoutINS4_7SwizzleILi3ELi4ELi3EEENS4_18smem_ptr_flag_bitsILi32EEENST_INS5_IJSB_SH_EEENS5_IJSH_SC_EEEEEEEvNS4_8identityENS4_28SM100_TMA_2SM_LOAD_MULTICASTES1A_vS1B_EENS_8epilogue10collective18CollectiveEpilogueINS1E_23Sm100TmaWarpSpecializedILi4ELi2ELi16ELb1ELb0EEEJNS5_IJNSA_ILi64EEESG_SH_EEENS5_IJNST_IS1J_SC_EENST_INS5_IJNSA_ILi16EEENSA_ILi2EEEEEENS5_IJSC_SF_EEEEEEEESJ_SK_SJ_SK_NS1E_6fusion15FusionCallbacksIS1I_NS1S_17LinearCombinationISJ_fSJ_fLNS_15FloatRoundStyleE2EEES1K_S1R_JEEENS4_5SM1004TMEM4LOAD26SM100_TMEM_LOAD_32dp32b16xENS4_13SM90_TMA_LOADENS12_INS13_ILi2ELi4ELi3EEES16_NST_INS5_IJSB_S1M_EEENS5_IJS1M_SC_EEEEEEENS4_39AutoVectorizingCopyWithAssumedAlignmentILi128EEENS4_14SM90_TMA_STOREES27_S29_S29_EEEvvEEEEvNT_6ParamsE,"",@"SHT_CUDA_INFO"
	.sectionflags	@""
	.align	4


	//----- nvinfo : EIATTR_CUDA_API_VERSION
	.align		4
        /*0000*/ 	.byte	0x04, 0x37
        /*0002*/ 	.short	(.L_31 - .L_30)
.L_30:
        /*0004*/ 	.word	0x00000082


	//----- nvinfo : EIATTR_KPARAM_INFO
	.align		4
.L_31:
        /*0008*/ 	.byte	0x04, 0x17
        /*000a*/ 	.short	(.L_33 - .L_32)
.L_32:
        /*000c*/ 	.word	0x00000000
        /*0010*/ 	.short	0x0000
        /*0012*/ 	.short	0x0000
        /*0014*/ 	.byte	0x00, 0xf0, 0x01, 0x20


	//----- nvinfo : EIATTR_AT_ENTRY_FRAGMENTS
	.align		4
.L_33:
        /*0018*/ 	.byte	0x04, 0x4f
        /*001a*/ 	.short	(.L_35 - .L_34)


	//   ....[0]....
.L_34:
        /*001c*/ 	.word	0x00000007


	//----- nvinfo : EIATTR_RESERVED_SMEM_USED
	.align		4
.L_35:
        /*0020*/ 	.byte	0x01, 0x41
	.zero		2


	//----- nvinfo : EIATTR_SPARSE_MMA_MASK
	.align		4
        /*0024*/ 	.byte	0x03, 0x50
        /*0026*/ 	.short	0x0000


	//----- nvinfo : EIATTR_TCGEN05_2CTA_USED
	.align		4
        /*0028*/ 	.byte	0x01, 0x52
	.zero		2


	//----- nvinfo : EIATTR_MAXREG_COUNT
	.align		4
        /*002c*/ 	.byte	0x03, 0x1b
        /*002e*/ 	.short	0x00ff


	//----- nvinfo : EIATTR_NUM_BARRIERS
	.align		4
        /*0030*/ 	.byte	0x02, 0x4c
        /*0032*/ 	.byte	0x07
	.zero		1


	//----- nvinfo : EIATTR_EXTERNS
	.align		4
        /*0034*/ 	.byte	0x04, 0x0f
        /*0036*/ 	.short	(.L_37 - .L_36)


	//   ....[0]....
	.align		4
.L_36:
        /*0038*/ 	.word	index@(__assertfail)


	//----- nvinfo : EIATTR_MERCURY_ISA_VERSION
	.align		4
.L_37:
        /*003c*/ 	.byte	0x03, 0x5f
        /*003e*/ 	.short	0x0101


	//----- nvinfo : EIATTR_INT_WARP_WIDE_INSTR_OFFSETS
	.align		4
        /*0040*/ 	.byte	0x04, 0x31
        /*0042*/ 	.short	(.L_39 - .L_38)


	//   ....[0]....
.L_38:
        /*0044*/ 	.word	0x00000e60


	//   ....[1]....
        /*0048*/ 	.word	0x00000f10


	//   ....[2]....
        /*004c*/ 	.word	0x000046f0


	//   ....[3]....
        /*0050*/ 	.word	0x00004720


	//   ....[4]....
        /*0054*/ 	.word	0x00004740


	//   ....[5]....
        /*0058*/ 	.word	0x00005340


	//   ....[6]....
        /*005c*/ 	.word	0x000053e0


	//   ....[7]....
        /*0060*/ 	.word	0x00005490


	//   ....[8]....
        /*0064*/ 	.word	0x00005500


	//   ....[9]....
        /*0068*/ 	.word	0x000055b0


	//   ....[10]....
        /*006c*/ 	.word	0x00005670


	//   ....[11]....
        /*0070*/ 	.word	0x000056e0


	//   ....[12]....
        /*0074*/ 	.word	0x00005790


	//   ....[13]....
        /*0078*/ 	.word	0x00005840


	//   ....[14]....
        /*007c*/ 	.word	0x000058b0


	//   ....[15]....
        /*0080*/ 	.word	0x00005970


	//   ....[16]....
        /*0084*/ 	.word	0x00005a30


	//   ....[17]....
        /*0088*/ 	.word	0x00005aa0


	//   ....[18]....
        /*008c*/ 	.word	0x00005b50


	//   ....[19]....
        /*0090*/ 	.word	0x00005c20


	//   ....[20]....
        /*0094*/ 	.word	0x00005c90


	//   ....[21]....
        /*0098*/ 	.word	0x00005d40


	//   ....[22]....
        /*009c*/ 	.word	0x00005e10


	//   ....[23]....
        /*00a0*/ 	.word	0x00005e80


	//   ....[24]....
        /*00a4*/ 	.word	0x00005f40


	//   ....[25]....
        /*00a8*/ 	.word	0x00006010


	//   ....[26]....
        /*00ac*/ 	.word	0x000060a0


	//   ....[27]....
        /*00b0*/ 	.word	0x00006170


	//   ....[28]....
        /*00b4*/ 	.word	0x00006280


	//----- nvinfo : EIATTR_COOP_GROUP_MASK_REGIDS
	.align		4
.L_39:
        /*00b8*/ 	.byte	0x04, 0x29
        /*00ba*/ 	.short	(.L_41 - .L_40)


	//   ....[0]....
.L_40:
        /*00bc*/ 	.word	0xffffffff


	//   ....[1]....
        /*00c0*/ 	.word	0xffffffff


	//   ....[2]....
        /*00c4*/ 	.word	0xffffffff


	//   ....[3]....
        /*00c8*/ 	.word	0xffffffff


	//   ....[4]....
        /*00cc*/ 	.word	0xffffffff


	//   ....[5]....
        /*00d0*/ 	.word	0xffffffff


	//   ....[6]....
        /*00d4*/ 	.word	0xffffffff


	//   ....[7]....
        /*00d8*/ 	.word	0xffffffff


	//   ....[8]....
        /*00dc*/ 	.word	0xffffffff


	//   ....[9]....
        /*00e0*/ 	.word	0xffffffff


	//   ....[10]....
        /*00e4*/ 	.word	0xffffffff


	//   ....[11]....
        /*00e8*/ 	.word	0xffffffff


	//   ....[12]....
        /*00ec*/ 	.word	0xffffffff


	//   ....[13]....
        /*00f0*/ 	.word	0xffffffff


	//----- nvinfo : EIATTR_COOP_GROUP_INSTR_OFFSETS
	.align		4
.L_41:
        /*00f4*/ 	.byte	0x04, 0x28
        /*00f6*/ 	.short	(.L_43 - .L_42)


	//   ....[0]....
.L_42:
        /*00f8*/ 	.word	0x000000b0


	//   ....[1]....
        /*00fc*/ 	.word	0x00000520


	//   ....[2]....
        /*0100*/ 	.word	0x00000770


	//   ....[3]....
        /*0104*/ 	.word	0x00000910


	//   ....[4]....
        /*0108*/ 	.word	0x00000a10


	//   ....[5]....
        /*010c*/ 	.word	0x00000b80


	//   ....[6]....
        /*0110*/ 	.word	0x00000d20


	//   ....[7]....
        /*0114*/ 	.word	0x00000f80


	//   ....[8]....
        /*0118*/ 	.word	0x000023a0


	//   ....[9]....
        /*011c*/ 	.word	0x000034d0


	//   ....[10]....
        /*0120*/ 	.word	0x000039a0


	//   ....[11]....
        /*0124*/ 	.word	0x000039d0


	//   ....[12]....
        /*0128*/ 	.word	0x000045f0


	//   ....[13]....
        /*012c*/ 	.word	0x00004800


	//----- nvinfo : EIATTR_VRC_CTA_INIT_COUNT
	.align		4
.L_43:
        /*0130*/ 	.byte	0x02, 0x4a
        /*0132*/ 	.byte	0x80
	.zero		1


	//----- nvinfo : EIATTR_SYSCALL_OFFSETS
	.align		4
        /*0134*/ 	.byte	0x04, 0x46
        /*0136*/ 	.short	(.L_45 - .L_44)


	//   ....[0]....
.L_44:
        /*0138*/ 	.word	0x00006e50


	//   ....[1]....
        /*013c*/ 	.word	0x00006f40


	//   ....[2]....
        /*0140*/ 	.word	0x00007700


	//   ....[3]....
        /*0144*/ 	.word	0x000080c0


	//   ....[4]....
        /*0148*/ 	.word	0x00008a60


	//   ....[5]....
        /*014c*/ 	.word	0x00009440


	//   ....[6]....
        /*0150*/ 	.word	0x00009e20


	//   ....[7]....
        /*0154*/ 	.word	0x0000a820


	//   ....[8]....
        /*0158*/ 	.word	0x0000b200


	//   ....[9]....
        /*015c*/ 	.word	0x0000bb90


	//----- nvinfo : EIATTR_MBARRIER_INSTR_OFFSETS
	.align		4
.L_45:
        /*0160*/ 	.byte	0x04, 0x39
        /*0162*/ 	.short	(.L_47 - .L_46)


	//   ....[0]....
.L_46:
        /*0164*/ 	.word	0x00000660
        /*0168*/ 	.word	0x000000ff
        /*016c*/ 	.word	0x00000000
        /*0170*/ 	.short	0x0100
        /*0172*/ 	.byte	0x04
	.zero		1


	//   ....[1]....
        /*0174*/ 	.word	0x00000670
        /*0178*/ 	.word	0x000000ff
        /*017c*/ 	.word	0x00000040
        /*0180*/ 	.short	0x0100
        /*0182*/ 	.byte	0x04
	.zero		1


	//   ....[2]....
        /*0184*/ 	.word	0x00000680
        /*0188*/ 	.word	0x000000ff
        /*018c*/ 	.word	0x00000008
        /*0190*/ 	.short	0x0100
        /*0192*/ 	.byte	0x04
	.zero		1


	//   ....[3]....
        /*0194*/ 	.word	0x00000690
        /*0198*/ 	.word	0x000000ff
        /*019c*/ 	.word	0x00000048
        /*01a0*/ 	.short	0x0100
        /*01a2*/ 	.byte	0x04
	.zero		1


	//   ....[4]....
        /*01a4*/ 	.word	0x000006a0
        /*01a8*/ 	.word	0x000000ff
        /*01ac*/ 	.word	0x00000010
        /*01b0*/ 	.short	0x0100
        /*01b2*/ 	.byte	0x04
	.zero		1


	//   ....[5]....
        /*01b4*/ 	.word	0x000006b0
        /*01b8*/ 	.word	0x000000ff
        /*01bc*/ 	.word	0x00000050
        /*01c0*/ 	.short	0x0100
        /*01c2*/ 	.byte	0x04
	.zero		1


	//   ....[6]....
        /*01c4*/ 	.word	0x000006c0
        /*01c8*/ 	.word	0x000000ff
        /*01cc*/ 	.word	0x00000018
        /*01d0*/ 	.short	0x0100
        /*01d2*/ 	.byte	0x04
	.zero		1


	//   ....[7]....
        /*01d4*/ 	.word	0x000006d0
        /*01d8*/ 	.word	0x000000ff
        /*01dc*/ 	.word	0x00000058
        /*01e0*/ 	.short	0x0100
        /*01e2*/ 	.byte	0x04
	.zero		1


	//   ....[8]....
        /*01e4*/ 	.word	0x000006e0
        /*01e8*/ 	.word	0x000000ff
        /*01ec*/ 	.word	0x00000020
        /*01f0*/ 	.short	0x0100
        /*01f2*/ 	.byte	0x04
	.zero		1


	//   ....[9]....
        /*01f4*/ 	.word	0x000006f0
        /*01f8*/ 	.word	0x000000ff
        /*01fc*/ 	.word	0x00000060
        /*0200*/ 	.short	0x0100
        /*0202*/ 	.byte	0x04
	.zero		1


	//   ....[10]....
        /*0204*/ 	.word	0x00000700
        /*0208*/ 	.word	0x000000ff
        /*020c*/ 	.word	0x00000028
        /*0210*/ 	.short	0x0100
        /*0212*/ 	.byte	0x04
	.zero		1


	//   ....[11]....
        /*0214*/ 	.word	0x00000710
        /*0218*/ 	.word	0x000000ff
        /*021c*/ 	.word	0x00000068
        /*0220*/ 	.short	0x0100
        /*0222*/ 	.byte	0x04
	.zero		1


	//   ....[12]....
        /*0224*/ 	.word	0x00000720
        /*0228*/ 	.word	0x000000ff
        /*022c*/ 	.word	0x00000030
        /*0230*/ 	.short	0x0100
        /*0232*/ 	.byte	0x04
	.zero		1


	//   ....[13]....
        /*0234*/ 	.word	0x00000730
        /*0238*/ 	.word	0x000000ff
        /*023c*/ 	.word	0x00000070
        /*0240*/ 	.short	0x0100
        /*0242*/ 	.byte	0x04
	.zero		1


	//   ....[14]....
        /*0244*/ 	.word	0x00000740
        /*0248*/ 	.word	0x000000ff
        /*024c*/ 	.word	0x00000038
        /*0250*/ 	.short	0x0100
        /*0252*/ 	.byte	0x04
	.zero		1


	//   ....[15]....
        /*0254*/ 	.word	0x00000750
        /*0258*/ 	.word	0x000000ff
        /*025c*/ 	.word	0x00000078
        /*0260*/ 	.short	0x0100
        /*0262*/ 	.byte	0x04
	.zero		1


	//   ....[16]....
        /*0264*/ 	.word	0x00000880
        /*0268*/ 	.word	0x000000ff
        /*026c*/ 	.word	0x00000080
        /*0270*/ 	.short	0x0100
        /*0272*/ 	.byte	0x04
	.zero		1


	//   ....[17]....
        /*0274*/ 	.word	0x00000890
        /*0278*/ 	.word	0x000000ff
        /*027c*/ 	.word	0x000000a0
        /*0280*/ 	.short	0x0100
        /*0282*/ 	.byte	0x04
	.zero		1


	//   ....[18]....
        /*0284*/ 	.word	0x000008a0
        /*0288*/ 	.word	0x000000ff
        /*028c*/ 	.word	0x00000088
        /*0290*/ 	.short	0x0100
        /*0292*/ 	.byte	0x04
	.zero		1


	//   ....[19]....
        /*0294*/ 	.word	0x000008b0
        /*0298*/ 	.word	0x000000ff
        /*029c*/ 	.word	0x000000a8
        /*02a0*/ 	.short	0x0100
        /*02a2*/ 	.byte	0x04
	.zero		1


	//   ....[20]....
        /*02a4*/ 	.word	0x000008c0
        /*02a8*/ 	.word	0x000000ff
        /*02ac*/ 	.word	0x00000090
        /*02b0*/ 	.short	0x0100
        /*02b2*/ 	.byte	0x04
	.zero		1


	//   ....[21]....
        /*02b4*/ 	.word	0x000008d0
        /*02b8*/ 	.word	0x000000ff
        /*02bc*/ 	.word	0x000000b0
        /*02c0*/ 	.short	0x0100
        /*02c2*/ 	.byte	0x04
	.zero		1


	//   ....[22]....
        /*02c4*/ 	.word	0x000008e0
        /*02c8*/ 	.word	0x000000ff
        /*02cc*/ 	.word	0x00000098
        /*02d0*/ 	.short	0x0100
        /*02d2*/ 	.byte	0x04
	.zero		1


	//   ....[23]....
        /*02d4*/ 	.word	0x000008f0
        /*02d8*/ 	.word	0x000000ff
        /*02dc*/ 	.word	0x000000b8
        /*02e0*/ 	.short	0x0100
        /*02e2*/ 	.byte	0x04
	.zero		1


	//   ....[24]....
        /*02e4*/ 	.word	0x000009e0
        /*02e8*/ 	.word	0x000000ff
        /*02ec*/ 	.word	0x000000c0
        /*02f0*/ 	.short	0x0100
        /*02f2*/ 	.byte	0x06
	.zero		1


	//   ....[25]....
        /*02f4*/ 	.word	0x000009f0
        /*02f8*/ 	.word	0x000000ff
        /*02fc*/ 	.word	0x000000c8
        /*0300*/ 	.short	0x0100
        /*0302*/ 	.byte	0x06
	.zero		1


	//   ....[26]....
        /*0304*/ 	.word	0x00000b30
        /*0308*/ 	.word	0x000000ff
        /*030c*/ 	.word	0x000000d0
        /*0310*/ 	.short	0x0100
        /*0312*/ 	.byte	0x06
	.zero		1


	//   ....[27]....
        /*0314*/ 	.word	0x00000b40
        /*0318*/ 	.word	0x000000ff
        /*031c*/ 	.word	0x000000e0
        /*0320*/ 	.short	0x0100
        /*0322*/ 	.byte	0x06
	.zero		1


	//   ....[28]....
        /*0324*/ 	.word	0x00000b50
        /*0328*/ 	.word	0x000000ff
        /*032c*/ 	.word	0x000000d8
        /*0330*/ 	.short	0x0100
        /*0332*/ 	.byte	0x06
	.zero		1


	//   ....[29]....
        /*0334*/ 	.word	0x00000b60
        /*0338*/ 	.word	0x000000ff
        /*033c*/ 	.word	0x000000e8
        /*0340*/ 	.short	0x0100
        /*0342*/ 	.byte	0x06
	.zero		1


	//   ....[30]....
        /*0344*/ 	.word	0x00000c90
        /*0348*/ 	.word	0x000000ff
        /*034c*/ 	.word	0x000000f0
        /*0350*/ 	.short	0x0100
        /*0352*/ 	.byte	0x04
	.zero		1


	//   ....[31]....
        /*0354*/ 	.word	0x00000ca0
        /*0358*/ 	.word	0x000000ff
        /*035c*/ 	.word	0x00000110
        /*0360*/ 	.short	0x0100
        /*0362*/ 	.byte	0x04
	.zero		1


	//   ....[32]....
        /*0364*/ 	.word	0x00000cb0
        /*0368*/ 	.word	0x000000ff
        /*036c*/ 	.word	0x000000f8
        /*0370*/ 	.short	0x0100
        /*0372*/ 	.byte	0x04
	.zero		1


	//   ....[33]....
        /*0374*/ 	.word	0x00000cc0
        /*0378*/ 	.word	0x000000ff
        /*037c*/ 	.word	0x00000118
        /*0380*/ 	.short	0x0100
        /*0382*/ 	.byte	0x04
	.zero		1


	//   ....[34]....
        /*0384*/ 	.word	0x00000cd0
        /*0388*/ 	.word	0x000000ff
        /*038c*/ 	.word	0x00000100
        /*0390*/ 	.short	0x0100
        /*0392*/ 	.byte	0x04
	.zero		1


	//   ....[35]....
        /*0394*/ 	.word	0x00000ce0
        /*0398*/ 	.word	0x000000ff
        /*039c*/ 	.word	0x00000120
        /*03a0*/ 	.short	0x0100
        /*03a2*/ 	.byte	0x04
	.zero		1


	//   ....[36]....
        /*03a4*/ 	.word	0x00000cf0
        /*03a8*/ 	.word	0x000000ff
        /*03ac*/ 	.word	0x00000108
        /*03b0*/ 	.short	0x0100
        /*03b2*/ 	.byte	0x04
	.zero		1


	//   ....[37]....
        /*03b4*/ 	.word	0x00000d00
        /*03b8*/ 	.word	0x000000ff
        /*03bc*/ 	.word	0x00000128
        /*03c0*/ 	.short	0x0100
        /*03c2*/ 	.byte	0x04
	.zero		1


	//   ....[38]....
        /*03c4*/ 	.word	0x00000e00
        /*03c8*/ 	.word	0x000000ff
        /*03cc*/ 	.word	0x00000130
        /*03d0*/ 	.short	0x0100
        /*03d2*/ 	.byte	0x04
	.zero		1


	//   ....[39]....
        /*03d4*/ 	.word	0x00000e10
        /*03d8*/ 	.word	0x000000ff
        /*03dc*/ 	.word	0x00000140
        /*03e0*/ 	.short	0x0100
        /*03e2*/ 	.byte	0x04
	.zero		1


	//   ....[40]....
        /*03e4*/ 	.word	0x00000e20
        /*03e8*/ 	.word	0x000000ff
        /*03ec*/ 	.word	0x00000138
        /*03f0*/ 	.short	0x0100
        /*03f2*/ 	.byte	0x04
	.zero		1


	//   ....[41]....
        /*03f4*/ 	.word	0x00000e30
        /*03f8*/ 	.word	0x000000ff
        /*03fc*/ 	.word	0x00000148
        /*0400*/ 	.short	0x0100
        /*0402*/ 	.byte	0x04
	.zero		1


	//   ....[42]....
        /*0404*/ 	.word	0x00000f30
        /*0408*/ 	.word	0x000000ff
        /*040c*/ 	.word	0x00000150
        /*0410*/ 	.short	0x0100
        /*0412*/ 	.byte	0x06
	.zero		1


	//   ....[43]....
        /*0414*/ 	.word	0x00001be0
        /*0418*/ 	.word	0x00000000
        /*041c*/ 	.word	0x00000140
        /*0420*/ 	.short	0x010a
        /*0422*/ 	.byte	0xff
	.zero		1


	//   ....[44]....
        /*0424*/ 	.word	0x00001c10
        /*0428*/ 	.word	0x00000000
        /*042c*/ 	.word	0x00000130
        /*0430*/ 	.short	0x0101
        /*0432*/ 	.byte	0xff
	.zero		1


	//   ....[45]....
        /*0434*/ 	.word	0x00001cb0
        /*0438*/ 	.word	0x000000ff
        /*043c*/ 	.word	0x00000040
        /*0440*/ 	.short	0x010a
        /*0442*/ 	.byte	0x04
	.zero		1


	//   ....[46]....
        /*0444*/ 	.word	0x00001d80
        /*0448*/ 	.word	0x000000ff
        /*044c*/ 	.word	0x00000040
        /*0450*/ 	.short	0x010a
        /*0452*/ 	.byte	0x21
	.zero		1


	//   ....[47]....
        /*0454*/ 	.word	0x00001f30
        /*0458*/ 	.word	0x000000ff
        /*045c*/ 	.word	0x00000040
        /*0460*/ 	.short	0x010a
        /*0462*/ 	.byte	0x05
	.zero		1


	//   ....[48]....
        /*0464*/ 	.word	0x00002050
        /*0468*/ 	.word	0x000000ff
        /*046c*/ 	.word	0x000000c8
        /*0470*/ 	.short	0x0101
        /*0472*/ 	.byte	0x0d
	.zero		1


	//   ....[49]....
        /*0474*/ 	.word	0x00002070
        /*0478*/ 	.word	0x000000ff
        /*047c*/ 	.word	0x00000040
        /*0480*/ 	.short	0x010a
        /*0482*/ 	.byte	0x04
	.zero		1


	//   ....[50]....
        /*0484*/ 	.word	0x000020f0
        /*0488*/ 	.word	0x000000ff
        /*048c*/ 	.word	0x00000040
        /*0490*/ 	.short	0x010a
        /*0492*/ 	.byte	0x09
	.zero		1


	//   ....[51]....
        /*0494*/ 	.word	0x000022c0
        /*0498*/ 	.word	0x000000ff
        /*049c*/ 	.word	0x00000040
        /*04a0*/ 	.short	0x010a
        /*04a2*/ 	.byte	0x05
	.zero		1


	//   ....[52]....
        /*04a4*/ 	.word	0x000023d0
        /*04a8*/ 	.word	0x00000003
        /*04ac*/ 	.word	0x000000d0
        /*04b0*/ 	.short	0x010a
        /*04b2*/ 	.byte	0xff
	.zero		1


	//   ....[53]....
        /*04b4*/ 	.word	0x00002520
        /*04b8*/ 	.word	0x00000000
        /*04bc*/ 	.word	0x00000000
        /*04c0*/ 	.short	0x0101
        /*04c2*/ 	.byte	0xff
	.zero		1


	//   ....[54]....
        /*04c4*/ 	.word	0x00002ae0
        /*04c8*/ 	.word	0x000000ff
        /*04cc*/ 	.word	0x00000000
        /*04d0*/ 	.short	0x010a
        /*04d2*/ 	.byte	0x04
	.zero		1


	//   ....[55]....
        /*04d4*/ 	.word	0x00002b70
        /*04d8*/ 	.word	0x000000ff
        /*04dc*/ 	.word	0x00000000
        /*04e0*/ 	.short	0x010a
        /*04e2*/ 	.byte	0x05
	.zero		1


	//   ....[56]....
        /*04e4*/ 	.word	0x00002c00
        /*04e8*/ 	.word	0x000000ff
        /*04ec*/ 	.word	0x00000000
        /*04f0*/ 	.short	0x010a
        /*04f2*/ 	.byte	0x05
	.zero		1


	//   ....[57]....
        /*04f4*/ 	.word	0x00002c90
        /*04f8*/ 	.word	0x000000ff
        /*04fc*/ 	.word	0x00000000
        /*0500*/ 	.short	0x010a
        /*0502*/ 	.byte	0x05
	.zero		1


	//   ....[58]....
        /*0504*/ 	.word	0x00002d20
        /*0508*/ 	.word	0x000000ff
        /*050c*/ 	.word	0x00000000
        /*0510*/ 	.short	0x010a
        /*0512*/ 	.byte	0x05
	.zero		1


	//   ....[59]....
        /*0514*/ 	.word	0x00002db0
        /*0518*/ 	.word	0x000000ff
        /*051c*/ 	.word	0x00000000
        /*0520*/ 	.short	0x010a
        /*0522*/ 	.byte	0x05
	.zero		1


	//   ....[60]....
        /*0524*/ 	.word	0x00002e40
        /*0528*/ 	.word	0x000000ff
        /*052c*/ 	.word	0x00000000
        /*0530*/ 	.short	0x010a
        /*0532*/ 	.byte	0x05
	.zero		1


	//   ....[61]....
        /*0534*/ 	.word	0x00002ee0
        /*0538*/ 	.word	0x00000000
        /*053c*/ 	.word	0x00000000
        /*0540*/ 	.short	0x010a
        /*0542*/ 	.byte	0xff
	.zero		1


	//   ....[62]....
        /*0544*/ 	.word	0x00003020
        /*0548*/ 	.word	0x00000000
        /*054c*/ 	.word	0x00000130
        /*0550*/ 	.short	0x010a
        /*0552*/ 	.byte	0xff
	.zero		1


	//   ....[63]....
        /*0554*/ 	.word	0x00003090
        /*0558*/ 	.word	0x00000000
        /*055c*/ 	.word	0x00000000
        /*0560*/ 	.short	0x0101
        /*0562*/ 	.byte	0xff
	.zero		1


	//   ....[64]....
        /*0564*/ 	.word	0x000030b0
        /*0568*/ 	.word	0x000000ff
        /*056c*/ 	.word	0x000000e0
        /*0570*/ 	.short	0x010a
        /*0572*/ 	.byte	0x04
	.zero		1


	//   ....[65]....
        /*0574*/ 	.word	0x000031d0
        /*0578*/ 	.word	0x00000000
        /*057c*/ 	.word	0x000000d0
        /*0580*/ 	.short	0x010a
        /*0582*/ 	.byte	0xff
	.zero		1


	//   ....[66]....
        /*0584*/ 	.word	0x000032d0
        /*0588*/ 	.word	0x00000000
        /*058c*/ 	.word	0x00000000
        /*0590*/ 	.short	0x0101
        /*0592*/ 	.byte	0xff
	.zero		1


	//   ....[67]....
        /*0594*/ 	.word	0x00003360
        /*0598*/ 	.word	0x000000ff
        /*059c*/ 	.word	0x000000e0
        /*05a0*/ 	.short	0x0106
        /*05a2*/ 	.byte	0x04
	.zero		1


	//   ....[68]....
        /*05a4*/ 	.word	0x00003380
        /*05a8*/ 	.word	0x000000ff
        /*05ac*/ 	.word	0x000000e0
        /*05b0*/ 	.short	0x010a
        /*05b2*/ 	.byte	0x04
	.zero		1


	//   ....[69]....
        /*05b4*/ 	.word	0x00003410
        /*05b8*/ 	.word	0x000000ff
        /*05bc*/ 	.word	0x000000e0
        /*05c0*/ 	.short	0x0106
        /*05c2*/ 	.byte	0x07
	.zero		1


	//   ....[70]....
        /*05c4*/ 	.word	0x00003450
        /*05c8*/ 	.word	0x00000000
        /*05cc*/ 	.word	0x000000e0
        /*05d0*/ 	.short	0x010a
        /*05d2*/ 	.byte	0xff
	.zero		1


	//   ....[71]....
        /*05d4*/ 	.word	0x000036a0
        /*05d8*/ 	.word	0x000000ff
        /*05dc*/ 	.word	0x00000008
        /*05e0*/ 	.short	0x010a
        /*05e2*/ 	.byte	0x05
	.zero		1


	//   ....[72]....
        /*05e4*/ 	.word	0x000036c0
        /*05e8*/ 	.word	0x000000ff
        /*05ec*/ 	.word	0x00000008
        /*05f0*/ 	.short	0x010a
        /*05f2*/ 	.byte	0x05
	.zero		1


	//   ....[73]....
        /*05f4*/ 	.word	0x00003850
        /*05f8*/ 	.word	0x000000ff
        /*05fc*/ 	.word	0x00000008
        /*0600*/ 	.short	0x010a
        /*0602*/ 	.byte	0x05
	.zero		1


	//   ....[74]....
        /*0604*/ 	.word	0x00003870
        /*0608*/ 	.word	0x000000ff
        /*060c*/ 	.word	0x00000008
        /*0610*/ 	.short	0x010a
        /*0612*/ 	.byte	0x05
	.zero		1


	//   ....[75]....
        /*0614*/ 	.word	0x00003930
        /*0618*/ 	.word	0x000000ff
        /*061c*/ 	.word	0x00000000
        /*0620*/ 	.short	0x0101
        /*0622*/ 	.byte	0x04
	.zero		1


	//   ....[76]....
        /*0624*/ 	.word	0x00003c70
        /*0628*/ 	.word	0x00000000
        /*062c*/ 	.word	0x000000d0
        /*0630*/ 	.short	0x010a
        /*0632*/ 	.byte	0xff
	.zero		1


	//   ....[77]....
        /*0634*/ 	.word	0x00003d30
        /*0638*/ 	.word	0x00000000
        /*063c*/ 	.word	0x00000000
        /*0640*/ 	.short	0x0101
        /*0642*/ 	.byte	0xff
	.zero		1


	//   ....[78]....
        /*0644*/ 	.word	0x00003df0
        /*0648*/ 	.word	0x000000ff
        /*064c*/ 	.word	0x00000000
        /*0650*/ 	.short	0x010a
        /*0652*/ 	.byte	0x04
	.zero		1


	//   ....[79]....
        /*0654*/ 	.word	0x00003e00
        /*0658*/ 	.word	0x000000ff
        /*065c*/ 	.word	0x00000110
        /*0660*/ 	.short	0x010a
        /*0662*/ 	.byte	0x1f
	.zero		1


	//   ....[80]....
        /*0664*/ 	.word	0x00003eb0
        /*0668*/ 	.word	0x000000ff
        /*066c*/ 	.word	0x00000000
        /*0670*/ 	.short	0x010a
        /*0672*/ 	.byte	0x05
	.zero		1


	//   ....[81]....
        /*0674*/ 	.word	0x00003fe0
        /*0678*/ 	.word	0x000000ff
        /*067c*/ 	.word	0x00000000
        /*0680*/ 	.short	0x010a
        /*0682*/ 	.byte	0x04
	.zero		1


	//   ....[82]....
        /*0684*/ 	.word	0x000042e0
        /*0688*/ 	.word	0x000000ff
        /*068c*/ 	.word	0x00000000
        /*0690*/ 	.short	0x010a
        /*0692*/ 	.byte	0x04
	.zero		1


	//   ....[83]....
        /*0694*/ 	.word	0x00004370
        /*0698*/ 	.word	0x000000ff
        /*069c*/ 	.word	0x00000000
        /*06a0*/ 	.short	0x010a
        /*06a2*/ 	.byte	0x05
	.zero		1


	//   ....[84]....
        /*06a4*/ 	.word	0x00004400
        /*06a8*/ 	.word	0x000000ff
        /*06ac*/ 	.word	0x00000000
        /*06b0*/ 	.short	0x010a
        /*06b2*/ 	.byte	0x05
	.zero		1


	//   ....[85]....
        /*06b4*/ 	.word	0x000044a0
        /*06b8*/ 	.word	0x00000000
        /*06bc*/ 	.word	0x00000000
        /*06c0*/ 	.short	0x010a
        /*06c2*/ 	.byte	0xff
	.zero		1


	//   ....[86]....
        /*06c4*/ 	.word	0x000044e0
        /*06c8*/ 	.word	0x00000000
        /*06cc*/ 	.word	0x00000000
        /*06d0*/ 	.short	0x010a
        /*06d2*/ 	.byte	0xff
	.zero		1


	//   ....[87]....
        /*06d4*/ 	.word	0x00004550
        /*06d8*/ 	.word	0x000000ff
        /*06dc*/ 	.word	0x00000000
        /*06e0*/ 	.short	0x0101
        /*06e2*/ 	.byte	0x04
	.zero		1


	//   ....[88]....
        /*06e4*/ 	.word	0x00004590
        /*06e8*/ 	.word	0x000000ff
        /*06ec*/ 	.word	0x00000150
        /*06f0*/ 	.short	0x010a
        /*06f2*/ 	.byte	0x1a
	.zero		1


	//   ....[89]....
        /*06f4*/ 	.word	0x000045e0
        /*06f8*/ 	.word	0x000000ff
        /*06fc*/ 	.word	0x00000000
        /*0700*/ 	.short	0x0101
        /*0702*/ 	.byte	0x04
	.zero		1


	//   ....[90]....
        /*0704*/ 	.word	0x00004af0
        /*0708*/ 	.word	0x00000008
        /*070c*/ 	.word	0x000000d0
        /*0710*/ 	.short	0x010a
        /*0712*/ 	.byte	0xff
	.zero		1


	//   ....[91]....
        /*0714*/ 	.word	0x00004c60
        /*0718*/ 	.word	0x00000000
        /*071c*/ 	.word	0x00000000
        /*0720*/ 	.short	0x0101
        /*0722*/ 	.byte	0xff
	.zero		1


	//   ....[92]....
        /*0724*/ 	.word	0x00005150
        /*0728*/ 	.word	0x000000ff
        /*072c*/ 	.word	0x000000c8
        /*0730*/ 	.short	0x010a
        /*0732*/ 	.byte	0x15
	.zero		1


	//   ....[93]....
        /*0734*/ 	.word	0x000052e0
        /*0738*/ 	.word	0x000000ff
        /*073c*/ 	.word	0x000000a0
        /*0740*/ 	.short	0x010a
        /*0742*/ 	.byte	0x15
	.zero		1


	//   ....[94]....
        /*0744*/ 	.word	0x000054b0
        /*0748*/ 	.word	0x000000ff
        /*074c*/ 	.word	0x00000080
        /*0750*/ 	.short	0x010b
        /*0752*/ 	.byte	0x15
	.zero		1


	//   ....[95]....
        /*0754*/ 	.word	0x000054c0
        /*0758*/ 	.word	0x000000ff
        /*075c*/ 	.word	0x00000000
        /*0760*/ 	.short	0x0101
        /*0762*/ 	.byte	0x25
	.zero		1


	//   ....[96]....
        /*0764*/ 	.word	0x000054d0
        /*0768*/ 	.word	0x000000ff
        /*076c*/ 	.word	0x000000a8
        /*0770*/ 	.short	0x010a
        /*0772*/ 	.byte	0x15
	.zero		1


	//   ....[97]....
        /*0774*/ 	.word	0x00005690
        /*0778*/ 	.word	0x000000ff
        /*077c*/ 	.word	0x00000088
        /*0780*/ 	.short	0x010b
        /*0782*/ 	.byte	0x15
	.zero		1


	//   ....[98]....
        /*0784*/ 	.word	0x000056a0
        /*0788*/ 	.word	0x000000ff
        /*078c*/ 	.word	0x00000000
        /*0790*/ 	.short	0x0101
        /*0792*/ 	.byte	0x1f
	.zero		1


	//   ....[99]....
        /*0794*/ 	.word	0x000056b0
        /*0798*/ 	.word	0x000000ff
        /*079c*/ 	.word	0x000000b0
        /*07a0*/ 	.short	0x010a
        /*07a2*/ 	.byte	0x15
	.zero		1


	//   ....[100]....
        /*07a4*/ 	.word	0x00005860
        /*07a8*/ 	.word	0x000000ff
        /*07ac*/ 	.word	0x00000090
        /*07b0*/ 	.short	0x010b
        /*07b2*/ 	.byte	0x15
	.zero		1


	//   ....[101]....
        /*07b4*/ 	.word	0x00005870
        /*07b8*/ 	.word	0x000000ff
        /*07bc*/ 	.word	0x00000000
        /*07c0*/ 	.short	0x0101
        /*07c2*/ 	.byte	0x1e
	.zero		1


	//   ....[102]....
        /*07c4*/ 	.word	0x00005880
        /*07c8*/ 	.word	0x000000ff
        /*07cc*/ 	.word	0x000000b8
        /*07d0*/ 	.short	0x010a
        /*07d2*/ 	.byte	0x15
	.zero		1


	//   ....[103]....
        /*07d4*/ 	.word	0x00005a50
        /*07d8*/ 	.word	0x000000ff
        /*07dc*/ 	.word	0x00000098
        /*07e0*/ 	.short	0x010b
        /*07e2*/ 	.byte	0x15
	.zero		1


	//   ....[104]....
        /*07e4*/ 	.word	0x00005a60
        /*07e8*/ 	.word	0x000000ff
        /*07ec*/ 	.word	0x00000000
        /*07f0*/ 	.short	0x0101
        /*07f2*/ 	.byte	0x1d
	.zero		1


	//   ....[105]....
        /*07f4*/ 	.word	0x00005a70
        /*07f8*/ 	.word	0x000000ff
        /*07fc*/ 	.word	0x000000a0
        /*0800*/ 	.short	0x010a
        /*0802*/ 	.byte	0x15
	.zero		1


	//   ....[106]....
        /*0804*/ 	.word	0x00005c40
        /*0808*/ 	.word	0x000000ff
        /*080c*/ 	.word	0x00000080
        /*0810*/ 	.short	0x010b
        /*0812*/ 	.byte	0x15
	.zero		1


	//   ....[107]....
        /*0814*/ 	.word	0x00005c50
        /*0818*/ 	.word	0x000000ff
        /*081c*/ 	.word	0x00000000
        /*0820*/ 	.short	0x0101
        /*0822*/ 	.byte	0x25
	.zero		1


	//   ....[108]....
        /*0824*/ 	.word	0x00005c60
        /*0828*/ 	.word	0x000000ff
        /*082c*/ 	.word	0x000000a8
        /*0830*/ 	.short	0x010a
        /*0832*/ 	.byte	0x15
	.zero		1


	//   ....[109]....
        /*0834*/ 	.word	0x00005e30
        /*0838*/ 	.word	0x000000ff
        /*083c*/ 	.word	0x00000088
        /*0840*/ 	.short	0x010b
        /*0842*/ 	.byte	0x15
	.zero		1


	//   ....[110]....
        /*0844*/ 	.word	0x00005e40
        /*0848*/ 	.word	0x000000ff
        /*084c*/ 	.word	0x00000000
        /*0850*/ 	.short	0x0101
        /*0852*/ 	.byte	0x1f
	.zero		1


	//   ....[111]....
        /*0854*/ 	.word	0x00005e50
        /*0858*/ 	.word	0x000000ff
        /*085c*/ 	.word	0x000000b0
        /*0860*/ 	.short	0x010a
        /*0862*/ 	.byte	0x15
	.zero		1


	//   ....[112]....
        /*0864*/ 	.word	0x00006030
        /*0868*/ 	.word	0x000000ff
        /*086c*/ 	.word	0x00000090
        /*0870*/ 	.short	0x010b
        /*0872*/ 	.byte	0x15
	.zero		1


	//   ....[113]....
        /*0874*/ 	.word	0x00006040
        /*0878*/ 	.word	0x000000ff
        /*087c*/ 	.word	0x00000000
        /*0880*/ 	.short	0x0101
        /*0882*/ 	.byte	0x1e
	.zero		1


	//   ....[114]....
        /*0884*/ 	.word	0x00006050
        /*0888*/ 	.word	0x000000ff
        /*088c*/ 	.word	0x000000b8
        /*0890*/ 	.short	0x010a
        /*0892*/ 	.byte	0x15
	.zero		1


	//   ....[115]....
        /*0894*/ 	.word	0x000062a0
        /*0898*/ 	.word	0x000000ff
        /*089c*/ 	.word	0x00000098
        /*08a0*/ 	.short	0x010b
        /*08a2*/ 	.byte	0x15
	.zero		1


	//   ....[116]....
        /*08a4*/ 	.word	0x000062b0
        /*08a8*/ 	.word	0x000000ff
        /*08ac*/ 	.word	0x00000000
        /*08b0*/ 	.short	0x0101
        /*08b2*/ 	.byte	0x1d
	.zero		1


	//   ....[117]....
        /*08b4*/ 	.word	0x000062d0
        /*08b8*/ 	.word	0x000000ff
        /*08bc*/ 	.word	0x000000a0
        /*08c0*/ 	.short	0x010a
        /*08c2*/ 	.byte	0x15
	.zero		1


	//   ....[118]....
        /*08c4*/ 	.word	0x000062f0
        /*08c8*/ 	.word	0x000000ff
        /*08cc*/ 	.word	0x000000a8
        /*08d0*/ 	.short	0x010a
        /*08d2*/ 	.byte	0x15
	.zero		1


	//   ....[119]....
        /*08d4*/ 	.word	0x00006310
        /*08d8*/ 	.word	0x000000ff
        /*08dc*/ 	.word	0x000000b0
        /*08e0*/ 	.short	0x010a
        /*08e2*/ 	.byte	0x15
	.zero		1


	//   ....[120]....
        /*08e4*/ 	.word	0x00006360
        /*08e8*/ 	.word	0x00000002
        /*08ec*/ 	.word	0x000000b8
        /*08f0*/ 	.short	0x010a
        /*08f2*/ 	.byte	0xff
	.zero		1


	//   ....[121]....
        /*08f4*/ 	.word	0x000066e0
        /*08f8*/ 	.word	0x00000003
        /*08fc*/ 	.word	0x000000d0
        /*0900*/ 	.short	0x010a
        /*0902*/ 	.byte	0xff
	.zero		1


	//   ....[122]....
        /*0904*/ 	.word	0x00006860
        /*0908*/ 	.word	0x00000000
        /*090c*/ 	.word	0x00000000
        /*0910*/ 	.short	0x0101
        /*0912*/ 	.byte	0xff
	.zero		1


	//   ....[123]....
        /*0914*/ 	.word	0x000073d0
        /*0918*/ 	.word	0x000000ff
        /*091c*/ 	.word	0x00000080
        /*0920*/ 	.short	0x010a
        /*0922*/ 	.byte	0x2b
	.zero		1


	//   ....[124]....
        /*0924*/ 	.word	0x00007400
        /*0928*/ 	.word	0x00000048
        /*092c*/ 	.word	0x000000f0
        /*0930*/ 	.short	0x010a
        /*0932*/ 	.byte	0xff
	.zero		1


	//   ....[125]....
        /*0934*/ 	.word	0x000074f0
        /*0938*/ 	.word	0x000000ff
        /*093c*/ 	.word	0x00000080
        /*0940*/ 	.short	0x010a
        /*0942*/ 	.byte	0x2b
	.zero		1


	//   ....[126]....
        /*0944*/ 	.word	0x000075e0
        /*0948*/ 	.word	0x00000048
        /*094c*/ 	.word	0x000000f0
        /*0950*/ 	.short	0x010a
        /*0952*/ 	.byte	0xff
	.zero		1


	//   ....[127]....
        /*0954*/ 	.word	0x00007df0
        /*0958*/ 	.word	0x00000000
        /*095c*/ 	.word	0x00000000
        /*0960*/ 	.short	0x0101
        /*0962*/ 	.byte	0xff
	.zero		1


	//   ....[128]....
        /*0964*/ 	.word	0x00007e00
        /*0968*/ 	.word	0x00000002
        /*096c*/ 	.word	0x00000080
        /*0970*/ 	.short	0x010a
        /*0972*/ 	.byte	0xff
	.zero		1


	//   ....[129]....
        /*0974*/ 	.word	0x00007ee0
        /*0978*/ 	.word	0x00000002
        /*097c*/ 	.word	0x00000080
        /*0980*/ 	.short	0x010a
        /*0982*/ 	.byte	0xff
	.zero		1


	//   ....[130]....
        /*0984*/ 	.word	0x00008790
        /*0988*/ 	.word	0x00000000
        /*098c*/ 	.word	0x00000000
        /*0990*/ 	.short	0x0101
        /*0992*/ 	.byte	0xff
	.zero		1


	//   ....[131]....
        /*0994*/ 	.word	0x000087b0
        /*0998*/ 	.word	0x00000006
        /*099c*/ 	.word	0x00000080
        /*09a0*/ 	.short	0x010a
        /*09a2*/ 	.byte	0xff
	.zero		1


	//   ....[132]....
        /*09a4*/ 	.word	0x00008880
        /*09a8*/ 	.word	0x00000006
        /*09ac*/ 	.word	0x00000080
        /*09b0*/ 	.short	0x010a
        /*09b2*/ 	.byte	0xff
	.zero		1


	//   ....[133]....
        /*09b4*/ 	.word	0x00009130
        /*09b8*/ 	.word	0x0000000e
        /*09bc*/ 	.word	0x00000000
        /*09c0*/ 	.short	0x0101
        /*09c2*/ 	.byte	0xff
	.zero		1


	//   ....[134]....
        /*09c4*/ 	.word	0x00009150
        /*09c8*/ 	.word	0x00000000
        /*09cc*/ 	.word	0x00000080
        /*09d0*/ 	.short	0x010a
        /*09d2*/ 	.byte	0xff
	.zero		1


	//   ....[135]....
        /*09d4*/ 	.word	0x00009220
        /*09d8*/ 	.word	0x00000000
        /*09dc*/ 	.word	0x00000080
        /*09e0*/ 	.short	0x010a
        /*09e2*/ 	.byte	0xff
	.zero		1


	//   ....[136]....
        /*09e4*/ 	.word	0x00009b00
        /*09e8*/ 	.word	0x0000000e
        /*09ec*/ 	.word	0x00000000
        /*09f0*/ 	.short	0x0101
        /*09f2*/ 	.byte	0xff
	.zero		1


	//   ....[137]....
        /*09f4*/ 	.word	0x00009b20
        /*09f8*/ 	.word	0x00000006
        /*09fc*/ 	.word	0x00000080
        /*0a00*/ 	.short	0x010a
        /*0a02*/ 	.byte	0xff
	.zero		1


	//   ....[138]....
        /*0a04*/ 	.word	0x00009bf0
        /*0a08*/ 	.word	0x00000006
        /*0a0c*/ 	.word	0x00000080
        /*0a10*/ 	.short	0x010a
        /*0a12*/ 	.byte	0xff
	.zero		1


	//   ....[139]....
        /*0a14*/ 	.word	0x0000a500
        /*0a18*/ 	.word	0x0000000e
        /*0a1c*/ 	.word	0x00000000
        /*0a20*/ 	.short	0x0101
        /*0a22*/ 	.byte	0xff
	.zero		1


	//   ....[140]....
        /*0a24*/ 	.word	0x0000a520
        /*0a28*/ 	.word	0x00000006
        /*0a2c*/ 	.word	0x00000080
        /*0a30*/ 	.short	0x010a
        /*0a32*/ 	.byte	0xff
	.zero		1


	//   ....[141]....
        /*0a34*/ 	.word	0x0000a5f0
        /*0a38*/ 	.word	0x00000006
        /*0a3c*/ 	.word	0x00000080
        /*0a40*/ 	.short	0x010a
        /*0a42*/ 	.byte	0xff
	.zero		1


	//   ....[142]....
        /*0a44*/ 	.word	0x0000aee0
        /*0a48*/ 	.word	0x0000000e
        /*0a4c*/ 	.word	0x00000000
        /*0a50*/ 	.short	0x0101
        /*0a52*/ 	.byte	0xff
	.zero		1


	//   ....[143]....
        /*0a54*/ 	.word	0x0000af00
        /*0a58*/ 	.word	0x00000006
        /*0a5c*/ 	.word	0x00000080
        /*0a60*/ 	.short	0x010a
        /*0a62*/ 	.byte	0xff
	.zero		1


	//   ....[144]....
        /*0a64*/ 	.word	0x0000afd0
        /*0a68*/ 	.word	0x00000006
        /*0a6c*/ 	.word	0x00000080
        /*0a70*/ 	.short	0x010a
        /*0a72*/ 	.byte	0xff
	.zero		1


	//   ....[145]....
        /*0a74*/ 	.word	0x0000b8c0
        /*0a78*/ 	.word	0x0000000e
        /*0a7c*/ 	.word	0x00000000
        /*0a80*/ 	.short	0x0101
        /*0a82*/ 	.byte	0xff
	.zero		1


	//   ....[146]....
        /*0a84*/ 	.word	0x0000b8e0
        /*0a88*/ 	.word	0x00000000
        /*0a8c*/ 	.word	0x00000080
        /*0a90*/ 	.short	0x010a
        /*0a92*/ 	.byte	0xff
	.zero		1


	//   ....[147]....
        /*0a94*/ 	.word	0x0000b9b0
        /*0a98*/ 	.word	0x00000000
        /*0a9c*/ 	.word	0x00000080
        /*0aa0*/ 	.short	0x010a
        /*0aa2*/ 	.byte	0xff
	.zero		1


	//   ....[148]....
        /*0aa4*/ 	.word	0x0000bcc0
        /*0aa8*/ 	.word	0x00000048
        /*0aac*/ 	.word	0x00000000
        /*0ab0*/ 	.short	0x0101
        /*0ab2*/ 	.byte	0xff
	.zero		1


	//   ....[149]....
        /*0ab4*/ 	.word	0x0000c2a0
        /*0ab8*/ 	.word	0x00000000
        /*0abc*/ 	.word	0x00000000
        /*0ac0*/ 	.short	0x0101
        /*0ac2*/ 	.byte	0xff
	.zero		1


	//   ....[150]....
        /*0ac4*/ 	.word	0x0000c560
        /*0ac8*/ 	.word	0x000000ff
        /*0acc*/ 	.word	0x00000000
        /*0ad0*/ 	.short	0x0101
        /*0ad2*/ 	.byte	0x04
	.zero		1


	//   ....[151]....
        /*0ad4*/ 	.word	0x0000c580
        /*0ad8*/ 	.word	0x00000000
        /*0adc*/ 	.word	0x00000140
        /*0ae0*/ 	.short	0x010a
        /*0ae2*/ 	.byte	0xff
	.zero		1


	//   ....[152]....
        /*0ae4*/ 	.word	0x0000c5e0
        /*0ae8*/ 	.word	0x00000000
        /*0aec*/ 	.word	0x00000040
        /*0af0*/ 	.short	0x010a
        /*0af2*/ 	.byte	0xff
	.zero		1


	//   ....[153]....
        /*0af4*/ 	.word	0x0000c640
        /*0af8*/ 	.word	0x00000000
        /*0afc*/ 	.word	0x00000040
        /*0b00*/ 	.short	0x010a
        /*0b02*/ 	.byte	0xff
	.zero		1


	//   ....[154]....
        /*0b04*/ 	.word	0x0000c690
        /*0b08*/ 	.word	0x00000003
        /*0b0c*/ 	.word	0x000000d0
        /*0b10*/ 	.short	0x010a
        /*0b12*/ 	.byte	0xff
	.zero		1


	//   ....[155]....
        /*0b14*/ 	.word	0x0000c6f0
        /*0b18*/ 	.word	0x00000000
        /*0b1c*/ 	.word	0x00000000
        /*0b20*/ 	.short	0x010a
        /*0b22*/ 	.byte	0xff
	.zero		1


	//   ....[156]....
        /*0b24*/ 	.word	0x0000c750
        /*0b28*/ 	.word	0x00000000
        /*0b2c*/ 	.word	0x00000000
        /*0b30*/ 	.short	0x010a
        /*0b32*/ 	.byte	0xff
	.zero		1


	//   ....[157]....
        /*0b34*/ 	.word	0x0000c7b0
        /*0b38*/ 	.word	0x00000000
        /*0b3c*/ 	.word	0x00000000
        /*0b40*/ 	.short	0x010a
        /*0b42*/ 	.byte	0xff
	.zero		1


	//   ....[158]....
        /*0b44*/ 	.word	0x0000c810
        /*0b48*/ 	.word	0x00000000
        /*0b4c*/ 	.word	0x00000000
        /*0b50*/ 	.short	0x010a
        /*0b52*/ 	.byte	0xff
	.zero		1


	//   ....[159]....
        /*0b54*/ 	.word	0x0000c870
        /*0b58*/ 	.word	0x00000000
        /*0b5c*/ 	.word	0x00000000
        /*0b60*/ 	.short	0x010a
        /*0b62*/ 	.byte	0xff
	.zero		1


	//   ....[160]....
        /*0b64*/ 	.word	0x0000c8d0
        /*0b68*/ 	.word	0x00000000
        /*0b6c*/ 	.word	0x00000000
        /*0b70*/ 	.short	0x010a
        /*0b72*/ 	.byte	0xff
	.zero		1


	//   ....[161]....
        /*0b74*/ 	.word	0x0000c930
        /*0b78*/ 	.word	0x00000000
        /*0b7c*/ 	.word	0x00000000
        /*0b80*/ 	.short	0x010a
        /*0b82*/ 	.byte	0xff
	.zero		1


	//   ....[162]....
        /*0b84*/ 	.word	0x0000c980
        /*0b88*/ 	.word	0x00000000
        /*0b8c*/ 	.word	0x00000130
        /*0b90*/ 	.short	0x010a
        /*0b92*/ 	.byte	0xff
	.zero		1


	//   ....[163]....
        /*0b94*/ 	.word	0x0000c9e0
        /*0b98*/ 	.word	0x00000000
        /*0b9c*/ 	.word	0x000000e0
        /*0ba0*/ 	.short	0x010a
        /*0ba2*/ 	.byte	0xff
	.zero		1


	//   ....[164]....
        /*0ba4*/ 	.word	0x0000ca30
        /*0ba8*/ 	.word	0x00000000
        /*0bac*/ 	.word	0x000000d0
        /*0bb0*/ 	.short	0x010a
        /*0bb2*/ 	.byte	0xff
	.zero		1


	//   ....[165]....
        /*0bb4*/ 	.word	0x0000ca90
        /*0bb8*/ 	.word	0x00000000
        /*0bbc*/ 	.word	0x000000e0
        /*0bc0*/ 	.short	0x010a
        /*0bc2*/ 	.byte	0xff
	.zero		1


	//   ....[166]....
        /*0bc4*/ 	.word	0x0000caf0
        /*0bc8*/ 	.word	0x00000005
        /*0bcc*/ 	.word	0x00000008
        /*0bd0*/ 	.short	0x010a
        /*0bd2*/ 	.byte	0xff
	.zero		1


	//   ....[167]....
        /*0bd4*/ 	.word	0x0000cbe0
        /*0bd8*/ 	.word	0x00000003
        /*0bdc*/ 	.word	0x00000008
        /*0be0*/ 	.short	0x010a
        /*0be2*/ 	.byte	0xff
	.zero		1


	//   ....[168]....
        /*0be4*/ 	.word	0x0000cc30
        /*0be8*/ 	.word	0x00000000
        /*0bec*/ 	.word	0x000000d0
        /*0bf0*/ 	.short	0x010a
        /*0bf2*/ 	.byte	0xff
	.zero		1


	//   ....[169]....
        /*0bf4*/ 	.word	0x0000cc90
        /*0bf8*/ 	.word	0x00000000
        /*0bfc*/ 	.word	0x00000110
        /*0c00*/ 	.short	0x010a
        /*0c02*/ 	.byte	0xff
	.zero		1


	//   ....[170]....
        /*0c04*/ 	.word	0x0000ccf0
        /*0c08*/ 	.word	0x00000000
        /*0c0c*/ 	.word	0x00000000
        /*0c10*/ 	.short	0x010a
        /*0c12*/ 	.byte	0xff
	.zero		1


	//   ....[171]....
        /*0c14*/ 	.word	0x0000cd50
        /*0c18*/ 	.word	0x00000000
        /*0c1c*/ 	.word	0x00000000
        /*0c20*/ 	.short	0x010a
        /*0c22*/ 	.byte	0xff
	.zero		1


	//   ....[172]....
        /*0c24*/ 	.word	0x0000cdb0
        /*0c28*/ 	.word	0x00000000
        /*0c2c*/ 	.word	0x00000000
        /*0c30*/ 	.short	0x010a
        /*0c32*/ 	.byte	0xff
	.zero		1


	//   ....[173]....
        /*0c34*/ 	.word	0x0000ce10
        /*0c38*/ 	.word	0x00000000
        /*0c3c*/ 	.word	0x00000000
        /*0c40*/ 	.short	0x010a
        /*0c42*/ 	.byte	0xff
	.zero		1


	//   ....[174]....
        /*0c44*/ 	.word	0x0000ce70
        /*0c48*/ 	.word	0x00000000
        /*0c4c*/ 	.word	0x00000150
        /*0c50*/ 	.short	0x010a
        /*0c52*/ 	.byte	0xff
	.zero		1


	//   ....[175]....
        /*0c54*/ 	.word	0x0000cec0
        /*0c58*/ 	.word	0x00000008
        /*0c5c*/ 	.word	0x000000d0
        /*0c60*/ 	.short	0x010a
        /*0c62*/ 	.byte	0xff
	.zero		1


	//   ....[176]....
        /*0c64*/ 	.word	0x0000cf20
        /*0c68*/ 	.word	0x00000000
        /*0c6c*/ 	.word	0x000000c8
        /*0c70*/ 	.short	0x010a
        /*0c72*/ 	.byte	0xff
	.zero		1


	//   ....[177]....
        /*0c74*/ 	.word	0x0000cf80
        /*0c78*/ 	.word	0x00000000
        /*0c7c*/ 	.word	0x000000a0
        /*0c80*/ 	.short	0x010a
        /*0c82*/ 	.byte	0xff
	.zero		1


	//   ....[178]....
        /*0c84*/ 	.word	0x0000cfe0
        /*0c88*/ 	.word	0x00000000
        /*0c8c*/ 	.word	0x000000a8
        /*0c90*/ 	.short	0x010a
        /*0c92*/ 	.byte	0xff
	.zero		1


	//   ....[179]....
        /*0c94*/ 	.word	0x0000d040
        /*0c98*/ 	.word	0x00000000
        /*0c9c*/ 	.word	0x000000b0
        /*0ca0*/ 	.short	0x010a
        /*0ca2*/ 	.byte	0xff
	.zero		1


	//   ....[180]....
        /*0ca4*/ 	.word	0x0000d0a0
        /*0ca8*/ 	.word	0x00000000
        /*0cac*/ 	.word	0x000000b8
        /*0cb0*/ 	.short	0x010a
        /*0cb2*/ 	.byte	0xff
	.zero		1


	//   ....[181]....
        /*0cb4*/ 	.word	0x0000d100
        /*0cb8*/ 	.word	0x00000000
        /*0cbc*/ 	.word	0x000000a0
        /*0cc0*/ 	.short	0x010a
        /*0cc2*/ 	.byte	0xff
	.zero		1


	//   ....[182]....
        /*0cc4*/ 	.word	0x0000d160
        /*0cc8*/ 	.word	0x00000000
        /*0ccc*/ 	.word	0x000000a8
        /*0cd0*/ 	.short	0x010a
        /*0cd2*/ 	.byte	0xff
	.zero		1


	//   ....[183]....
        /*0cd4*/ 	.word	0x0000d1c0
        /*0cd8*/ 	.word	0x00000000
        /*0cdc*/ 	.word	0x000000b0
        /*0ce0*/ 	.short	0x010a
        /*0ce2*/ 	.byte	0xff
	.zero		1


	//   ....[184]....
        /*0ce4*/ 	.word	0x0000d220
        /*0ce8*/ 	.word	0x00000000
        /*0cec*/ 	.word	0x000000b8
        /*0cf0*/ 	.short	0x010a
        /*0cf2*/ 	.byte	0xff
	.zero		1


	//   ....[185]....
        /*0cf4*/ 	.word	0x0000d280
        /*0cf8*/ 	.word	0x00000000
        /*0cfc*/ 	.word	0x000000a0
        /*0d00*/ 	.short	0x010a
        /*0d02*/ 	.byte	0xff
	.zero		1


	//   ....[186]....
        /*0d04*/ 	.word	0x0000d2e0
        /*0d08*/ 	.word	0x00000000
        /*0d0c*/ 	.word	0x000000a8
        /*0d10*/ 	.short	0x010a
        /*0d12*/ 	.byte	0xff
	.zero		1


	//   ....[187]....
        /*0d14*/ 	.word	0x0000d340
        /*0d18*/ 	.word	0x00000002
        /*0d1c*/ 	.word	0x000000b0
        /*0d20*/ 	.short	0x010a
        /*0d22*/ 	.byte	0xff
	.zero		1


	//   ....[188]....
        /*0d24*/ 	.word	0x0000d390
        /*0d28*/ 	.word	0x00000003
        /*0d2c*/ 	.word	0x000000d0
        /*0d30*/ 	.short	0x010a
        /*0d32*/ 	.byte	0xff
	.zero		1


	//   ....[189]....
        /*0d34*/ 	.word	0x0000d3f0
        /*0d38*/ 	.word	0x00000002
        /*0d3c*/ 	.word	0x00000080
        /*0d40*/ 	.short	0x010a
        /*0d42*/ 	.byte	0xff
	.zero		1


	//   ....[190]....
        /*0d44*/ 	.word	0x0000d440
        /*0d48*/ 	.word	0x00000048
        /*0d4c*/ 	.word	0x000000f0
        /*0d50*/ 	.short	0x010a
        /*0d52*/ 	.byte	0xff
	.zero		1


	//   ....[191]....
        /*0d54*/ 	.word	0x0000d490
        /*0d58*/ 	.word	0x00000002
        /*0d5c*/ 	.word	0x00000080
        /*0d60*/ 	.short	0x010a
        /*0d62*/ 	.byte	0xff
	.zero		1


	//   ....[192]....
        /*0d64*/ 	.word	0x0000d4e0
        /*0d68*/ 	.word	0x00000006
        /*0d6c*/ 	.word	0x00000080
        /*0d70*/ 	.short	0x010a
        /*0d72*/ 	.byte	0xff
	.zero		1


	//   ....[193]....
        /*0d74*/ 	.word	0x0000d530
        /*0d78*/ 	.word	0x00000000
        /*0d7c*/ 	.word	0x00000080
        /*0d80*/ 	.short	0x010a
        /*0d82*/ 	.byte	0xff
	.zero		1


	//   ....[194]....
        /*0d84*/ 	.word	0x0000d580
        /*0d88*/ 	.word	0x00000006
        /*0d8c*/ 	.word	0x00000080
        /*0d90*/ 	.short	0x010a
        /*0d92*/ 	.byte	0xff
	.zero		1


	//   ....[195]....
        /*0d94*/ 	.word	0x0000d5d0
        /*0d98*/ 	.word	0x00000006
        /*0d9c*/ 	.word	0x00000080
        /*0da0*/ 	.short	0x010a
        /*0da2*/ 	.byte	0xff
	.zero		1


	//   ....[196]....
        /*0da4*/ 	.word	0x0000d620
        /*0da8*/ 	.word	0x00000006
        /*0dac*/ 	.word	0x00000080
        /*0db0*/ 	.short	0x010a
        /*0db2*/ 	.byte	0xff
	.zero		1


	//   ....[197]....
        /*0db4*/ 	.word	0x0000d670
        /*0db8*/ 	.word	0x00000000
        /*0dbc*/ 	.word	0x00000080
        /*0dc0*/ 	.short	0x010a
        /*0dc2*/ 	.byte	0xff
	.zero		1


	//----- nvinfo : EIATTR_NUM_MBARRIERS
	.align		4
.L_47:
        /*0dc4*/ 	.byte	0x03, 0x38
        /*0dc6*/ 	.short	0x002b


	//----- nvinfo : EIATTR_EXIT_INSTR_OFFSETS
	.align		4
        /*0dc8*/ 	.byte	0x04, 0x1c
        /*0dca*/ 	.short	(.L_49 - .L_48)


	//   ....[0]....
.L_48:
        /*0dcc*/ 	.word	0x00002f10


	//   ....[1]....
        /*0dd0*/ 	.word	0x00003420


	//   ....[2]....
        /*0dd4*/ 	.word	0x00003480


	//   ....[3]....
        /*0dd8*/ 	.word	0x00004810


	//   ....[4]....
        /*0ddc*/ 	.word	0x00006390


	//   ....[5]....
        /*0de0*/ 	.word	0x000063d0


	//   ....[6]....
        /*0de4*/ 	.word	0x0000c440


	//   ....[7]....
        /*0de8*/ 	.word	0x0000c4c0


	//   ....[8]....
        /*0dec*/ 	.word	0x0000c4f0


	//   ....[9]....
        /*0df0*/ 	.word	0x0000c570


	//----- nvinfo : EIATTR_MAX_THREADS
	.align		4
.L_49:
        /*0df4*/ 	.byte	0x04, 0x05
        /*0df6*/ 	.short	(.L_51 - .L_50)
.L_50:
        /*0df8*/ 	.word	0x00000100
        /*0dfc*/ 	.word	0x00000001
        /*0e00*/ 	.word	0x00000001


	//----- nvinfo : EIATTR_CRS_STACK_SIZE
	.align		4
.L_51:
        /*0e04*/ 	.byte	0x04, 0x1e
        /*0e06*/ 	.short	(.L_53 - .L_52)
.L_52:
        /*0e08*/ 	.word	0x00000000


	//----- nvinfo : EIATTR_CBANK_PARAM_SIZE
	.align		4
.L_53:
        /*0e0c*/ 	.byte	0x03, 0x19
        /*0e0e*/ 	.short	0x0800


	//----- nvinfo : EIATTR_PARAM_CBANK
	.align		4
        /*0e10*/ 	.byte	0x04, 0x0a
        /*0e12*/ 	.short	(.L_55 - .L_54)
	.align		4
.L_54:
        /*0e14*/ 	.word	index@(.nv.constant0._ZN7cutlass13device_kernelINS_4gemm6kernel13GemmUniversalIN4cute5tupleIJiiiiEEENS1_10collective13CollectiveMmaINS1_35MainloopSm100TmaUmmaWarpSpecializedILi8ELi2ELi4ENS5_IJNS4_1CILi8EEENSA_ILi1EEESC_EEEEENS5_IJNSA_ILi128EEENSA_ILi256EEENSA_ILi32EEEEEENS_10tfloat32_tENS5_IJlSC_lEEESJ_SK_NS4_8TiledMMAINS4_8MMA_AtomIJNS4_23SM100_MMA_TF32_2x1SM_SSISJ_SJ_fLi128ELi256ELNS4_4UMMA5MajorE0ELSP_0ELNSO_7ScaleInE0ELSQ_0EEEEEENS4_6LayoutINS5_IJSC_SC_SC_EEENS5_IJNSA_ILi0EEESV_SV_EEEEENS5_IJNS4_10UnderscoreESY_SY_EEEEENS4_18SM100_TMA_2SM_LOADENS4_14ComposedLayoutINS4_7SwizzleILi3ELi4ELi3EEENS4_18smem_ptr_flag_bitsILi32EEENST_INS5_IJSB_SH_EEENS5_IJSH_SC_EEEEEEEvNS4_8identityENS4_28SM100_TMA_2SM_LOAD_MULTICASTES1A_vS1B_EENS_8epilogue10collective18CollectiveEpilogueINS1E_23Sm100TmaWarpSpecializedILi4ELi2ELi16ELb1ELb0EEEJNS5_IJNSA_ILi64EEESG_SH_EEENS5_IJNST_IS1J_SC_EENST_INS5_IJNSA_ILi16EEENSA_ILi2EEEEEENS5_IJSC_SF_EEEEEEEESJ_SK_SJ_SK_NS1E_6fusion15FusionCallbacksIS1I_NS1S_17LinearCombinationISJ_fSJ_fLNS_15FloatRoundStyleE2EEES1K_S1R_JEEENS4_5SM1004TMEM4LOAD26SM100_TMEM_LOAD_32dp32b16xENS4_13SM90_TMA_LOADENS12_INS13_ILi2ELi4ELi3EEES16_NST_INS5_IJSB_S1M_EEENS5_IJS1M_SC_EEEEEEENS4_39AutoVectorizingCopyWithAssumedAlignmentILi128EEENS4_14SM90_TMA_STOREES27_S29_S29_EEEvvEEEEvNT_6ParamsE)
        /*0e18*/ 	.short	0x0380
        /*0e1a*/ 	.short	0x0800


	//----- nvinfo : EIATTR_SW_WAR
	.align		4
.L_55:
        /*0e1c*/ 	.byte	0x04, 0x36
        /*0e1e*/ 	.short	(.L_57 - .L_56)
.L_56:
        /*0e20*/ 	.word	0x00000008
.L_57:


//--------------------- .nv.callgraph             --------------------------
	.section	.nv.callgraph,"",@"SHT_CUDA_CALLGRAPH"
	.align	4
	.sectionentsize	8
	.align		4
        /*0000*/ 	.word	0x00000000
	.align		4
        /*0004*/ 	.word	0xffffffff
	.align		4
        /*0008*/ 	.word	index@(_ZN7cutlass13device_kernelINS_4gemm6kernel13GemmUniversalIN4cute5tupleIJiiiiEEENS1_10collective13CollectiveMmaINS1_35MainloopSm100TmaUmmaWarpSpecializedILi8ELi2ELi4ENS5_IJNS4_1CILi8EEENSA_ILi1EEESC_EEEEENS5_IJNSA_ILi128EEENSA_ILi256EEENSA_ILi32EEEEEENS_10tfloat32_tENS5_IJlSC_lEEESJ_SK_NS4_8TiledMMAINS4_8MMA_AtomIJNS4_23SM100_MMA_TF32_2x1SM_SSISJ_SJ_fLi128ELi256ELNS4_4UMMA5MajorE0ELSP_0ELNSO_7ScaleInE0ELSQ_0EEEEEENS4_6LayoutINS5_IJSC_SC_SC_EEENS5_IJNSA_ILi0EEESV_SV_EEEEENS5_IJNS4_10UnderscoreESY_SY_EEEEENS4_18SM100_TMA_2SM_LOADENS4_14ComposedLayoutINS4_7SwizzleILi3ELi4ELi3EEENS4_18smem_ptr_flag_bitsILi32EEENST_INS5_IJSB_SH_EEENS5_IJSH_SC_EEEEEEEvNS4_8identityENS4_28SM100_TMA_2SM_LOAD_MULTICASTES1A_vS1B_EENS_8epilogue10collective18CollectiveEpilogueINS1E_23Sm100TmaWarpSpecializedILi4ELi2ELi16ELb1ELb0EEEJNS5_IJNSA_ILi64EEESG_SH_EEENS5_IJNST_IS1J_SC_EENST_INS5_IJNSA_ILi16EEENSA_ILi2EEEEEENS5_IJSC_SF_EEEEEEEESJ_SK_SJ_SK_NS1E_6fusion15FusionCallbacksIS1I_NS1S_17LinearCombinationISJ_fSJ_fLNS_15FloatRoundStyleE2EEES1K_S1R_JEEENS4_5SM1004TMEM4LOAD26SM100_TMEM_LOAD_32dp32b16xENS4_13SM90_TMA_LOADENS12_INS13_ILi2ELi4ELi3EEES16_NST_INS5_IJSB_S1M_EEENS5_IJS1M_SC_EEEEEEENS4_39AutoVectorizingCopyWithAssumedAlignmentILi128EEENS4_14SM90_TMA_STOREES27_S29_S29_EEEvvEEEEvNT_6ParamsE)
	.align		4
        /*000c*/ 	.word	index@(__assertfail)
	.align		4
        /*0010*/ 	.word	0x00000000
	.align		4
        /*0014*/ 	.word	0xfffffffe
	.align		4
        /*0018*/ 	.word	0x00000000
	.align		4
        /*001c*/ 	.word	0xfffffffd
	.align		4
        /*0020*/ 	.word	0x00000000
	.align		4
        /*0024*/ 	.word	0xfffffffc


//--------------------- .nv.constant4             --------------------------
	.section	.nv.constant4,"a",@progbits
	.align	8
	.align		8
.nv.constant4:
        /*0000*/ 	.dword	__assertfail
	.align		8
        /*0008*/ 	.dword	__unnamed_1
	.align		8
        /*0010*/ 	.dword	__unnamed_2
	.align		8
        /*0018*/ 	.dword	_ZN40_INTERNAL_1ea72513_4_k_cu_338a0261_368134cuda3std3__45__cpo5beginE
	.align		8
        /*0020*/ 	.dword	_ZN40_INTERNAL_1ea72513_4_k_cu_338a0261_368134cuda3std3__45__cpo3endE
	.align		8
        /*0028*/ 	.dword	_ZN40_INTERNAL_1ea72513_4_k_cu_338a0261_368134cuda3std3__45__cpo6cbeginE
	.align		8
        /*0030*/ 	.dword	_ZN40_INTERNAL_1ea72513_4_k_cu_338a0261_368134cuda3std3__45__cpo4cendE
	.align		8
        /*0038*/ 	.dword	_ZN40_INTERNAL_1ea72513_4_k_cu_338a0261_368134cuda3std3__442_GLOBAL__N__1ea72513_4_k_cu_338a0261_368136ignoreE
	.align		8
        /*0040*/ 	.dword	_ZN40_INTERNAL_1ea72513_4_k_cu_338a0261_368134cuda3std3__419piecewise_constructE
	.align		8
        /*0048*/ 	.dword	_ZN40_INTERNAL_1ea72513_4_k_cu_338a0261_368134cuda3std3__48in_placeE
	.align		8
        /*0050*/ 	.dword	_ZN40_INTERNAL_1ea72513_4_k_cu_338a0261_368134cuda3std6ranges3__45__cpo4swapE
	.align		8
        /*0058*/ 	.dword	_ZN40_INTERNAL_1ea72513_4_k_cu_338a0261_368134cuda3std6ranges3__45__cpo9iter_moveE
	.align		8
        /*0060*/ 	.dword	_ZN40_INTERNAL_1ea72513_4_k_cu_338a0261_368134cute7productE
	.align		8
        /*0068*/ 	.dword	_ZN40_INTERNAL_1ea72513_4_k_cu_338a0261_368134cute1_E
	.align		8
        /*0070*/ 	.dword	$str$25
	.align		8
        /*0078*/ 	.dword	$str$26
	.align		8
        /*0080*/ 	.dword	$str$27
	.align		8
        /*0088*/ 	.dword	$str$28


//--------------------- .text._ZN7cutlass13device_kernelINS_4gemm6kernel13GemmUniversalIN4cute5tupleIJiiiiEEENS1_10collective13CollectiveMmaINS1_35MainloopSm100TmaUmmaWarpSpecializedILi8ELi2ELi4ENS5_IJNS4_1CILi8EEENSA_ILi1EEESC_EEEEENS5_IJNSA_ILi128EEENSA_ILi256EEENSA_ILi32EEEEEENS_10tfloat32_tENS5_IJlSC_lEEESJ_SK_NS4_8TiledMMAINS4_8MMA_AtomIJNS4_23SM100_MMA_TF32_2x1SM_SSISJ_SJ_fLi128ELi256ELNS4_4UMMA5MajorE0ELSP_0ELNSO_7ScaleInE0ELSQ_0EEEEEENS4_6LayoutINS5_IJSC_SC_SC_EEENS5_IJNSA_ILi0EEESV_SV_EEEEENS5_IJNS4_10UnderscoreESY_SY_EEEEENS4_18SM100_TMA_2SM_LOADENS4_14ComposedLayoutINS4_7SwizzleILi3ELi4ELi3EEENS4_18smem_ptr_flag_bitsILi32EEENST_INS5_IJSB_SH_EEENS5_IJSH_SC_EEEEEEEvNS4_8identityENS4_28SM100_TMA_2SM_LOAD_MULTICASTES1A_vS1B_EENS_8epilogue10collective18CollectiveEpilogueINS1E_23Sm100TmaWarpSpecializedILi4ELi2ELi16ELb1ELb0EEEJNS5_IJNSA_ILi64EEESG_SH_EEENS5_IJNST_IS1J_SC_EENST_INS5_IJNSA_ILi16EEENSA_ILi2EEEEEENS5_IJSC_SF_EEEEEEEESJ_SK_SJ_SK_NS1E_6fusion15FusionCallbacksIS1I_NS1S_17LinearCombinationISJ_fSJ_fLNS_15FloatRoundStyleE2EEES1K_S1R_JEEENS4_5SM1004TMEM4LOAD26SM100_TMEM_LOAD_32dp32b16xENS4_13SM90_TMA_LOADENS12_INS13_ILi2ELi4ELi3EEES16_NST_INS5_IJSB_S1M_EEENS5_IJS1M_SC_EEEEEEENS4_39AutoVectorizingCopyWithAssumedAlignmentILi128EEENS4_14SM90_TMA_STOREES27_S29_S29_EEEvvEEEEvNT_6ParamsE --------------------------
	.section	.text._ZN7cutlass13device_kernelINS_4gemm6kernel13GemmUniversalIN4cute5tupleIJiiiiEEENS1_10collective13CollectiveMmaINS1_35MainloopSm100TmaUmmaWarpSpecializedILi8ELi2ELi4ENS5_IJNS4_1CILi8EEENSA_ILi1EEESC_EEEEENS5_IJNSA_ILi128EEENSA_ILi256EEENSA_ILi32EEEEEENS_10tfloat32_tENS5_IJlSC_lEEESJ_SK_NS4_8TiledMMAINS4_8MMA_AtomIJNS4_23SM100_MMA_TF32_2x1SM_SSISJ_SJ_fLi128ELi256ELNS4_4UMMA5MajorE0ELSP_0ELNSO_7ScaleInE0ELSQ_0EEEEEENS4_6LayoutINS5_IJSC_SC_SC_EEENS5_IJNSA_ILi0EEESV_SV_EEEEENS5_IJNS4_10UnderscoreESY_SY_EEEEENS4_18SM100_TMA_2SM_LOADENS4_14ComposedLayoutINS4_7SwizzleILi3ELi4ELi3EEENS4_18smem_ptr_flag_bitsILi32EEENST_INS5_IJSB_SH_EEENS5_IJSH_SC_EEEEEEEvNS4_8identityENS4_28SM100_TMA_2SM_LOAD_MULTICASTES1A_vS1B_EENS_8epilogue10collective18CollectiveEpilogueINS1E_23Sm100TmaWarpSpecializedILi4ELi2ELi16ELb1ELb0EEEJNS5_IJNSA_ILi64EEESG_SH_EEENS5_IJNST_IS1J_SC_EENST_INS5_IJNSA_ILi16EEENSA_ILi2EEEEEENS5_IJSC_SF_EEEEEEEESJ_SK_SJ_SK_NS1E_6fusion15FusionCallbacksIS1I_NS1S_17LinearCombinationISJ_fSJ_fLNS_15FloatRoundStyleE2EEES1K_S1R_JEEENS4_5SM1004TMEM4LOAD26SM100_TMEM_LOAD_32dp32b16xENS4_13SM90_TMA_LOADENS12_INS13_ILi2ELi4ELi3EEES16_NST_INS5_IJSB_S1M_EEENS5_IJS1M_SC_EEEEEEENS4_39AutoVectorizingCopyWithAssumedAlignmentILi128EEENS4_14SM90_TMA_STOREES27_S29_S29_EEEvvEEEEvNT_6ParamsE,"ax",@progbits
	.align	128
.text._ZN7cutlass13device_kernelINS_4gemm6kernel13GemmUniversalIN4cute5tupleIJiiiiEEENS1_10collective13CollectiveMmaINS1_35MainloopSm100TmaUmmaWarpSpecializedILi8ELi2ELi4ENS5_IJNS4_1CILi8EEENSA_ILi1EEESC_EEEEENS5_IJNSA_ILi128EEENSA_ILi256EEENSA_ILi32EEEEEENS_10tfloat32_tENS5_IJlSC_lEEESJ_SK_NS4_8TiledMMAINS4_8MMA_AtomIJNS4_23SM100_MMA_TF32_2x1SM_SSISJ_SJ_fLi128ELi256ELNS4_4UMMA5MajorE0ELSP_0ELNSO_7ScaleInE0ELSQ_0EEEEEENS4_6LayoutINS5_IJSC_SC_SC_EEENS5_IJNSA_ILi0EEESV_SV_EEEEENS5_IJNS4_10UnderscoreESY_SY_EEEEENS4_18SM100_TMA_2SM_LOADENS4_14ComposedLayoutINS4_7SwizzleILi3ELi4ELi3EEENS4_18smem_ptr_flag_bitsILi32EEENST_INS5_IJSB_SH_EEENS5_IJSH_SC_EEEEEEEvNS4_8identityENS4_28SM100_TMA_2SM_LOAD_MULTICASTES1A_vS1B_EENS_8epilogue10collective18CollectiveEpilogueINS1E_23Sm100TmaWarpSpecializedILi4ELi2ELi16ELb1ELb0EEEJNS5_IJNSA_ILi64EEESG_SH_EEENS5_IJNST_IS1J_SC_EENST_INS5_IJNSA_ILi16EEENSA_ILi2EEEEEENS5_IJSC_SF_EEEEEEEESJ_SK_SJ_SK_NS1E_6fusion15FusionCallbacksIS1I_NS1S_17LinearCombinationISJ_fSJ_fLNS_15FloatRoundStyleE2EEES1K_S1R_JEEENS4_5SM1004TMEM4LOAD26SM100_TMEM_LOAD_32dp32b16xENS4_13SM90_TMA_LOADENS12_INS13_ILi2ELi4ELi3EEES16_NST_INS5_IJSB_S1M_EEENS5_IJS1M_SC_EEEEEEENS4_39AutoVectorizingCopyWithAssumedAlignmentILi128EEENS4_14SM90_TMA_STOREES27_S29_S29_EEEvvEEEEvNT_6ParamsE:
        .type           _ZN7cutlass13device_kernelINS_4gemm6kernel13GemmUniversalIN4cute5tupleIJiiiiEEENS1_10collective13CollectiveMmaINS1_35MainloopSm100TmaUmmaWarpSpecializedILi8ELi2ELi4ENS5_IJNS4_1CILi8EEENSA_ILi1EEESC_EEEEENS5_IJNSA_ILi128EEENSA_ILi256EEENSA_ILi32EEEEEENS_10tfloat32_tENS5_IJlSC_lEEESJ_SK_NS4_8TiledMMAINS4_8MMA_AtomIJNS4_23SM100_MMA_TF32_2x1SM_SSISJ_SJ_fLi128ELi256ELNS4_4UMMA5MajorE0ELSP_0ELNSO_7ScaleInE0ELSQ_0EEEEEENS4_6LayoutINS5_IJSC_SC_SC_EEENS5_IJNSA_ILi0EEESV_SV_EEEEENS5_IJNS4_10UnderscoreESY_SY_EEEEENS4_18SM100_TMA_2SM_LOADENS4_14ComposedLayoutINS4_7SwizzleILi3ELi4ELi3EEENS4_18smem_ptr_flag_bitsILi32EEENST_INS5_IJSB_SH_EEENS5_IJSH_SC_EEEEEEEvNS4_8identityENS4_28SM100_TMA_2SM_LOAD_MULTICASTES1A_vS1B_EENS_8epilogue10collective18CollectiveEpilogueINS1E_23Sm100TmaWarpSpecializedILi4ELi2ELi16ELb1ELb0EEEJNS5_IJNSA_ILi64EEESG_SH_EEENS5_IJNST_IS1J_SC_EENST_INS5_IJNSA_ILi16EEENSA_ILi2EEEEEENS5_IJSC_SF_EEEEEEEESJ_SK_SJ_SK_NS1E_6fusion15FusionCallbacksIS1I_NS1S_17LinearCombinationISJ_fSJ_fLNS_15FloatRoundStyleE2EEES1K_S1R_JEEENS4_5SM1004TMEM4LOAD26SM100_TMEM_LOAD_32dp32b16xENS4_13SM90_TMA_LOADENS12_INS13_ILi2ELi4ELi3EEES16_NST_INS5_IJSB_S1M_EEENS5_IJS1M_SC_EEEEEEENS4_39AutoVectorizingCopyWithAssumedAlignmentILi128EEENS4_14SM90_TMA_STOREES27_S29_S29_EEEvvEEEEvNT_6ParamsE,@function
        .size           _ZN7cutlass13device_kernelINS_4gemm6kernel13GemmUniversalIN4cute5tupleIJiiiiEEENS1_10collective13CollectiveMmaINS1_35MainloopSm100TmaUmmaWarpSpecializedILi8ELi2ELi4ENS5_IJNS4_1CILi8EEENSA_ILi1EEESC_EEEEENS5_IJNSA_ILi128EEENSA_ILi256EEENSA_ILi32EEEEEENS_10tfloat32_tENS5_IJlSC_lEEESJ_SK_NS4_8TiledMMAINS4_8MMA_AtomIJNS4_23SM100_MMA_TF32_2x1SM_SSISJ_SJ_fLi128ELi256ELNS4_4UMMA5MajorE0ELSP_0ELNSO_7ScaleInE0ELSQ_0EEEEEENS4_6LayoutINS5_IJSC_SC_SC_EEENS5_IJNSA_ILi0EEESV_SV_EEEEENS5_IJNS4_10UnderscoreESY_SY_EEEEENS4_18SM100_TMA_2SM_LOADENS4_14ComposedLayoutINS4_7SwizzleILi3ELi4ELi3EEENS4_18smem_ptr_flag_bitsILi32EEENST_INS5_IJSB_SH_EEENS5_IJSH_SC_EEEEEEEvNS4_8identityENS4_28SM100_TMA_2SM_LOAD_MULTICASTES1A_vS1B_EENS_8epilogue10collective18CollectiveEpilogueINS1E_23Sm100TmaWarpSpecializedILi4ELi2ELi16ELb1ELb0EEEJNS5_IJNSA_ILi64EEESG_SH_EEENS5_IJNST_IS1J_SC_EENST_INS5_IJNSA_ILi16EEENSA_ILi2EEEEEENS5_IJSC_SF_EEEEEEEESJ_SK_SJ_SK_NS1E_6fusion15FusionCallbacksIS1I_NS1S_17LinearCombinationISJ_fSJ_fLNS_15FloatRoundStyleE2EEES1K_S1R_JEEENS4_5SM1004TMEM4LOAD26SM100_TMEM_LOAD_32dp32b16xENS4_13SM90_TMA_LOADENS12_INS13_ILi2ELi4ELi3EEES16_NST_INS5_IJSB_S1M_EEENS5_IJS1M_SC_EEEEEEENS4_39AutoVectorizingCopyWithAssumedAlignmentILi128EEENS4_14SM90_TMA_STOREES27_S29_S29_EEEvvEEEEvNT_6ParamsE,(.L_x_253 - _ZN7cutlass13device_kernelINS_4gemm6kernel13GemmUniversalIN4cute5tupleIJiiiiEEENS1_10collective13CollectiveMmaINS1_35MainloopSm100TmaUmmaWarpSpecializedILi8ELi2ELi4ENS5_IJNS4_1CILi8EEENSA_ILi1EEESC_EEEEENS5_IJNSA_ILi128EEENSA_ILi256EEENSA_ILi32EEEEEENS_10tfloat32_tENS5_IJlSC_lEEESJ_SK_NS4_8TiledMMAINS4_8MMA_AtomIJNS4_23SM100_MMA_TF32_2x1SM_SSISJ_SJ_fLi128ELi256ELNS4_4UMMA5MajorE0ELSP_0ELNSO_7ScaleInE0ELSQ_0EEEEEENS4_6LayoutINS5_IJSC_SC_SC_EEENS5_IJNSA_ILi0EEESV_SV_EEEEENS5_IJNS4_10UnderscoreESY_SY_EEEEENS4_18SM100_TMA_2SM_LOADENS4_14ComposedLayoutINS4_7SwizzleILi3ELi4ELi3EEENS4_18smem_ptr_flag_bitsILi32EEENST_INS5_IJSB_SH_EEENS5_IJSH_SC_EEEEEEEvNS4_8identityENS4_28SM100_TMA_2SM_LOAD_MULTICASTES1A_vS1B_EENS_8epilogue10collective18CollectiveEpilogueINS1E_23Sm100TmaWarpSpecializedILi4ELi2ELi16ELb1ELb0EEEJNS5_IJNSA_ILi64EEESG_SH_EEENS5_IJNST_IS1J_SC_EENST_INS5_IJNSA_ILi16EEENSA_ILi2EEEEEENS5_IJSC_SF_EEEEEEEESJ_SK_SJ_SK_NS1E_6fusion15FusionCallbacksIS1I_NS1S_17LinearCombinationISJ_fSJ_fLNS_15FloatRoundStyleE2EEES1K_S1R_JEEENS4_5SM1004TMEM4LOAD26SM100_TMEM_LOAD_32dp32b16xENS4_13SM90_TMA_LOADENS12_INS13_ILi2ELi4ELi3EEES16_NST_INS5_IJSB_S1M_EEENS5_IJS1M_SC_EEEEEEENS4_39AutoVectorizingCopyWithAssumedAlignmentILi128EEENS4_14SM90_TMA_STOREES27_S29_S29_EEEvvEEEEvNT_6ParamsE)
        .other          _ZN7cutlass13device_kernelINS_4gemm6kernel13GemmUniversalIN4cute5tupleIJiiiiEEENS1_10collective13CollectiveMmaINS1_35MainloopSm100TmaUmmaWarpSpecializedILi8ELi2ELi4ENS5_IJNS4_1CILi8EEENSA_ILi1EEESC_EEEEENS5_IJNSA_ILi128EEENSA_ILi256EEENSA_ILi32EEEEEENS_10tfloat32_tENS5_IJlSC_lEEESJ_SK_NS4_8TiledMMAINS4_8MMA_AtomIJNS4_23SM100_MMA_TF32_2x1SM_SSISJ_SJ_fLi128ELi256ELNS4_4UMMA5MajorE0ELSP_0ELNSO_7ScaleInE0ELSQ_0EEEEEENS4_6LayoutINS5_IJSC_SC_SC_EEENS5_IJNSA_ILi0EEESV_SV_EEEEENS5_IJNS4_10UnderscoreESY_SY_EEEEENS4_18SM100_TMA_2SM_LOADENS4_14ComposedLayoutINS4_7SwizzleILi3ELi4ELi3EEENS4_18smem_ptr_flag_bitsILi32EEENST_INS5_IJSB_SH_EEENS5_IJSH_SC_EEEEEEEvNS4_8identityENS4_28SM100_TMA_2SM_LOAD_MULTICASTES1A_vS1B_EENS_8epilogue10collective18CollectiveEpilogueINS1E_23Sm100TmaWarpSpecializedILi4ELi2ELi16ELb1ELb0EEEJNS5_IJNSA_ILi64EEESG_SH_EEENS5_IJNST_IS1J_SC_EENST_INS5_IJNSA_ILi16EEENSA_ILi2EEEEEENS5_IJSC_SF_EEEEEEEESJ_SK_SJ_SK_NS1E_6fusion15FusionCallbacksIS1I_NS1S_17LinearCombinationISJ_fSJ_fLNS_15FloatRoundStyleE2EEES1K_S1R_JEEENS4_5SM1004TMEM4LOAD26SM100_TMEM_LOAD_32dp32b16xENS4_13SM90_TMA_LOADENS12_INS13_ILi2ELi4ELi3EEES16_NST_INS5_IJSB_S1M_EEENS5_IJS1M_SC_EEEEEEENS4_39AutoVectorizingCopyWithAssumedAlignmentILi128EEENS4_14SM90_TMA_STOREES27_S29_S29_EEEvvEEEEvNT_6ParamsE,@"STO_CUDA_ENTRY STV_DEFAULT"
_ZN7cutlass13device_kernelINS_4gemm6kernel13GemmUniversalIN4cute5tupleIJiiiiEEENS1_10collective13CollectiveMmaINS1_35MainloopSm100TmaUmmaWarpSpecializedILi8ELi2ELi4ENS5_IJNS4_1CILi8EEENSA_ILi1EEESC_EEEEENS5_IJNSA_ILi128EEENSA_ILi256EEENSA_ILi32EEEEEENS_10tfloat32_tENS5_IJlSC_lEEESJ_SK_NS4_8TiledMMAINS4_8MMA_AtomIJNS4_23SM100_MMA_TF32_2x1SM_SSISJ_SJ_fLi128ELi256ELNS4_4UMMA5MajorE0ELSP_0ELNSO_7ScaleInE0ELSQ_0EEEEEENS4_6LayoutINS5_IJSC_SC_SC_EEENS5_IJNSA_ILi0EEESV_SV_EEEEENS5_IJNS4_10UnderscoreESY_SY_EEEEENS4_18SM100_TMA_2SM_LOADENS4_14ComposedLayoutINS4_7SwizzleILi3ELi4ELi3EEENS4_18smem_ptr_flag_bitsILi32EEENST_INS5_IJSB_SH_EEENS5_IJSH_SC_EEEEEEEvNS4_8identityENS4_28SM100_TMA_2SM_LOAD_MULTICASTES1A_vS1B_EENS_8epilogue10collective18CollectiveEpilogueINS1E_23Sm100TmaWarpSpecializedILi4ELi2ELi16ELb1ELb0EEEJNS5_IJNSA_ILi64EEESG_SH_EEENS5_IJNST_IS1J_SC_EENST_INS5_IJNSA_ILi16EEENSA_ILi2EEEEEENS5_IJSC_SF_EEEEEEEESJ_SK_SJ_SK_NS1E_6fusion15FusionCallbacksIS1I_NS1S_17LinearCombinationISJ_fSJ_fLNS_15FloatRoundStyleE2EEES1K_S1R_JEEENS4_5SM1004TMEM4LOAD26SM100_TMEM_LOAD_32dp32b16xENS4_13SM90_TMA_LOADENS12_INS13_ILi2ELi4ELi3EEES16_NST_INS5_IJSB_S1M_EEENS5_IJS1M_SC_EEEEEEENS4_39AutoVectorizingCopyWithAssumedAlignmentILi128EEENS4_14SM90_TMA_STOREES27_S29_S29_EEEvvEEEEvNT_6ParamsE:
[----:B------:R-:W1:Y:S01]  /*0000*/  LDC R1, c[0x0][0x37c] ;  /* 0x0000df00ff017b82 */ /* 0x000e620000000800 */
[----:B------:R-:W2:Y:S01]  /*0010*/  S2R R66, SR_TID.X ;  /* 0x0000000000427919 */ /* 0x000ea20000002100 */
[----:B------:R-:W3:Y:S06]  /*0020*/  LDCU.64 UR8, c[0x0][0x890] ;  /* 0x00011200ff0877ac */ /* 0x000eec0008000a00 */
[----:B------:R-:W4:Y:S01]  /*0030*/  S2UR UR4, SR_CgaCtaId ;  /* 0x00000000000479c3 */ /* 0x000f220000008800 */
[----:B------:R-:W-:Y:S02]  /*0040*/  PRMT R52, RZ, 0x7610, R52 ;  /* 0x00007610ff347816 */ /* 0x000fe40000000034 */
[----:B------:R-:W-:Y:S01]  /*0050*/  ELECT P1, URZ, PT ;  /* 0x0000000000ff782f */ /* 0x000fe20003820000 */
[----:B---3--:R-:W-:-:S04]  /*0060*/  UISETP.NE.U32.AND UP0, UPT, UR8, URZ, UPT ;  /* 0x000000ff0800728c */ /* 0x008fc8000bf05070 */
[----:B------:R-:W-:Y:S02]  /*0070*/  UISETP.NE.AND.EX UP0, UPT, UR9, URZ, UPT, UP0 ;  /* 0x000000ff0900728c */ /* 0x000fe4000bf05300 */
[----:B----4-:R-:W-:Y:S02]  /*0080*/  ULOP3.LUT UR47, UR4, 0x1, URZ, 0xc0, !UPT ;  /* 0x00000001042f7892 */ /* 0x010fe4000f8ec0ff */
[----:B------:R-:W-:Y:S01]  /*0090*/  ULOP3.LUT UR46, UR4, 0x1, URZ, 0x3c, !UPT ;  /* 0x00000001042e7892 */ /* 0x000fe2000f8e3cff */
[----:B--2---:R-:W-:-:S05]  /*00a0*/  SHF.R.U32.HI R53, RZ, 0x5, R66 ;  /* 0x00000005ff357819 */ /* 0x004fca0000011642 */
[----:B------:R-:W2:Y:S02]  /*00b0*/  SHFL.IDX PT, R0, R53, RZ, 0x1f ;  /* 0x00001fff35007589 */ /* 0x000ea400000e0000 */
[----:B--2---:R-:W-:Y:S01]  /*00c0*/  R2UR UR20, R0 ;  /* 0x00000000001472ca */ /* 0x004fe200000e0000 */
[----:B-1----:R-:W-:-:S14]  /*00d0*/  BRA.U UP0, `(.L_x_0) ;  /* 0x0000000100307547 */ /* 0x002fdc000b800000 */
[----:B------:R-:W1:Y:S02]  /*00e0*/  LDCU.64 UR4, c[0x0][0x888] ;  /* 0x00011100ff0477ac */ /* 0x000e640008000a00 */
[----:B-1----:R-:W-:-:S04]  /*00f0*/  UISETP.NE.U32.AND UP0, UPT, UR4, URZ, UPT ;  /* 0x000000ff0400728c */ /* 0x002fc8000bf05070 */
[----:B------:R-:W-:-:S09]  /*0100*/  UISETP.NE.AND.EX UP0, UPT, UR5, URZ, UPT, UP0 ;  /* 0x000000ff0500728c */ /* 0x000fd2000bf05300 */
[----:B------:R-:W-:Y:S05]  /*0110*/  BRA.U !UP0, `(.L_x_1) ;  /* 0x0000000108147547 */ /* 0x000fea000b800000 */
[----:B------:R-:W1:Y:S01]  /*0120*/  LDC.64 R2, c[0x0][0x888] ;  /* 0x00022200ff027b82 */ /* 0x000e620000000a00 */
[----:B------:R-:W1:Y:S02]  /*0130*/  LDCU.64 UR4, c[0x0][0x358] ;  /* 0x00006b00ff0477ac */ /* 0x000e640008000a00 */
[----:B-1----:R1:W5:Y:S01]  /*0140*/  LDG.E R27, desc[UR4][R2.64] ;  /* 0x00000004021b7981 */ /* 0x002362000c1e1900 */
[----:B------:R-:W-:Y:S01]  /*0150*/  HFMA2 R52, -RZ, RZ, 0, 5.9604644775390625e-08 ;  /* 0x00000001ff347431 */ /* 0x000fe200000001ff */
[----:B------:R-:W-:Y:S05]  /*0160*/  BRA `(.L_x_0) ;  /* 0x00000000000c7947 */ /* 0x000fea0003800000 */
.L_x_1:
[----:B------:R-:W1:Y:S01]  /*0170*/  LDCU UR4, c[0x0][0x880] ;  /* 0x00011000ff0477ac */ /* 0x000e620008000800 */
[----:B------:R-:W-:Y:S01]  /*0180*/  HFMA2 R52, -RZ, RZ, 0, 5.9604644775390625e-08 ;  /* 0x00000001ff347431 */ /* 0x000fe200000001ff */
[----:B-1----:R-:W-:-:S07]  /*0190*/  MOV R27, UR4 ;  /* 0x00000004001b7c02 */ /* 0x002fce0008000f00 */
.L_x_0:
[----:B------:R-:W2:Y:S02]  /*01a0*/  LDCU.64 UR4, c[0x0][0x8b0] ;  /* 0x00011600ff0477ac */ /* 0x000ea40008000a00 */
[----:B--2---:R-:W-:-:S04]  /*01b0*/  UISETP.NE.U32.AND UP0, UPT, UR4, URZ, UPT ;  /* 0x000000ff0400728c */ /* 0x004fc8000bf05070 */
[----:B------:R-:W-:-:S09]  /*01c0*/  UISETP.NE.AND.EX UP0, UPT, UR5, URZ, UPT, UP0 ;  /* 0x000000ff0500728c */ /* 0x000fd2000bf05300 */
[----:B------:R-:W-:Y:S05]  /*01d0*/  BRA.U UP0, `(.L_x_2) ;  /* 0x0000000100287547 */ /* 0x000fea000b800000 */
[----:B------:R-:W2:Y:S02]  /*01e0*/  LDCU.64 UR4, c[0x0][0x8a8] ;  /* 0x00011500ff0477ac */ /* 0x000ea40008000a00 */
[----:B--2---:R-:W-:-:S04]  /*01f0*/  UISETP.NE.U32.AND UP0, UPT, UR4, URZ, UPT ;  /* 0x000000ff0400728c */ /* 0x004fc8000bf05070 */
[----:B------:R-:W-:-:S09]  /*0200*/  UISETP.NE.AND.EX UP0, UPT, UR5, URZ, UPT, UP0 ;  /* 0x000000ff0500728c */ /* 0x000fd2000bf05300 */
[----:B------:R-:W-:Y:S05]  /*0210*/  BRA.U !UP0, `(.L_x_3) ;  /* 0x0000000108107547 */ /* 0x000fea000b800000 */
[----:B------:R-:W2:Y:S01]  /*0220*/  LDC.64 R24, c[0x0][0x8a8] ;  /* 0x00022a00ff187b82 */ /* 0x000ea20000000a00 */
[----:B------:R-:W2:Y:S02]  /*0230*/  LDCU.64 UR4, c[0x0][0x358] ;  /* 0x00006b00ff0477ac */ /* 0x000ea40008000a00 */
[----:B--2---:R2:W5:Y:S01]  /*0240*/  LDG.E R24, desc[UR4][R24.64] ;  /* 0x0000000418187981 */ /* 0x004562000c1e1900 */
[----:B------:R-:W-:Y:S05]  /*0250*/  BRA `(.L_x_2) ;  /* 0x0000000000087947 */ /* 0x000fea0003800000 */
.L_x_3:
[----:B------:R-:W2:Y:S02]  /*0260*/  LDCU UR4, c[0x0][0x8a0] ;  /* 0x00011400ff0477ac */ /* 0x000ea40008000800 */
[----:B--2---:R-:W-:Y:S02]  /*0270*/  MOV R24, UR4 ;  /* 0x0000000400187c02 */ /* 0x004fe40008000f00 */
.L_x_2:
[----:B------:R-:W-:Y:S01]  /*0280*/  IMAD.U32 R0, RZ, RZ, UR20 ;  /* 0x00000014ff007e24 */ /* 0x000fe2000f8e00ff */
[----:B------:R-:W-:Y:S04]  /*0290*/  BSSY.RECONVERGENT B0, `(.L_x_4) ;  /* 0x000000c000007945 */ /* 0x000fe80003800200 */
[C---:B------:R-:W-:Y:S02]  /*02a0*/  ISETP.NE.OR P2, PT, R0.reuse, 0x1, !P1 ;  /* 0x000000010000780c */ /* 0x040fe40004f45670 */
[----:B------:R-:W-:-:S11]  /*02b0*/  ISETP.NE.OR P0, PT, R0, 0x3, !P1 ;  /* 0x000000030000780c */ /* 0x000fd60004f05670 */
[----:B------:R-:W-:Y:S05]  /*02c0*/  @P2 BRA `(.L_x_5) ;  /* 0x0000000000202947 */ /* 0x000fea0003800000 */
[----:B------:R-:W3:Y:S02]  /*02d0*/  LDCU.64 UR4, c[0x0][0x348] ;  /* 0x00006900ff0477ac */ /* 0x000ee40008000a00 */
[----:B---3--:R-:W-:Y:S02]  /*02e0*/  UIADD3 UR6, UP1, UPT, UR4, 0x80, URZ ;  /* 0x0000008004067890 */ /* 0x008fe4000ff3e0ff */
[----:B------:R-:W-:Y:S02]  /*02f0*/  UIADD3 UR4, UP0, UPT, UR4, 0x180, URZ ;  /* 0x0000018004047890 */ /* 0x000fe4000ff1e0ff */
[----:B------:R-:W-:Y:S02]  /*0300*/  UIADD3.X UR7, UPT, UPT, URZ, UR5, URZ, UP1, !UPT ;  /* 0x00000005ff077290 */ /* 0x000fe40008ffe4ff */
[----:B------:R-:W-:-:S07]  /*0310*/  UIADD3.X UR5, UPT, UPT, URZ, UR5, URZ, UP0, !UPT ;  /* 0x00000005ff057290 */ /* 0x000fce00087fe4ff */
[----:B------:R3:W-:Y:S02]  /*0320*/  UTMACCTL.PF [UR6] ;  /* 0x00000000060079b9 */ /* 0x0007e40008040000 */
[----:B------:R3:W-:Y:S02]  /*0330*/  UTMACCTL.PF [UR4] ;  /* 0x00000000040079b9 */ /* 0x0007e40008040000 */
[----:B---3--:R-:W-:Y:S01]  /*0340*/  NOP ;  /* 0x0000000000007918 */ /* 0x008fe20000000000 */
.L_x_5:
[----:B------:R-:W-:Y:S05]  /*0350*/  BSYNC.RECONVERGENT B0 ;  /* 0x0000000000007941 */ /* 0x000fea0003800200 */
.L_x_4:
[----:B------:R-:W-:Y:S04]  /*0360*/  BSSY.RECONVERGENT B0, `(.L_x_6) ;  /* 0x000000a000007945 */ /* 0x000fe80003800200 */
        /* <DEDUP_REMOVED lines=9> */
.L_x_7:
[----:B------:R-:W-:Y:S05]  /*0400*/  BSYNC.RECONVERGENT B0 ;  /* 0x0000000000007941 */ /* 0x000fea0003800200 */
.L_x_6:
[----:B------:R-:W3:Y:S01]  /*0410*/  LDCU.64 UR4, c[0x0][0x888] ;  /* 0x00011100ff0477ac */ /* 0x000ee20008000a00 */
[----:B------:R-:W-:Y:S02]  /*0420*/  UISETP.EQ.U32.AND UP1, UPT, UR8, URZ, UPT ;  /* 0x000000ff0800728c */ /* 0x000fe4000bf22070 */
[----:B------:R-:W-:Y:S02]  /*0430*/  UPLOP3.LUT UP4, UPT, UPT, UPT, UPT, 0x80, 0x8 ;  /* 0x000000000008789c */ /* 0x000fe40003f8f070 */
[----:B---3--:R-:W-:-:S04]  /*0440*/  UISETP.NE.U32.AND UP0, UPT, UR4, URZ, UPT ;  /* 0x000000ff0400728c */ /* 0x008fc8000bf05070 */
[----:B------:R-:W-:-:S04]  /*0450*/  UISETP.NE.AND.EX UP2, UPT, UR5, URZ, UPT, UP0 ;  /* 0x000000ff0500728c */ /* 0x000fc8000bf45300 */
[----:B------:R-:W-:-:S04]  /*0460*/  UISETP.EQ.OR.EX UP3, UPT, UR9, URZ, !UP2, UP1 ;  /* 0x000000ff0900728c */ /* 0x000fc8000d762710 */
[----:B------:R-:W-:-:S06]  /*0470*/  UP2UR UR4, UPR, URZ, 0x8 ;  /* 0x00000008ff047883 */ /* 0x000fcc0008000000 */
[----:B------:R-:W-:Y:S01]  /*0480*/  MOV R56, UR4 ;  /* 0x0000000400387c02 */ /* 0x000fe20008000f00 */
[----:B------:R-:W-:Y:S06]  /*0490*/  BRA.U !UP3, `(.L_x_8) ;  /* 0x000000010b207547 */ /* 0x000fec000b800000 */
[----:B------:R-:W-:Y:S01]  /*04a0*/  UISETP.NE.U32.AND UP0, UPT, UR8, URZ, UPT ;  /* 0x000000ff0800728c */ /* 0x000fe2000bf05070 */
[----:B-----5:R-:W-:Y:S01]  /*04b0*/  FSETP.NEU.AND P0, PT, R27, RZ, PT ;  /* 0x000000ff1b00720b */ /* 0x020fe20003f0d000 */
[----:B------:R-:W-:Y:S02]  /*04c0*/  USEL UR4, URZ, 0xffffffff, UP2 ;  /* 0xffffffffff047887 */ /* 0x000fe40009000000 */
[----:B------:R-:W-:-:S10]  /*04d0*/  UISETP.NE.AND.EX UP1, UPT, UR9, URZ, UPT, UP0 ;  /* 0x000000ff0900728c */ /* 0x000fd4000bf25300 */
[----:B------:R-:W-:Y:S01]  /*04e0*/  VOTEU.ANY UP0, P0 ;  /* 0x0000000000ff7886 */ /* 0x000fe20000000100 */
[----:B------:R-:W-:-:S04]  /*04f0*/  @!UP1 USEL UR4, URZ, 0xffffffff, UP0 ;  /* 0xffffffffff049887 */ /* 0x000fc80008000000 */
[----:B------:R-:W-:-:S04]  /*0500*/  ULOP3.LUT UR4, UR4, 0x1, URZ, 0xc0, !UPT ;  /* 0x0000000104047892 */ /* 0x000fc8000f8ec0ff */
[----:B------:R-:W-:-:S11]  /*0510*/  UISETP.NE.U32.AND UP4, UPT, UR4, 0x1, UPT ;  /* 0x000000010400788c */ /* 0x000fd6000bf85070 */
.L_x_8:
[----:B------:R-:W3:Y:S01]  /*0520*/  SHFL.IDX PT, R0, R53, RZ, 0x1f ;  /* 0x00001fff35007589 */ /* 0x000ee200000e0000 */
[----:B------:R-:W-:-:S04]  /*0530*/  UISETP.NE.AND UP0, UPT, UR20, 0x2, UPT ;  /* 0x000000021400788c */ /* 0x000fc8000bf05270 */
[----:B------:R-:W-:Y:S02]  /*0540*/  UISETP.EQ.AND UP1, UPT, UR47, URZ, !UP0 ;  /* 0x000000ff2f00728c */ /* 0x000fe4000c722270 */
[----:B------:R-:W-:-:S04]  /*0550*/  USEL UR60, URZ, 0x1, UP0 ;  /* 0x00000001ff3c7887 */ /* 0x000fc80008000000 */
[----:B------:R-:W-:Y:S02]  /*0560*/  PLOP3.LUT P3, PT, P1, PT, UP1, 0x80, 0x8 ;  /* 0x000000000008781c */ /* 0x000fe40000f6f018 */
[----:B---3--:R-:W-:-:S13]  /*0570*/  ISETP.NE.AND P0, PT, R0, RZ, PT ;  /* 0x000000ff0000720c */ /* 0x008fda0003f05270 */
[----:B------:R-:W-:Y:S05]  /*0580*/  @P0 BRA `(.L_x_9) ;  /* 0x0000000000780947 */ /* 0x000fea0003800000 */
[----:B------:R-:W3:Y:S01]  /*0590*/  S2UR UR5, SR_CgaCtaId ;  /* 0x00000000000579c3 */ /* 0x000ee20000008800 */
[----:B------:R-:W-:Y:S01]  /*05a0*/  UMOV UR4, 0x400 ;  /* 0x0000040000047882 */ /* 0x000fe20000000000 */
[----:B------:R-:W-:Y:S01]  /*05b0*/  UMOV UR8, 0x1 ;  /* 0x0000000100087882 */ /* 0x000fe20000000000 */
[----:B------:R-:W-:Y:S01]  /*05c0*/  UMOV UR6, 0x4 ;  /* 0x0000000400067882 */ /* 0x000fe20000000000 */
[----:B------:R-:W-:-:S04]  /*05d0*/  UIADD3 UR8, UPT, UPT, -UR8, 0x100000, URZ ;  /* 0x0010000008087890 */ /* 0x000fc8000fffe1ff */
[----:B------:R-:W-:Y:S02]  /*05e0*/  USHF.L.U32 UR9, UR8, 0xb, URZ ;  /* 0x0000000b08097899 */ /* 0x000fe400080006ff */
[----:B------:R-:W-:Y:S02]  /*05f0*/  USHF.L.U32 UR8, UR8, 0x1, URZ ;  /* 0x0000000108087899 */ /* 0x000fe400080006ff */
[----:B------:R-:W-:-:S04]  /*0600*/  UIADD3 UR6, UPT, UPT, -UR6, 0x100000, URZ ;  /* 0x0010000006067890 */ /* 0x000fc8000fffe1ff */
[----:B------:R-:W-:Y:S02]  /*0610*/  USHF.L.U32 UR7, UR6, 0xb, URZ ;  /* 0x0000000b06077899 */ /* 0x000fe400080006ff */
[----:B------:R-:W-:Y:S01]  /*0620*/  USHF.L.U32 UR6, UR6, 0x1, URZ ;  /* 0x0000000106067899 */ /* 0x000fe200080006ff */
[----:B------:R-:W-:Y:S01]  /*0630*/  ELECT P0, URZ, PT ;  /* 0x0000000000ff782f */ /* 0x000fe20003800000 */
[----:B---3--:R-:W-:Y:S01]  /*0640*/  ULEA UR4, UR5, UR4, 0x18 ;  /* 0x0000000405047291 */ /* 0x008fe2000f8ec0ff */
[----:B------:R-:W3:Y:S11]  /*0650*/  FENCE.VIEW.ASYNC.S ;  /* 0x00000000000073c6 */ /* 0x000ef60000000000 */
[----:B---3--:R3:W4:Y:S01]  /*0660*/  SYNCS.EXCH.64 URZ, [UR4], UR8 ;  /* 0x0000000804ff75b2 */ /* 0x0087220008000100 */
[----:B------:R3:W1:Y:S01]  /*0670*/  SYNCS.EXCH.64 URZ, [UR4+0x40], UR6 ;  /* 0x0000400604ff75b2 */ /* 0x0006620008000100 */
        /* <DEDUP_REMOVED lines=13> */
[----:B------:R3:W1:Y:S02]  /*0750*/  SYNCS.EXCH.64 URZ, [UR4+0x78], UR6 ;  /* 0x0000780604ff75b2 */ /* 0x0006640008000100 */
[----:B---3--:R-:W-:Y:S01]  /*0760*/  NOP ;  /* 0x0000000000007918 */ /* 0x008fe20000000000 */
.L_x_9:
[----:B------:R-:W3:Y:S01]  /*0770*/  SHFL.IDX PT, R0, R53, RZ, 0x1f ;  /* 0x00001fff35007589 */ /* 0x000ee200000e0000 */
[----:B------:R-:W-:Y:S01]  /*0780*/  NOP ;  /* 0x0000000000007918 */ /* 0x000fe20000000000 */
[----:B---3--:R-:W-:-:S13]  /*0790*/  ISETP.NE.AND P0, PT, R0, 0x1, PT ;  /* 0x000000010000780c */ /* 0x008fda0003f05270 */
        /* <DEDUP_REMOVED lines=14> */
[----:B---3--:R3:W1:Y:S01]  /*0880*/  SYNCS.EXCH.64 URZ, [UR4+0x80], UR8 ;  /* 0x0000800804ff75b2 */ /* 0x0086620008000100 */
[----:B------:R3:W1:Y:S01]  /*0890*/  SYNCS.EXCH.64 URZ, [UR4+0xa0], UR6 ;  /* 0x0000a00604ff75b2 */ /* 0x0006620008000100 */
[----:B------:R3:W1:Y:S01]  /*08a0*/  SYNCS.EXCH.64 URZ, [UR4+0x88], UR8 ;  /* 0x0000880804ff75b2 */ /* 0x0006620008000100 */
[----:B------:R3:W1:Y:S01]  /*08b0*/  SYNCS.EXCH.64 URZ, [UR4+0xa8], UR6 ;  /* 0x0000a80604ff75b2 */ /* 0x0006620008000100 */
[----:B------:R3:W1:Y:S01]  /*08c0*/  SYNCS.EXCH.64 URZ, [UR4+0x90], UR8 ;  /* 0x0000900804ff75b2 */ /* 0x0006620008000100 */
[----:B------:R3:W1:Y:S01]  /*08d0*/  SYNCS.EXCH.64 URZ, [UR4+0xb0], UR6 ;  /* 0x0000b00604ff75b2 */ /* 0x0006620008000100 */
[----:B------:R3:W1:Y:S01]  /*08e0*/  SYNCS.EXCH.64 URZ, [UR4+0x98], UR8 ;  /* 0x0000980804ff75b2 */ /* 0x0006620008000100 */
[----:B------:R3:W1:Y:S01]  /*08f0*/  SYNCS.EXCH.64 URZ, [UR4+0xb8], UR6 ;  /* 0x0000b80604ff75b2 */ /* 0x0006620008000100 */
[----:B------:R-:W-:Y:S01]  /*0900*/  NOP ;  /* 0x0000000000007918 */ /* 0x000fe20000000000 */
.L_x_10:
[----:B------:R-:W2:Y:S01]  /*0910*/  SHFL.IDX PT, R0, R53, RZ, 0x1f ;  /* 0x00001fff35007589 */ /* 0x000ea200000e0000 */
[----:B------:R-:W-:Y:S01]  /*0920*/  NOP ;  /* 0x0000000000007918 */ /* 0x000fe20000000000 */
[----:B--2---:R-:W-:-:S13]  /*0930*/  ISETP.NE.AND P0, PT, R0, 0x3, PT ;  /* 0x000000030000780c */ /* 0x004fda0003f05270 */
[----:B------:R-:W-:Y:S05]  /*0940*/  @P0 BRA `(.L_x_11) ;  /* 0x0000000000300947 */ /* 0x000fea0003800000 */
[----:B---3--:R-:W2:Y:S01]  /*0950*/  S2UR UR6, SR_CgaCtaId ;  /* 0x00000000000679c3 */ /* 0x008ea20000008800 */
[----:B------:R-:W-:Y:S01]  /*0960*/  UMOV UR4, 0x400 ;  /* 0x0000040000047882 */ /* 0x000fe20000000000 */
[----:B------:R-:W-:Y:S01]  /*0970*/  UMOV UR5, 0x20 ;  /* 0x0000002000057882 */ /* 0x000fe20000000000 */
[----:B------:R-:W-:Y:S01]  /*0980*/  ELECT P0, URZ, PT ;  /* 0x0000000000ff782f */ /* 0x000fe20003800000 */
[----:B--2---:R-:W-:Y:S02]  /*0990*/  ULEA UR6, UR6, UR4, 0x18 ;  /* 0x0000000406067291 */ /* 0x004fe4000f8ec0ff */
[----:B------:R-:W-:-:S04]  /*09a0*/  UIADD3 UR4, UPT, UPT, -UR5, 0x100000, URZ ;  /* 0x0010000005047890 */ /* 0x000fc8000fffe1ff */
[----:B------:R-:W-:Y:S02]  /*09b0*/  USHF.L.U32 UR5, UR4, 0xb, URZ ;  /* 0x0000000b04057899 */ /* 0x000fe400080006ff */
[----:B------:R-:W-:Y:S01]  /*09c0*/  USHF.L.U32 UR4, UR4, 0x1, URZ ;  /* 0x0000000104047899 */ /* 0x000fe200080006ff */
[----:B------:R-:W2:Y:S11]  /*09d0*/  FENCE.VIEW.ASYNC.S ;  /* 0x00000000000073c6 */ /* 0x000eb60000000000 */
[----:B--2---:R2:W3:Y:S01]  /*09e0*/  SYNCS.EXCH.64 URZ, [UR6+0xc0], UR4 ;  /* 0x0000c00406ff75b2 */ /* 0x0044e20008000100 */
[----:B------:R2:W1:Y:S01]  /*09f0*/  SYNCS.EXCH.64 URZ, [UR6+0xc8], UR4 ;  /* 0x0000c80406ff75b2 */ /* 0x0004620008000100 */
[----:B------:R-:W-:Y:S01]  /*0a00*/  NOP ;  /* 0x0000000000007918 */ /* 0x000fe20000000000 */
.L_x_11:
[----:B------:R-:W4:Y:S01]  /*0a10*/  SHFL.IDX PT, R0, R53, RZ, 0x1f ;  /* 0x00001fff35007589 */ /* 0x000f2200000e0000 */
[----:B------:R-:W-:Y:S01]  /*0a20*/  NOP ;  /* 0x0000000000007918 */ /* 0x000fe20000000000 */
[----:B----4-:R-:W-:-:S13]  /*0a30*/  ISETP.NE.AND P0, PT, R0, 0x4, PT ;  /* 0x000000040000780c */ /* 0x010fda0003f05270 */
[----:B------:R-:W-:Y:S05]  /*0a40*/  @P0 BRA `(.L_x_12) ;  /* 0x00000000004c0947 */ /* 0x000fea0003800000 */
[----:B--2---:R-:W2:Y:S01]  /*0a50*/  S2UR UR5, SR_CgaCtaId ;  /* 0x00000000000579c3 */ /* 0x004ea20000008800 */
[----:B---3--:R-:W-:Y:S01]  /*0a60*/  UMOV UR4, 0x720 ;  /* 0x0000072000047882 */ /* 0x008fe20000000000 */
[----:B------:R-:W-:Y:S01]  /*0a70*/  UMOV UR6, 0x400 ;  /* 0x0000040000067882 */ /* 0x000fe20000000000 */
[----:B------:R-:W-:Y:S01]  /*0a80*/  USEL UR4, UR4, 0x620, UP4 ;  /* 0x0000062004047887 */ /* 0x000fe2000a000000 */
[----:B------:R-:W-:Y:S01]  /*0a90*/  UMOV UR8, 0x1 ;  /* 0x0000000100087882 */ /* 0x000fe20000000000 */
[----:B------:R-:W-:Y:S01]  /*0aa0*/  ELECT P0, URZ, PT ;  /* 0x0000000000ff782f */ /* 0x000fe20003800000 */
[----:B------:R-:W-:-:S04]  /*0ab0*/  UIADD3 UR8, UPT, UPT, -UR8, 0x100000, URZ ;  /* 0x0010000008087890 */ /* 0x000fc8000fffe1ff */
[----:B------:R-:W-:Y:S02]  /*0ac0*/  USHF.L.U32 UR9, UR8, 0xb, URZ ;  /* 0x0000000b08097899 */ /* 0x000fe400080006ff */
[----:B------:R-:W-:Y:S02]  /*0ad0*/  USHF.L.U32 UR8, UR8, 0x1, URZ ;  /* 0x0000000108087899 */ /* 0x000fe400080006ff */
[----:B--2---:R-:W-:Y:S02]  /*0ae0*/  ULEA UR6, UR5, UR6, 0x18 ;  /* 0x0000000605067291 */ /* 0x004fe4000f8ec0ff */
[----:B------:R-:W-:-:S04]  /*0af0*/  UIADD3 UR4, UPT, UPT, -UR4, 0x100000, URZ ;  /* 0x0010000004047890 */ /* 0x000fc8000fffe1ff */
[----:B------:R-:W-:Y:S02]  /*0b00*/  USHF.L.U32 UR5, UR4, 0xb, URZ ;  /* 0x0000000b04057899 */ /* 0x000fe400080006ff */
[----:B------:R-:W-:Y:S01]  /*0b10*/  USHF.L.U32 UR4, UR4, 0x1, URZ ;  /* 0x0000000104047899 */ /* 0x000fe200080006ff */
[----:B------:R-:W2:Y:S03]  /*0b20*/  FENCE.VIEW.ASYNC.S ;  /* 0x00000000000073c6 */ /* 0x000ea60000000000 */
[----:B--2---:R4:W2:Y:S08]  /*0b30*/  SYNCS.EXCH.64 URZ, [UR6+0xd0], UR8 ;  /* 0x0000d00806ff75b2 */ /* 0x0048b00008000100 */
[----:B------:R4:W3:Y:S01]  /*0b40*/  SYNCS.EXCH.64 URZ, [UR6+0xe0], UR4 ;  /* 0x0000e00406ff75b2 */ /* 0x0008e20008000100 */
[----:B------:R4:W1:Y:S01]  /*0b50*/  SYNCS.EXCH.64 URZ, [UR6+0xd8], UR8 ;  /* 0x0000d80806ff75b2 */ /* 0x0008620008000100 */
[----:B------:R4:W1:Y:S02]  /*0b60*/  SYNCS.EXCH.64 URZ, [UR6+0xe8], UR4 ;  /* 0x0000e80406ff75b2 */ /* 0x0008640008000100 */
[----:B----4-:R-:W-:Y:S01]  /*0b70*/  NOP ;  /* 0x0000000000007918 */ /* 0x010fe20000000000 */
.L_x_12:
[----:B------:R-:W4:Y:S01]  /*0b80*/  SHFL.IDX PT, R0, R53, RZ, 0x1f ;  /* 0x00001fff35007589 */ /* 0x000f2200000e0000 */
[----:B------:R-:W-:Y:S01]  /*0b90*/  NOP ;  /* 0x0000000000007918 */ /* 0x000fe20000000000 */
[----:B----4-:R-:W-:-:S13]  /*0ba0*/  ISETP.NE.AND P0, PT, R0, 0x5, PT ;  /* 0x000000050000780c */ /* 0x010fda0003f05270 */
[----:B------:R-:W-:Y:S05]  /*0bb0*/  @P0 BRA `(.L_x_13) ;  /* 0x0000000000580947 */ /* 0x000fea0003800000 */
[----:B--2---:R-:W2:Y:S01]  /*0bc0*/  S2UR UR5, SR_CgaCtaId ;  /* 0x00000000000579c3 */ /* 0x004ea20000008800 */
[----:B---3--:R-:W-:Y:S01]  /*0bd0*/  UMOV UR4, 0x400 ;  /* 0x0000040000047882 */ /* 0x008fe20000000000 */
        /* <DEDUP_REMOVED lines=9> */
[----:B--2---:R-:W-:Y:S01]  /*0c70*/  ULEA UR4, UR5, UR4, 0x18 ;  /* 0x0000000405047291 */ /* 0x004fe2000f8ec0ff */
[----:B------:R-:W2:Y:S11]  /*0c80*/  FENCE.VIEW.ASYNC.S ;  /* 0x00000000000073c6 */ /* 0x000eb60000000000 */
[----:B--2---:R4:W2:Y:S01]  /*0c90*/  SYNCS.EXCH.64 URZ, [UR4+0xf0], UR6 ;  /* 0x0000f00604ff75b2 */ /* 0x0048a20008000100 */
[----:B------:R4:W3:Y:S01]  /*0ca0*/  SYNCS.EXCH.64 URZ, [UR4+0x110], UR8 ;  /* 0x0001100804ff75b2 */ /* 0x0008e20008000100 */
[----:B------:R4:W1:Y:S01]  /*0cb0*/  SYNCS.EXCH.64 URZ, [UR4+0xf8], UR6 ;  /* 0x0000f80604ff75b2 */ /* 0x0008620008000100 */
[----:B------:R4:W1:Y:S01]  /*0cc0*/  SYNCS.EXCH.64 URZ, [UR4+0x118], UR8 ;  /* 0x0001180804ff75b2 */ /* 0x0008620008000100 */
[----:B------:R4:W1:Y:S01]  /*0cd0*/  SYNCS.EXCH.64 URZ, [UR4+0x100], UR6 ;  /* 0x0001000604ff75b2 */ /* 0x0008620008000100 */
[----:B------:R4:W1:Y:S01]  /*0ce0*/  SYNCS.EXCH.64 URZ, [UR4+0x120], UR8 ;  /* 0x0001200804ff75b2 */ /* 0x0008620008000100 */
[----:B------:R4:W1:Y:S01]  /*0cf0*/  SYNCS.EXCH.64 URZ, [UR4+0x108], UR6 ;  /* 0x0001080604ff75b2 */ /* 0x0008620008000100 */
[----:B------:R4:W1:Y:S02]  /*0d00*/  SYNCS.EXCH.64 URZ, [UR4+0x128], UR8 ;  /* 0x0001280804ff75b2 */ /* 0x0008640008000100 */
[----:B----4-:R-:W-:Y:S01]  /*0d10*/  NOP ;  /* 0x0000000000007918 */ /* 0x010fe20000000000 */
.L_x_13:
[----:B------:R-:W4:Y:S01]  /*0d20*/  SHFL.IDX PT, R0, R53, RZ, 0x1f ;  /* 0x00001fff35007589 */ /* 0x000f2200000e0000 */
[----:B------:R-:W-:Y:S01]  /*0d30*/  ISETP.NE.OR P1, PT, RZ, UR20, !P1 ;  /* 0x00000014ff007c0c */ /* 0x000fe2000cf25670 */
[----:B------:R-:W-:Y:S01]  /*0d40*/  NOP ;  /* 0x0000000000007918 */ /* 0x000fe20000000000 */
[----:B----4-:R-:W-:-:S13]  /*0d50*/  ISETP.NE.AND P0, PT, R0, 0x3, PT ;  /* 0x000000030000780c */ /* 0x010fda0003f05270 */
[----:B------:R-:W-:Y:S05]  /*0d60*/  @P0 BRA `(.L_x_14) ;  /* 0x0000000000380947 */ /* 0x000fea0003800000 */
[----:B--2---:R-:W2:Y:S01]  /*0d70*/  S2UR UR5, SR_CgaCtaId ;  /* 0x00000000000579c3 */ /* 0x004ea20000008800 */
[----:B---3--:R-:W-:Y:S01]  /*0d80*/  UMOV UR4, 0x400 ;  /* 0x0000040000047882 */ /* 0x008fe20000000000 */
[----:B------:R-:W-:Y:S01]  /*0d90*/  UMOV UR6, 0x20 ;  /* 0x0000002000067882 */ /* 0x000fe20000000000 */
[----:B------:R-:W-:Y:S01]  /*0da0*/  ELECT P0, URZ, PT ;  /* 0x0000000000ff782f */ /* 0x000fe20003800000 */
[----:B------:R-:W-:-:S04]  /*0db0*/  UIADD3 UR6, UPT, UPT, -UR6, 0x100000, URZ ;  /* 0x0010000006067890 */ /* 0x000fc8000fffe1ff */
[----:B------:R-:W-:Y:S02]  /*0dc0*/  USHF.L.U32 UR7, UR6, 0xb, URZ ;  /* 0x0000000b06077899 */ /* 0x000fe400080006ff */
[----:B------:R-:W-:Y:S02]  /*0dd0*/  USHF.L.U32 UR6, UR6, 0x1, URZ ;  /* 0x0000000106067899 */ /* 0x000fe400080006ff */
[----:B--2---:R-:W-:Y:S01]  /*0de0*/  ULEA UR4, UR5, UR4, 0x18 ;  /* 0x0000000405047291 */ /* 0x004fe2000f8ec0ff */
[----:B------:R-:W2:Y:S11]  /*0df0*/  FENCE.VIEW.ASYNC.S ;  /* 0x00000000000073c6 */ /* 0x000eb60000000000 */
[----:B--2---:R4:W2:Y:S01]  /*0e00*/  SYNCS.EXCH.64 URZ, [UR4+0x130], UR6 ;  /* 0x0001300604ff75b2 */ /* 0x0048a20008000100 */
[----:B------:R4:W3:Y:S01]  /*0e10*/  SYNCS.EXCH.64 URZ, [UR4+0x140], UR6 ;  /* 0x0001400604ff75b2 */ /* 0x0008e20008000100 */
[----:B------:R4:W1:Y:S01]  /*0e20*/  SYNCS.EXCH.64 URZ, [UR4+0x138], UR6 ;  /* 0x0001380604ff75b2 */ /* 0x0008620008000100 */
[----:B------:R4:W1:Y:S02]  /*0e30*/  SYNCS.EXCH.64 URZ, [UR4+0x148], UR6 ;  /* 0x0001480604ff75b2 */ /* 0x0008640008000100 */
[----:B----4-:R-:W-:Y:S01]  /*0e40*/  NOP ;  /* 0x0000000000007918 */ /* 0x010fe20000000000 */
.L_x_14:
[----:B---3--:R-:W3:Y:S01]  /*0e50*/  S2UR UR7, SR_CgaCtaId ;  /* 0x00000000000779c3 */ /* 0x008ee20000008800 */
[----:B------:R-:W-:Y:S01]  /*0e60*/  VOTEU.ALL UP0, P1 ;  /* 0x0000000000ff7886 */ /* 0x000fe20000800000 */
[----:B--2---:R-:W-:Y:S01]  /*0e70*/  UMOV UR4, 0x20 ;  /* 0x0000002000047882 */ /* 0x004fe20000000000 */
[----:B------:R-:W-:Y:S01]  /*0e80*/  NOP ;  /* 0x0000000000007918 */ /* 0x000fe20000000000 */
[----:B-1----:R-:W-:Y:S01]  /*0e90*/  LOP3.LUT R3, R66, 0x1f, RZ, 0xc0, !PT ;  /* 0x0000001f42037812 */ /* 0x002fe200078ec0ff */
[----:B------:R-:W-:Y:S01]  /*0ea0*/  UISETP.NE.AND UP5, UPT, UR20, URZ, UPT ;  /* 0x000000ff1400728c */ /* 0x000fe2000bfa5270 */
[----:B------:R-:W-:Y:S01]  /*0eb0*/  @!UP0 UMOV UR6, 0x400 ;  /* 0x0000040000068882 */ /* 0x000fe20000000000 */
[----:B------:R-:W-:-:S04]  /*0ec0*/  @!UP0 UIADD3 UR4, UPT, UPT, -UR4, 0x100000, URZ ;  /* 0x0010000004048890 */ /* 0x000fc8000fffe1ff */
[----:B------:R-:W-:Y:S02]  /*0ed0*/  @!UP0 USHF.L.U32 UR5, UR4, 0xb, URZ ;  /* 0x0000000b04058899 */ /* 0x000fe400080006ff */
[----:B------:R-:W-:Y:S02]  /*0ee0*/  @!UP0 USHF.L.U32 UR4, UR4, 0x1, URZ ;  /* 0x0000000104048899 */ /* 0x000fe400080006ff */
[----:B---3--:R-:W-:Y:S01]  /*0ef0*/  @!UP0 ULEA UR6, UR7, UR6, 0x18 ;  /* 0x0000000607068291 */ /* 0x008fe2000f8ec0ff */
[----:B------:R-:W1:Y:S01]  /*0f00*/  LDCU UR7, c[0x0][0x36c] ;  /* 0x00006d80ff0777ac */ /* 0x000e620008000800 */
[----:B------:R-:W-:Y:S01]  /*0f10*/  VOTEU.ALL UP0, P1 ;  /* 0x0000000000ff7886 */ /* 0x000fe20000800000 */
[----:B------:R-:W2:Y:S09]  /*0f20*/  FENCE.VIEW.ASYNC.S ;  /* 0x00000000000073c6 */ /* 0x000eb20000000000 */
[----:B--2---:R2:W3:Y:S01]  /*0f30*/  @!UP0 SYNCS.EXCH.64 URZ, [UR6+0x150], UR4 ;  /* 0x0001500406ff85b2 */ /* 0x0044e20008000100 */
[----:B-1----:R-:W-:-:S09]  /*0f40*/  UISETP.EQ.U32.AND UP6, UPT, UR7, 0x1, UPT ;  /* 0x000000010700788c */ /* 0x002fd2000bfc2070 */
[----:B--2---:R-:W-:Y:S05]  /*0f50*/  BRA.U !UP6, `(.L_x_15) ;  /* 0x000000010e087547 */ /* 0x004fea000b800000 */
[----:B---3--:R-:W-:Y:S01]  /*0f60*/  UCGABAR_ARV ;  /* 0x00000000000079c7 */ /* 0x008fe20008000000 */
[----:B------:R-:W-:Y:S05]  /*0f70*/  BRA `(.L_x_16) ;  /* 0x0000000000047947 */ /* 0x000fea0003800000 */
.L_x_15:
[----:B---3--:R-:W-:Y:S01]  /*0f80*/  NOP ;  /* 0x0000000000007918 */ /* 0x008fe20000000000 */
.L_x_16:
[----:B------:R-:W1:Y:S01]  /*0f90*/  S2UR UR23, SR_CTAID.X ;  /* 0x00000000001779c3 */ /* 0x000e620000002500 */
[----:B------:R-:W-:-:S05]  /*0fa0*/  CS2R.32 R55, SR_CgaSize ;  /* 0x0000000000377805 */ /* 0x000fca0000008a00 */
[----:B------:R-:W-:-:S05]  /*0fb0*/  IMAD R55, R55, -0xa0, RZ ;  /* 0xffffff6037377824 */ /* 0x000fca00078e02ff */
[----:B------:R-:W-:-:S14]  /*0fc0*/  R2UR UR5, R55 ;  /* 0x00000000370572ca */ /* 0x000fdc00000e0000 */
[----:B------:R-:W2:Y:S01]  /*0fd0*/  LDCU UR5, c[0x0][UR5+0x2b0] ;  /* 0x00005600050577ac */ /* 0x000ea20008000800 */
[----:B------:R-:W-:-:S05]  /*0fe0*/  CS2R.32 R55, SR_CgaSize ;  /* 0x0000000000377805 */ /* 0x000fca0000008a00 */
[----:B------:R-:W-:-:S05]  /*0ff0*/  IMAD R55, R55, -0xa0, RZ ;  /* 0xffffff6037377824 */ /* 0x000fca00078e02ff */
[----:B------:R-:W-:-:S14]  /*1000*/  R2UR UR4, R55 ;  /* 0x00000000370472ca */ /* 0x000fdc00000e0000 */
[----:B------:R-:W3:Y:S01]  /*1010*/  LDCU UR4, c[0x0][UR4+0x2b4] ;  /* 0x00005680040477ac */ /* 0x000ee20008000800 */
[----:B------:R-:W4:Y:S01]  /*1020*/  S2UR UR34, SR_CTAID.Y ;  /* 0x00000000002279c3 */ /* 0x000f220000002600 */
[----:B------:R-:W-:-:S05]  /*1030*/  CS2R.32 R55, SR_CgaSize ;  /* 0x0000000000377805 */ /* 0x000fca0000008a00 */
[----:B------:R-:W-:-:S05]  /*1040*/  IMAD R55, R55, -0xa0, RZ ;  /* 0xffffff6037377824 */ /* 0x000fca00078e02ff */
[----:B------:R-:W-:-:S14]  /*1050*/  R2UR UR7, R55 ;  /* 0x00000000370772ca */ /* 0x000fdc00000e0000 */
[----:B------:R-:W3:Y:S01]  /*1060*/  LDCU UR7, c[0x0][UR7+0x2a0] ;  /* 0x00005400070777ac */ /* 0x000ee20008000800 */
[----:B------:R-:W-:-:S05]  /*1070*/  CS2R.32 R55, SR_CgaSize ;  /* 0x0000000000377805 */ /* 0x000fca0000008a00 */
[----:B------:R-:W-:-:S05]  /*1080*/  IMAD R55, R55, -0xa0, RZ ;  /* 0xffffff6037377824 */ /* 0x000fca00078e02ff */
[----:B------:R-:W-:-:S14]  /*1090*/  R2UR UR8, R55 ;  /* 0x00000000370872ca */ /* 0x000fdc00000e0000 */
[----:B------:R-:W3:Y:S01]  /*10a0*/  LDCU UR8, c[0x0][UR8+0x2a4] ;  /* 0x00005480080877ac */ /* 0x000ee20008000800 */
[----:B------:R-:W3:Y:S01]  /*10b0*/  S2UR UR9, SR_CgaCtaId ;  /* 0x00000000000979c3 */ /* 0x000ee20000008800 */
[----:B------:R-:W-:Y:S01]  /*10c0*/  UISETP.GT.U32.AND UP0, UPT, UR47, 0xffff, UPT ;  /* 0x0000ffff2f00788c */ /* 0x000fe2000bf04070 */
[----:B------:R-:W3:Y:S01]  /*10d0*/  LDCU UR21, c[0x0][0xb24] ;  /* 0x00016480ff1577ac */ /* 0x000ee20008000800 */
[----:B------:R-:W3:Y:S01]  /*10e0*/  LDCU UR45, c[0x0][0xb24] ;  /* 0x00016480ff2d77ac */ /* 0x000ee20008000800 */
[----:B-1----:R-:W-:Y:S01]  /*10f0*/  I2FP.F32.U32 R2, UR23 ;  /* 0x0000001700027c45 */ /* 0x002fe20008201000 */
[----:B------:R-:W1:Y:S04]  /*1100*/  LDCU UR26, c[0x0][0xb30] ;  /* 0x00016600ff1a77ac */ /* 0x000e680008000800 */
[----:B--2---:R-:W-:Y:S01]  /*1110*/  FMUL R2, R2, UR5 ;  /* 0x0000000502027c20 */ /* 0x004fe20008400000 */
[----:B------:R-:W-:Y:S01]  /*1120*/  USEL UR5, UR47, 0xffff, !UP0 ;  /* 0x0000ffff2f057887 */ /* 0x000fe2000c000000 */
[----:B----4-:R-:W-:-:S04]  /*1130*/  I2FP.F32.U32 R0, UR34 ;  /* 0x0000002200007c45 */ /* 0x010fc80008201000 */
[----:B------:R-:W2:Y:S01]  /*1140*/  F2I.U32.TRUNC.NTZ R2, R2 ;  /* 0x0000000200027305 */ /* 0x000ea2000020f000 */
[----:B------:R-:W-:Y:S01]  /*1150*/  ULOP3.LUT UR24, UR5, 0xffff, URZ, 0xc0, !UPT ;  /* 0x0000ffff05187892 */ /* 0x000fe2000f8ec0ff */
[----:B---3--:R-:W-:Y:S01]  /*1160*/  FMUL R0, R0, UR4 ;  /* 0x0000000400007c20 */ /* 0x008fe20008400000 */
[----:B------:R-:W-:-:S05]  /*1170*/  USHF.L.U32 UR28, UR9, 0x9, URZ ;  /* 0x00000009091c7899 */ /* 0x000fca00080006ff */
[----:B------:R-:W3:Y:S01]  /*1180*/  F2I.U32.TRUNC.NTZ R0, R0 ;  /* 0x0000000000007305 */ /* 0x000ee2000020f000 */
[----:B--2---:R-:W-:Y:S02]  /*1190*/  R2UR UR4, R2 ;  /* 0x00000000020472ca */ /* 0x004fe400000e0000 */
[----:B------:R-:W-:Y:S02]  /*11a0*/  PRMT R2, RZ, 0x7610, R2 ;  /* 0x00007610ff027816 */ /* 0x000fe40000000002 */
[----:B---3--:R-:W-:Y:S02]  /*11b0*/  R2UR UR6, R0 ;  /* 0x00000000000672ca */ /* 0x008fe400000e0000 */
[----:B------:R-:W-:-:S07]  /*11c0*/  PRMT R0, RZ, 0x7610, R0 ;  /* 0x00007610ff007816 */ /* 0x000fce0000000000 */
[----:B------:R-:W-:-:S04]  /*11d0*/  UIADD3 UR5, UPT, UPT, -UR4, URZ, URZ ;  /* 0x000000ff04057290 */ /* 0x000fc8000fffe1ff */
[----:B------:R-:W-:Y:S02]  /*11e0*/  UIMAD UR5, UR7, UR5, UR23 ;  /* 0x00000005070572a4 */ /* 0x000fe4000f8e0217 */
[----:B------:R-:W-:-:S04]  /*11f0*/  UIADD3 UR4, UPT, UPT, -UR6, URZ, URZ ;  /* 0x000000ff06047290 */ /* 0x000fc8000fffe1ff */
[----:B------:R-:W-:Y:S01]  /*1200*/  IMAD.U32 R55, RZ, RZ, UR5 ;  /* 0x00000005ff377e24 */ /* 0x000fe2000f8e00ff */
[----:B------:R-:W-:-:S06]  /*1210*/  UIMAD UR4, UR8, UR4, UR34 ;  /* 0x00000004080472a4 */ /* 0x000fcc000f8e0222 */
[----:B------:R-:W-:Y:S01]  /*1220*/  IMAD.U32 R54, RZ, RZ, UR4 ;  /* 0x00000004ff367e24 */ /* 0x000fe2000f8e00ff */
[----:B-1----:R-:W-:Y:S06]  /*1230*/  BRA.U UP5, `(.L_x_17) ;  /* 0x00000001056c7547 */ /* 0x002fec000b800000 */
[----:B------:R-:W-:Y:S02]  /*1240*/  R2UR UR4, R54 ;  /* 0x00000000360472ca */ /* 0x000fe400000e0000 */
[----:B------:R-:W-:-:S11]  /*1250*/  R2UR UR10, R55 ;  /* 0x00000000370a72ca */ /* 0x000fd600000e0000 */
[----:B------:R-:W-:Y:S02]  /*1260*/  UISETP.NE.AND UP0, UPT, UR4, URZ, UPT ;  /* 0x000000ff0400728c */ /* 0x000fe4000bf05270 */
[----:B------:R-:W-:Y:S02]  /*1270*/  ULOP3.LUT UR4, UR10, 0x2, URZ, 0x3c, !UPT ;  /* 0x000000020a047892 */ /* 0x000fe4000f8e3cff */
[----:B------:R-:W-:Y:S02]  /*1280*/  UISETP.GT.U32.AND UP1, UPT, UR10, 0x1, UP0 ;  /* 0x000000010a00788c */ /* 0x000fe40008724070 */
[----:B------:R-:W-:Y:S02]  /*1290*/  ULOP3.LUT UR5, UR10, 0x4, URZ, 0x3c, !UPT ;  /* 0x000000040a057892 */ /* 0x000fe4000f8e3cff */
[----:B------:R-:W-:Y:S02]  /*12a0*/  USEL UR8, URZ, 0x1, UP1 ;  /* 0x00000001ff087887 */ /* 0x000fe40008800000 */
[----:B------:R-:W-:-:S02]  /*12b0*/  USEL UR7, URZ, 0x2, UP1 ;  /* 0x00000002ff077887 */ /* 0x000fc40008800000 */
[----:B------:R-:W-:Y:S02]  /*12c0*/  UISETP.GT.U32.AND UP1, UPT, UR4, 0x1, UP0 ;  /* 0x000000010400788c */ /* 0x000fe40008724070 */
[----:B------:R-:W-:Y:S02]  /*12d0*/  ULOP3.LUT UR4, UR10, 0x6, URZ, 0x3c, !UPT ;  /* 0x000000060a047892 */ /* 0x000fe4000f8e3cff */
[----:B------:R-:W-:Y:S02]  /*12e0*/  USEL UR6, URZ, 0x4, UP1 ;  /* 0x00000004ff067887 */ /* 0x000fe40008800000 */
[----:B------:R-:W-:Y:S02]  /*12f0*/  USEL UR9, URZ, 0x8, UP1 ;  /* 0x00000008ff097887 */ /* 0x000fe40008800000 */
[----:B------:R-:W-:Y:S02]  /*1300*/  UISETP.GT.U32.AND UP1, UPT, UR5, 0x1, UP0 ;  /* 0x000000010500788c */ /* 0x000fe40008724070 */
[----:B------:R-:W-:-:S02]  /*1310*/  UISETP.GT.U32.AND UP0, UPT, UR4, 0x1, UP0 ;  /* 0x000000010400788c */ /* 0x000fc40008704070 */
[----:B------:R-:W-:Y:S02]  /*1320*/  USEL UR4, URZ, 0x10, UP1 ;  /* 0x00000010ff047887 */ /* 0x000fe40008800000 */
[----:B------:R-:W-:Y:S02]  /*1330*/  UIADD3 UR5, UPT, UPT, UR6, UR7, UR8 ;  /* 0x0000000706057290 */ /* 0x000fe4000fffe008 */
[----:B------:R-:W-:Y:S02]  /*1340*/  USEL UR7, URZ, 0x40, UP0 ;  /* 0x00000040ff077887 */ /* 0x000fe40008000000 */
[----:B------:R-:W-:Y:S02]  /*1350*/  USEL UR8, URZ, 0x20, UP1 ;  /* 0x00000020ff087887 */ /* 0x000fe40008800000 */
[----:B------:R-:W-:Y:S02]  /*1360*/  UIADD3 UR5, UPT, UPT, UR4, UR5, UR9 ;  /* 0x0000000504057290 */ /* 0x000fe4000fffe009 */
[----:B------:R-:W-:-:S02]  /*1370*/  ULOP3.LUT UR4, UR10, 0xfffffffe, URZ, 0xc0, !UPT ;  /* 0xfffffffe0a047892 */ /* 0x000fc4000f8ec0ff */
[----:B------:R-:W-:Y:S02]  /*1380*/  USEL UR6, URZ, 0x80, UP0 ;  /* 0x00000080ff067887 */ /* 0x000fe40008000000 */
[----:B------:R-:W-:-:S03]  /*1390*/  UIADD3 UR5, UPT, UPT, UR7, UR5, UR8 ;  /* 0x0000000507057290 */ /* 0x000fc6000fffe008 */
[----:B------:R-:W-:Y:S01]  /*13a0*/  UMOV UR7, 0x3 ;  /* 0x0000000300077882 */ /* 0x000fe20000000000 */
[----:B------:R-:W-:Y:S02]  /*13b0*/  UIADD3 UR5, UPT, UPT, UR5, UR6, URZ ;  /* 0x0000000605057290 */ /* 0x000fe4000fffe0ff */
[----:B------:R-:W-:-:S04]  /*13c0*/  USHF.L.U32 UR4, UR7, UR4, URZ ;  /* 0x0000000407047299 */ /* 0x000fc800080006ff */
[----:B------:R-:W-:Y:S02]  /*13d0*/  IMAD.U32 R2, RZ, RZ, UR5 ;  /* 0x00000005ff027e24 */ /* 0x000fe4000f8e00ff */
[----:B------:R-:W-:-:S07]  /*13e0*/  IMAD.U32 R0, RZ, RZ, UR4 ;  /* 0x00000004ff007e24 */ /* 0x000fce000f8e00ff */
.L_x_17:
[----:B------:R-:W1:Y:S01]  /*13f0*/  S2UR UR36, SR_CTAID.Z ;  /* 0x00000000002479c3 */ /* 0x000e620000002700 */
[----:B------:R-:W-:Y:S01]  /*1400*/  UISETP.GE.AND UP0, UPT, UR21, 0x1, UPT ;  /* 0x000000011500788c */ /* 0x000fe2000bf06270 */
[----:B------:R-:W-:Y:S01]  /*1410*/  UMOV UR27, 0x55 ;  /* 0x00000055001b7882 */ /* 0x000fe20000000000 */
[----:B------:R-:W-:-:S07]  /*1420*/  UMOV UR32, UR23 ;  /* 0x0000001700207c82 */ /* 0x000fce0008000000 */
[----:B------:R-:W-:Y:S05]  /*1430*/  BRA.U !UP0, `(.L_x_18) ;  /* 0x0000000108d47547 */ /* 0x000fea000b800000 */
[----:B------:R-:W2:Y:S01]  /*1440*/  LDCU.128 UR16, c[0x0][0xb10] ;  /* 0x00016200ff1077ac */ /* 0x000ea20008000c00 */
[----:B------:R-:W3:Y:S01]  /*1450*/  LDCU UR13, c[0x0][0x370] ;  /* 0x00006e00ff0d77ac */ /* 0x000ee20008000800 */
[----:B------:R-:W4:Y:S01]  /*1460*/  LDCU UR8, c[0x0][0x374] ;  /* 0x00006e80ff0877ac */ /* 0x000f220008000800 */
[----:B------:R-:W1:Y:S01]  /*1470*/  LDCU UR22, c[0x0][0xb0c] ;  /* 0x00016180ff1677ac */ /* 0x000e620008000800 */
[----:B------:R-:W1:Y:S01]  /*1480*/  LDCU UR25, c[0x0][0xb20] ;  /* 0x00016400ff1977ac */ /* 0x000e620008000800 */
[----:B--2---:R-:W-:Y:S01]  /*1490*/  UIMAD.WIDE.U32 UR4, UR23, UR16, URZ ;  /* 0x00000010170472a5 */ /* 0x004fe2000f8e00ff */
[----:B------:R-:W2:Y:S01]  /*14a0*/  LDCU.64 UR14, c[0x0][0xb28] ;  /* 0x00016500ff0e77ac */ /* 0x000ea20008000a00 */
[----:B------:R-:W-:-:S05]  /*14b0*/  UISETP.NE.AND UP3, UPT, UR18, 0x1, UPT ;  /* 0x000000011200788c */ /* 0x000fca000bf65270 */
[----:B------:R-:W-:Y:S01]  /*14c0*/  UMOV UR4, UR5 ;  /* 0x0000000500047c82 */ /* 0x000fe20008000000 */
[----:B---3--:R-:W-:Y:S02]  /*14d0*/  UIMAD.WIDE.U32 UR6, UR13, UR16, URZ ;  /* 0x000000100d0672a5 */ /* 0x008fe4000f8e00ff */
[----:B------:R-:W-:Y:S02]  /*14e0*/  USHF.R.U32.HI UR9, URZ, UR17, UR4 ;  /* 0x00000011ff097299 */ /* 0x000fe40008011604 */
[----:B----4-:R-:W-:Y:S02]  /*14f0*/  UIMAD.WIDE.U32 UR4, UR8, UR19, URZ ;  /* 0x00000013080472a5 */ /* 0x010fe4000f8e00ff */
[----:B-1----:R-:W-:Y:S01]  /*1500*/  UISETP.NE.AND UP0, UPT, UR22, 0x1, UPT ;  /* 0x000000011600788c */ /* 0x002fe2000bf05270 */
[----:B------:R-:W-:Y:S01]  /*1510*/  UMOV UR6, UR7 ;  /* 0x0000000700067c82 */ /* 0x000fe20008000000 */
[----:B------:R-:W-:-:S03]  /*1520*/  UISETP.NE.AND UP1, UPT, UR21, 0x1, UPT ;  /* 0x000000011500788c */ /* 0x000fc6000bf25270 */
[----:B------:R-:W-:Y:S01]  /*1530*/  UMOV UR4, UR5 ;  /* 0x0000000500047c82 */ /* 0x000fe20008000000 */
[----:B------:R-:W-:Y:S02]  /*1540*/  USEL UR12, UR23, UR9, !UP0 ;  /* 0x00000009170c7287 */ /* 0x000fe4000c000000 */
[----:B------:R-:W-:Y:S02]  /*1550*/  @UP3 USHF.R.U32.HI UR8, URZ, UR25, UR4 ;  /* 0x00000019ff083299 */ /* 0x000fe40008011604 */
[----:B------:R-:W-:Y:S02]  /*1560*/  UIADD3 UR32, UPT, UPT, -UR12, URZ, URZ ;  /* 0x000000ff0c207290 */ /* 0x000fe4000fffe1ff */
[----:B------:R-:W-:Y:S02]  /*1570*/  @UP0 USHF.R.U32.HI UR13, URZ, UR17, UR6 ;  /* 0x00000011ff0d0299 */ /* 0x000fe40008011606 */
[----:B------:R-:W-:Y:S02]  /*1580*/  UIMAD.WIDE.U32 UR6, UR34, UR19, URZ ;  /* 0x00000013220672a5 */ /* 0x000fe4000f8e00ff */
[----:B--2---:R-:W-:-:S02]  /*1590*/  UIMAD.WIDE.U32 UR4, UR8, UR14, URZ ;  /* 0x0000000e080472a5 */ /* 0x004fc4000f8e00ff */
[----:B------:R-:W-:Y:S02]  /*15a0*/  UIMAD.WIDE.U32 UR10, UR13, UR14, URZ ;  /* 0x0000000e0d0a72a5 */ /* 0x000fe4000f8e00ff */
[----:B------:R-:W-:Y:S01]  /*15b0*/  UIMAD UR32, UR22, UR32, UR23 ;  /* 0x00000020162072a4 */ /* 0x000fe2000f8e0217 */
[----:B------:R-:W-:Y:S02]  /*15c0*/  UMOV UR6, UR7 ;  /* 0x0000000700067c82 */ /* 0x000fe40008000000 */
[----:B------:R-:W-:Y:S01]  /*15d0*/  UMOV UR4, UR5 ;  /* 0x0000000500047c82 */ /* 0x000fe20008000000 */
[----:B------:R-:W-:Y:S02]  /*15e0*/  USHF.R.U32.HI UR6, URZ, UR25, UR6 ;  /* 0x00000019ff067299 */ /* 0x000fe40008011606 */
[----:B------:R-:W-:Y:S01]  /*15f0*/  @UP1 USHF.R.U32.HI UR8, URZ, UR15, UR4 ;  /* 0x0000000fff081299 */ /* 0x000fe20008011604 */
[----:B------:R-:W-:Y:S01]  /*1600*/  UMOV UR5, UR11 ;  /* 0x0000000b00057c82 */ /* 0x000fe20008000000 */
[----:B------:R-:W-:-:S02]  /*1610*/  USEL UR4, UR34, UR6, !UP3 ;  /* 0x0000000622047287 */ /* 0x000fc4000d800000 */
[----:B------:R-:W-:Y:S02]  /*1620*/  @UP1 USHF.R.U32.HI UR13, URZ, UR15, UR5 ;  /* 0x0000000fff0d1299 */ /* 0x000fe40008011605 */
[----:B------:R-:W-:Y:S02]  /*1630*/  UIMAD UR5, UR8, UR21, URZ ;  /* 0x00000015080572a4 */ /* 0x000fe4000f8e02ff */
[----:B------:R-:W-:Y:S02]  /*1640*/  UIMAD UR8, UR13, UR21, URZ ;  /* 0x000000150d0872a4 */ /* 0x000fe4000f8e02ff */
[----:B------:R-:W-:Y:S02]  /*1650*/  UISETP.GE.AND UP0, UPT, UR4, UR5, UPT ;  /* 0x000000050400728c */ /* 0x000fe4000bf06270 */
[----:B------:R-:W-:Y:S02]  /*1660*/  UIMAD.WIDE.U32 UR6, UR4, UR14, URZ ;  /* 0x0000000e040672a5 */ /* 0x000fe4000f8e00ff */
[----:B------:R-:W-:-:S02]  /*1670*/  UISETP.GE.OR UP0, UPT, UR12, UR8, UP0 ;  /* 0x000000080c00728c */ /* 0x000fc40008706670 */
[----:B------:R-:W-:-:S03]  /*1680*/  UIMAD.WIDE.U32 UR8, UR12, UR14, URZ ;  /* 0x0000000e0c0872a5 */ /* 0x000fc6000f8e00ff */
[----:B------:R-:W-:Y:S01]  /*1690*/  UMOV UR6, UR7 ;  /* 0x0000000700067c82 */ /* 0x000fe20008000000 */
[----:B------:R-:W-:Y:S02]  /*16a0*/  UIADD3 UR7, UPT, UPT, -UR4, URZ, URZ ;  /* 0x000000ff04077290 */ /* 0x000fe4000fffe1ff */
[----:B------:R-:W-:Y:S02]  /*16b0*/  USHF.R.U32.HI UR6, URZ, UR15, UR6 ;  /* 0x0000000fff067299 */ /* 0x000fe40008011606 */
[----:B------:R-:W-:Y:S02]  /*16c0*/  UIMAD UR34, UR18, UR7, UR34 ;  /* 0x00000007122272a4 */ /* 0x000fe4000f8e0222 */
[----:B------:R-:W-:Y:S01]  /*16d0*/  USEL UR6, UR4, UR6, !UP1 ;  /* 0x0000000604067287 */ /* 0x000fe2000c800000 */
[----:B------:R-:W-:Y:S02]  /*16e0*/  @!UP0 UMOV UR5, UR9 ;  /* 0x0000000900058c82 */ /* 0x000fe40008000000 */
[----:B------:R-:W-:-:S02]  /*16f0*/  @!UP0 USHF.R.U32.HI UR5, URZ, UR15, UR5 ;  /* 0x0000000fff058299 */ /* 0x000fc40008011605 */
[----:B------:R-:W-:Y:S02]  /*1700*/  UIADD3 UR7, UPT, UPT, -UR6, URZ, URZ ;  /* 0x000000ff06077290 */ /* 0x000fe4000fffe1ff */
[----:B------:R-:W-:Y:S02]  /*1710*/  @!UP0 USEL UR5, UR12, UR5, !UP1 ;  /* 0x000000050c058287 */ /* 0x000fe4000c800000 */
[----:B------:R-:W-:Y:S02]  /*1720*/  UIMAD UR7, UR21, UR7, UR4 ;  /* 0x00000007150772a4 */ /* 0x000fe4000f8e0204 */
[----:B------:R-:W-:Y:S02]  /*1730*/  @!UP0 UIADD3 UR6, UPT, UPT, UR6, -UR5, URZ ;  /* 0x8000000506068290 */ /* 0x000fe4000fffe0ff */
[----:B------:R-:W-:Y:S02]  /*1740*/  @!UP0 UIMAD UR7, UR7, UR13, UR5 ;  /* 0x0000000d070782a4 */ /* 0x000fe4000f8e0205 */
[----:B------:R-:W-:-:S04]  /*1750*/  @!UP0 UIMAD UR4, UR6, UR21, UR12 ;  /* 0x00000015060482a4 */ /* 0x000fc8000f8e020c */
[----:B------:R-:W-:Y:S01]  /*1760*/  UIMAD UR34, UR4, UR18, UR34 ;  /* 0x00000012042272a4 */ /* 0x000fe2000f8e0222 */
[----:B------:R-:W-:Y:S02]  /*1770*/  @!UP0 UMOV UR12, UR7 ;  /* 0x00000007000c8c82 */ /* 0x000fe40008000000 */
[----:B------:R-:W-:-:S12]  /*1780*/  UIMAD UR32, UR12, UR22, UR32 ;  /* 0x000000160c2072a4 */ /* 0x000fd8000f8e0220 */
.L_x_18:
[----:B------:R-:W-:Y:S02]  /*1790*/  UISETP.NE.AND UP1, UPT, UR26, 0x1, UPT ;  /* 0x000000011a00788c */ /* 0x000fe4000bf25270 */
[----:B------:R-:W-:Y:S02]  /*17a0*/  UISETP.NE.AND UP0, UPT, UR20, 0x2, UPT ;  /* 0x000000021400788c */ /* 0x000fe4000bf05270 */
[----:B------:R-:W-:Y:S02]  /*17b0*/  ULOP3.LUT UR28, UR28, 0xc00, URZ, 0xc0, !UPT ;  /* 0x00000c001c1c7892 */ /* 0x000fe4000f8ec0ff */
[----:B------:R-:W-:-:S03]  /*17c0*/  USHF.L.U32 UR24, UR27, UR24, URZ ;  /* 0x000000181b187299 */ /* 0x000fc600080006ff */
[----:B------:R-:W-:Y:S09]  /*17d0*/  BRA.U UP1, `(.L_x_19) ;  /* 0x0000000101407547 */ /* 0x000ff2000b800000 */
[----:B------:R-:W2:Y:S01]  /*17e0*/  LDCU.128 UR8, c[0x0][0xb10] ;  /* 0x00016200ff0877ac */ /* 0x000ea20008000c00 */
[----:B------:R-:W3:Y:S01]  /*17f0*/  LDCU UR12, c[0x0][0xb0c] ;  /* 0x00016180ff0c77ac */ /* 0x000ee20008000800 */
[----:B------:R-:W4:Y:S01]  /*1800*/  LDCU UR13, c[0x0][0xb20] ;  /* 0x00016400ff0d77ac */ /* 0x000f220008000800 */
[----:B--2---:R-:W-:Y:S02]  /*1810*/  UIMAD.WIDE.U32 UR4, UR32, UR8, URZ ;  /* 0x00000008200472a5 */ /* 0x004fe4000f8e00ff */
[----:B------:R-:W-:Y:S02]  /*1820*/  UIMAD.WIDE.U32 UR6, UR34, UR11, URZ ;  /* 0x0000000b220672a5 */ /* 0x000fe4000f8e00ff */
[----:B---3--:R-:W-:Y:S02]  /*1830*/  UISETP.NE.AND UP1, UPT, UR12, 0x1, UPT ;  /* 0x000000010c00788c */ /* 0x008fe4000bf25270 */
[----:B------:R-:W-:-:S03]  /*1840*/  USHF.R.U32.HI UR5, URZ, UR9, UR5 ;  /* 0x00000009ff057299 */ /* 0x000fc60008011605 */
[----:B------:R-:W-:Y:S01]  /*1850*/  UMOV UR4, UR7 ;  /* 0x0000000700047c82 */ /* 0x000fe20008000000 */
[----:B------:R-:W-:Y:S02]  /*1860*/  USEL UR5, UR32, UR5, !UP1 ;  /* 0x0000000520057287 */ /* 0x000fe4000c800000 */
[----:B------:R-:W-:Y:S02]  /*1870*/  UISETP.NE.AND UP1, UPT, UR10, 0x1, UPT ;  /* 0x000000010a00788c */ /* 0x000fe4000bf25270 */
[----:B----4-:R-:W-:-:S04]  /*1880*/  USHF.R.U32.HI UR4, URZ, UR13, UR4 ;  /* 0x0000000dff047299 */ /* 0x010fc80008011604 */
[----:B------:R-:W-:-:S04]  /*1890*/  USEL UR4, UR34, UR4, !UP1 ;  /* 0x0000000422047287 */ /* 0x000fc8000c800000 */
[----:B------:R-:W-:Y:S02]  /*18a0*/  UIADD3 UR6, UPT, UPT, -UR4, UR5, URZ ;  /* 0x0000000504067290 */ /* 0x000fe4000fffe1ff */
[----:B------:R-:W-:Y:S02]  /*18b0*/  UIADD3 UR4, UPT, UPT, UR4, -UR5, URZ ;  /* 0x8000000504047290 */ /* 0x000fe4000fffe0ff */
[----:B------:R-:W-:Y:S02]  /*18c0*/  UIMAD UR34, UR6, UR10, UR34 ;  /* 0x0000000a062272a4 */ /* 0x000fe4000f8e0222 */
[----:B------:R-:W-:-:S12]  /*18d0*/  UIMAD UR32, UR4, UR12, UR32 ;  /* 0x0000000c042072a4 */ /* 0x000fd8000f8e0220 */
.L_x_19:
[----:B------:R-:W-:Y:S05]  /*18e0*/  BRA.U !UP6, `(.L_x_20) ;  /* 0x000000010e0c7547 */ /* 0x000fea000b800000 */
[----:B------:R-:W-:Y:S01]  /*18f0*/  UCGABAR_WAIT ;  /* 0x0000000000007dc7 */ /* 0x000fe20008000000 */
[----:B------:R-:W-:Y:S01]  /*1900*/  CCTL.IVALL ;  /* 0x00000000ff00798f */ /* 0x000fe20002000000 */
[----:B------:R-:W-:Y:S05]  /*1910*/  BRA `(.L_x_21) ;  /* 0x0000000000047947 */ /* 0x000fea0003800000 */
.L_x_20:
[----:B------:R-:W-:Y:S06]  /*1920*/  BAR.SYNC.DEFER_BLOCKING 0x0 ;  /* 0x0000000000007b1d */ /* 0x000fec0000010000 */
.L_x_21:
[----:B------:R-:W-:Y:S05]  /*1930*/  BRA.U UP0, `(.L_x_22) ;  /* 0x00000015007c7547 */ /* 0x000fea000b800000 */
[----:B------:R-:W2:Y:S01]  /*1940*/  LDCU UR6, c[0x0][0x38c] ;  /* 0x00007180ff0677ac */ /* 0x000ea20008000800 */
[----:B------:R-:W3:Y:S01]  /*1950*/  S2UR UR8, SR_CgaCtaId ;  /* 0x00000000000879c3 */ /* 0x000ee20000008800 */
[----:B------:R-:W-:Y:S01]  /*1960*/  PLOP3.LUT P1, PT, PT, PT, UP4, 0x80, 0x8 ;  /* 0x000000000008781c */ /* 0x000fe20003f2f048 */
[----:B------:R-:W-:Y:S01]  /*1970*/  IMAD.MOV.U32 R12, RZ, RZ, 0x1 ;  /* 0x00000001ff0c7424 */ /* 0x000fe200078e00ff */
[----:B------:R-:W-:Y:S01]  /*1980*/  UMOV UR13, 0x400 ;  /* 0x00000400000d7882 */ /* 0x000fe20000000000 */
[----:B------:R-:W-:Y:S01]  /*1990*/  USHF.L.U32 UR7, UR23, 0x7, URZ ;  /* 0x0000000717077899 */ /* 0x000fe200080006ff */
[----:B------:R-:W-:Y:S01]  /*19a0*/  ISETP.NE.AND P2, PT, R3, RZ, P3 ;  /* 0x000000ff0300720c */ /* 0x000fe20001f45270 */
[----:B------:R-:W-:Y:S01]  /*19b0*/  UISETP.NE.AND UP1, UPT, UR20, URZ, UPT ;  /* 0x000000ff1400728c */ /* 0x000fe2000bf25270 */
[----:B------:R-:W-:Y:S02]  /*19c0*/  PLOP3.LUT P1, PT, P1, PT, PT, 0x8, 0x80 ;  /* 0x000000000080781c */ /* 0x000fe40000f2e170 */
[----:B------:R-:W-:Y:S01]  /*19d0*/  CS2R R10, SRZ ;  /* 0x00000000000a7805 */ /* 0x000fe2000001ff00 */
[----:B------:R-:W-:Y:S01]  /*19e0*/  IMAD.MOV.U32 R9, RZ, RZ, RZ ;  /* 0x000000ffff097224 */ /* 0x000fe200078e00ff */
[----:B------:R-:W4:Y:S01]  /*19f0*/  LDCU UR39, c[0x0][0x370] ;  /* 0x00006e00ff2777ac */ /* 0x000f220008000800 */
[----:B------:R-:W-:Y:S01]  /*1a00*/  IMAD.MOV.U32 R8, RZ, RZ, 0x1 ;  /* 0x00000001ff087424 */ /* 0x000fe200078e00ff */
[----:B------:R-:W1:Y:S01]  /*1a10*/  LDCU.64 UR26, c[0x0][0x348] ;  /* 0x00006900ff1a77ac */ /* 0x000e620008000a00 */
[----:B--2---:R-:W-:-:S02]  /*1a20*/  UIADD3 UR5, UPT, UPT, UR6, 0x1f, URZ ;  /* 0x0000001f06057890 */ /* 0x004fc4000fffe0ff */
[----:B------:R-:W-:Y:S02]  /*1a30*/  UIADD3 UR46, UPT, UPT, UR6, 0x3e, URZ ;  /* 0x0000003e062e7890 */ /* 0x000fe4000fffe0ff */
[----:B------:R-:W-:Y:S02]  /*1a40*/  USHF.R.S32.HI UR4, URZ, 0x1f, UR5 ;  /* 0x0000001fff047899 */ /* 0x000fe40008011405 */
[----:B---3--:R-:W-:Y:S02]  /*1a50*/  ULEA UR13, UR8, UR13, 0x18 ;  /* 0x0000000d080d7291 */ /* 0x008fe4000f8ec0ff */
[----:B------:R-:W-:Y:S02]  /*1a60*/  ULEA.HI UR4, UR4, UR5, URZ, 0x5 ;  /* 0x0000000504047291 */ /* 0x000fe4000f8f28ff */
[----:B------:R-:W-:Y:S02]  /*1a70*/  UIADD3 UR5, UPT, UPT, UR6, -0x1, URZ ;  /* 0xffffffff06057890 */ /* 0x000fe4000fffe0ff */
[----:B------:R-:W-:-:S02]  /*1a80*/  USHF.R.S32.HI UR41, URZ, 0x5, UR4 ;  /* 0x00000005ff297899 */ /* 0x000fc40008011404 */
[----:B------:R-:W-:Y:S02]  /*1a90*/  UISETP.GE.U32.AND UP2, UPT, UR5, -0x3f, UPT ;  /* 0xffffffc10500788c */ /* 0x000fe4000bf46070 */
[----:B------:R-:W-:Y:S02]  /*1aa0*/  UISETP.LT.U32.AND UP0, UPT, UR41, 0x8, UPT ;  /* 0x000000082900788c */ /* 0x000fe4000bf01070 */
[----:B------:R-:W-:Y:S02]  /*1ab0*/  ULOP3.LUT UR5, UR7, 0x80, URZ, 0xc0, !UPT ;  /* 0x0000008007057892 */ /* 0x000fe4000f8ec0ff */
[----:B------:R-:W-:Y:S02]  /*1ac0*/  USEL UR40, UR41, 0x8, UP0 ;  /* 0x0000000829287887 */ /* 0x000fe40008000000 */
[----:B------:R-:W-:Y:S02]  /*1ad0*/  ULEA UR30, UR28, UR13, 0x2 ;  /* 0x0000000d1c1e7291 */ /* 0x000fe4000f8e10ff */
[----:B------:R-:W-:-:S02]  /*1ae0*/  UIADD3 UR4, UPT, UPT, UR40, -0x1, URZ ;  /* 0xffffffff28047890 */ /* 0x000fc4000fffe0ff */
[----:B------:R-:W-:Y:S02]  /*1af0*/  @UP2 UIADD3 UR4, UPT, UPT, UR40, URZ, URZ ;  /* 0x000000ff28042290 */ /* 0x000fe4000fffe0ff */
[----:B------:R-:W-:Y:S01]  /*1b00*/  USHF.L.U32 UR47, UR23, 0x6, URZ ;  /* 0x00000006172f7899 */ /* 0x000fe200080006ff */
[----:B------:R-:W2:Y:S01]  /*1b10*/  LDCU UR38, c[0x0][0x374] ;  /* 0x00006e80ff2677ac */ /* 0x000ea20008000800 */
[----:B------:R-:W-:Y:S02]  /*1b20*/  USEL UR21, UR60, 0x2, UP1 ;  /* 0x000000023c157887 */ /* 0x000fe40008800000 */
[----:B------:R-:W-:Y:S02]  /*1b30*/  ULEA.HI UR44, UR28, UR5, URZ, 0x1b ;  /* 0x000000051c2c7291 */ /* 0x000fe4000f8fd8ff */
[----:B------:R-:W-:Y:S02]  /*1b40*/  UIADD3 UR30, UPT, UPT, UR30, 0x18400, URZ ;  /* 0x000184001e1e7890 */ /* 0x000fe4000fffe0ff */
[----:B------:R-:W-:-:S02]  /*1b50*/  UIADD3 UR43, UPT, UPT, UR41, -UR40, URZ ;  /* 0x80000028292b7290 */ /* 0x000fc4000fffe0ff */
[----:B------:R-:W-:Y:S02]  /*1b60*/  UIADD3 UR29, UPT, UPT, UR4, 0x1, URZ ;  /* 0x00000001041d7890 */ /* 0x000fe4000fffe0ff */
[----:B------:R-:W-:Y:S01]  /*1b70*/  UIADD3 UR42, UPT, UPT, -UR4, URZ, URZ ;  /* 0x000000ff042a7290 */ /* 0x000fe2000fffe1ff */
[----:B-1--4-:R-:W-:-:S11]  /*1b80*/  UMOV UR6, URZ ;  /* 0x000000ff00067c82 */ /* 0x012fd60008000000 */
.L_x_42:
[----:B------:R-:W1:Y:S02]  /*1b90*/  S2UR UR4, SR_CgaCtaId ;  /* 0x00000000000479c3 */ /* 0x000e640000008800 */
[----:B-1----:R-:W-:-:S09]  /*1ba0*/  UISETP.NE.AND UP0, UPT, UR4, URZ, UPT ;  /* 0x000000ff0400728c */ /* 0x002fd2000bf05270 */
[----:B------:R-:W-:Y:S05]  /*1bb0*/  BRA.U UP0, `(.L_x_23) ;  /* 0x0000000100287547 */ /* 0x000fea000b800000 */
[----:B------:R-:W-:Y:S02]  /*1bc0*/  LEA R0, R9, UR13, 0x3 ;  /* 0x0000000d09007c11 */ /* 0x000fe4000f8e18ff */
[----:B------:R-:W-:-:S04]  /*1bd0*/  SHF.L.U32 R2, R8, 0x1f, RZ ;  /* 0x0000001f08027819 */ /* 0x000fc800000006ff */
[----:B------:R-:W1:Y:S02]  /*1be0*/  SYNCS.PHASECHK.TRANS64.TRYWAIT P0, [R0+URZ+0x140], R2 ;  /* 0x00014002000075a7 */ /* 0x000e6400080011ff */
[----:B-1----:R-:W-:Y:S05]  /*1bf0*/  @!P0 BRA `(.L_x_24) ;  /* 0x000000a800608947 */ /* 0x002fea0003800000 */
.L_x_189:
[----:B------:R-:W-:Y:S01]  /*1c00*/  VIADD R9, R9, 0x1 ;  /* 0x0000000109097836 */ /* 0x000fe20000000000 */
[----:B------:R1:W-:Y:S04]  /*1c10*/  SYNCS.ARRIVE.TRANS64.A1T0 RZ, [R0+URZ+0x130], RZ ;  /* 0x000130ff00ff79a7 */ /* 0x0003e800081000ff */
[----:B------:R-:W-:-:S04]  /*1c20*/  ISETP.NE.AND P0, PT, R9, 0x2, PT ;  /* 0x000000020900780c */ /* 0x000fc80003f05270 */
[----:B------:R-:W-:Y:S02]  /*1c30*/  SEL R9, R9, RZ, P0 ;  /* 0x000000ff09097207 */ /* 0x000fe40000000000 */
[----:B-1----:R-:W-:-:S04]  /*1c40*/  SEL R0, RZ, 0x1, P0 ;  /* 0x00000001ff007807 */ /* 0x002fc80000000000 */
[----:B------:R-:W-:-:S07]  /*1c50*/  LOP3.LUT R8, R8, R0, RZ, 0x3c, !PT ;  /* 0x0000000008087212 */ /* 0x000fce00078e3cff */
.L_x_23:
[----:B------:R-:W-:Y:S01]  /*1c60*/  ULEA UR4, UR6, UR13, 0x3 ;  /* 0x0000000d06047291 */ /* 0x000fe2000f8e18ff */
[----:B------:R-:W-:Y:S01]  /*1c70*/  SHF.L.U32 R0, R12, 0x1f, RZ ;  /* 0x0000001f0c007819 */ /* 0x000fe200000006ff */
[----:B------:R-:W-:Y:S02]  /*1c80*/  UISETP.GE.U32.AND UP0, UPT, UR46, 0x3f, UPT ;  /* 0x0000003f2e00788c */ /* 0x000fe4000bf06070 */
[----:B------:R-:W-:Y:S01]  /*1c90*/  ULEA UR19, UR34, UR44, 0x8 ;  /* 0x0000002c22137291 */ /* 0x000fe2000f8e40ff */
[----:B------:R-:W-:-:S04]  /*1ca0*/  UMOV UR7, URZ ;  /* 0x000000ff00077c82 */ /* 0x000fc80008000000 */
[----:B------:R1:W3:Y:S01]  /*1cb0*/  SYNCS.PHASECHK.TRANS64.TRYWAIT P0, [UR4+0x40], R0 ;  /* 0x00004000ff0075a7 */ /* 0x0002e20008001104 */
[----:B------:R-:W-:-:S04]  /*1cc0*/  ULEA.HI UR4, UR32, UR32, URZ, 0x1 ;  /* 0x0000002020047291 */ /* 0x000fc8000f8f08ff */
[----:B------:R-:W-:-:S04]  /*1cd0*/  USHF.L.U32 UR4, UR4, 0x6, URZ ;  /* 0x0000000604047899 */ /* 0x000fc800080006ff */
[----:B------:R-:W-:-:S04]  /*1ce0*/  ULOP3.LUT UR35, UR4, 0xffffff80, URZ, 0xc0, !UPT ;  /* 0xffffff8004237892 */ /* 0x000fc8000f8ec0ff */
[----:B------:R-:W-:Y:S01]  /*1cf0*/  ULOP3.LUT UR35, UR35, 0x40, UR47, 0xf8, !UPT ;  /* 0x0000004023237892 */ /* 0x000fe2000f8ef82f */
[----:B------:R-:W-:Y:S11]  /*1d00*/  BRA.U !UP0, `(.L_x_25) ;  /* 0x0000000108c87547 */ /* 0x000ff6000b800000 */
[----:B------:R-:W-:Y:S01]  /*1d10*/  UMOV UR10, UR42 ;  /* 0x0000002a000a7c82 */ /* 0x000fe20008000000 */
[----:B------:R-:W-:Y:S01]  /*1d20*/  UMOV UR4, UR6 ;  /* 0x0000000600047c82 */ /* 0x000fe20008000000 */
[----:B------:R-:W-:-:S05]  /*1d30*/  UMOV UR34, URZ ;  /* 0x000000ff00227c82 */ /* 0x000fca0008000000 */
.L_x_31:
[----:B------:R-:W-:Y:S01]  /*1d40*/  ULEA UR33, UR4, UR13, 0x3 ;  /* 0x0000000d04217291 */ /* 0x000fe2000f8e18ff */
[----:B------:R-:W-:Y:S01]  /*1d50*/  @P3 MOV R2, 0xc000 ;  /* 0x0000c00000023802 */ /* 0x000fe20000000f00 */
[----:B-1-3--:R-:W-:Y:S10]  /*1d60*/  @P0 BRA `(.L_x_26) ;  /* 0x00000000000c0947 */ /* 0x00aff40003800000 */
[----:B------:R-:W-:-:S04]  /*1d70*/  SHF.L.U32 R3, R12, 0x1f, RZ ;  /* 0x0000001f0c037819 */ /* 0x000fc800000006ff */
[----:B------:R-:W3:Y:S02]  /*1d80*/  SYNCS.PHASECHK.TRANS64.TRYWAIT P0, [UR33+0x40], R3 ;  /* 0x00004003ff0075a7 */ /* 0x000ee40008001121 */
[----:B---3--:R-:W-:Y:S05]  /*1d90*/  @!P0 BRA `(.L_x_27) ;  /* 0x000000a8000c8947 */ /* 0x008fea0003800000 */
.L_x_26:
[----:B------:R3:W-:Y:S01]  /*1da0*/  @P3 SYNCS.ARRIVE.TRANS64 RZ, [UR33], R2 ;  /* 0x00000002ffff39a7 */ /* 0x0007e20008000021 */
[----:B------:R-:W-:Y:S02]  /*1db0*/  ULOP3.LUT UR5, UR21, 0x2, URZ, 0xfc, !UPT ;  /* 0x0000000215057892 */ /* 0x000fe4000f8efcff */
[----:B------:R-:W-:Y:S02]  /*1dc0*/  UIADD3 UR10, UPT, UPT, UR10, 0x1, URZ ;  /* 0x000000010a0a7890 */ /* 0x000fe4000fffe0ff */
[----:B------:R-:W-:Y:S02]  /*1dd0*/  UISETP.NE.AND UP0, UPT, UR5, 0x2, UPT ;  /* 0x000000020500788c */ /* 0x000fe4000bf05270 */
[----:B------:R-:W-:-:S07]  /*1de0*/  UISETP.NE.AND UP2, UPT, UR10, 0x1, UPT ;  /* 0x000000010a00788c */ /* 0x000fce000bf45270 */
[----:B------:R-:W-:Y:S05]  /*1df0*/  BRA.U UP0, `(.L_x_28) ;  /* 0x0000000100047547 */ /* 0x000fea000b800000 */
[----:B--2---:R-:W-:Y:S05]  /*1e00*/  BPT.TRAP 0x1 ;  /* 0x000000040000795c */ /* 0x004fea0000300000 */
.L_x_28:
[----:B------:R-:W-:Y:S04]  /*1e10*/  BSSY.RECONVERGENT B0, `(.L_x_29) ;  /* 0x0000003000007945 */ /* 0x000fe80003800200 */
[----:B------:R-:W-:Y:S05]  /*1e20*/  @!P2 BRA `(.L_x_30) ;  /* 0x000000000004a947 */ /* 0x000fea0003800000 */
[----:B--2---:R-:W-:Y:S05]  /*1e30*/  BPT.TRAP 0x1 ;  /* 0x000000040000795c */ /* 0x004fea0000300000 */
.L_x_30:
[----:B--2---:R-:W-:Y:S05]  /*1e40*/  BSYNC.RECONVERGENT B0 ;  /* 0x0000000000007941 */ /* 0x004fea0003800200 */
.L_x_29:
[----:B------:R-:W-:Y:S02]  /*1e50*/  UIADD3 UR5, UPT, UPT, UR4, 0x1, URZ ;  /* 0x0000000104057890 */ /* 0x000fe4000fffe0ff */
[----:B------:R-:W-:Y:S02]  /*1e60*/  ULEA UR32, UR4, UR13, 0xd ;  /* 0x0000000d04207291 */ /* 0x000fe4000f8e68ff */
[----:B------:R-:W-:Y:S02]  /*1e70*/  UISETP.NE.AND UP0, UPT, UR5, 0x8, UPT ;  /* 0x000000080500788c */ /* 0x000fe4000bf05270 */
[----:B------:R-:W-:Y:S02]  /*1e80*/  UIADD3 UR8, UP1, UPT, UR26, 0x80, URZ ;  /* 0x000000801a087890 */ /* 0x000fe4000ff3e0ff */
[----:B------:R-:W-:Y:S02]  /*1e90*/  USEL UR7, URZ, 0x1, UP0 ;  /* 0x00000001ff077887 */ /* 0x000fe40008000000 */
[----:B------:R-:W-:-:S02]  /*1ea0*/  USEL UR6, UR5, URZ, UP0 ;  /* 0x000000ff05067287 */ /* 0x000fc40008000000 */
[----:B------:R-:W-:Y:S02]  /*1eb0*/  ULOP3.LUT UR33, UR33, 0xfefffff8, URZ, 0xc0, !UPT ;  /* 0xfefffff821217892 */ /* 0x000fe4000f8ec0ff */
[----:B------:R-:W-:Y:S01]  /*1ec0*/  ULEA UR5, UR6, UR13, 0x3 ;  /* 0x0000000d06057291 */ /* 0x000fe2000f8e18ff */
[----:B------:R-:W-:Y:S01]  /*1ed0*/  LOP3.LUT R12, R12, UR7, RZ, 0x3c, !PT ;  /* 0x000000070c0c7c12 */ /* 0x000fe2000f8e3cff */
[----:B------:R-:W-:Y:S02]  /*1ee0*/  UIADD3.X UR9, UPT, UPT, URZ, UR27, URZ, UP1, !UPT ;  /* 0x0000001bff097290 */ /* 0x000fe40008ffe4ff */
[----:B------:R-:W-:Y:S01]  /*1ef0*/  UIADD3 UR32, UPT, UPT, UR32, 0x8400, URZ ;  /* 0x0000840020207890 */ /* 0x000fe2000fffe0ff */
[----:B-1----:R-:W-:Y:S01]  /*1f00*/  SHF.L.U32 R0, R12, 0x1f, RZ ;  /* 0x0000001f0c007819 */ /* 0x002fe200000006ff */
[----:B------:R-:W-:Y:S01]  /*1f10*/  UPRMT UR7, URZ, 0x5410, UR24 ;  /* 0x00005410ff077896 */ /* 0x000fe20008000018 */
[----:B------:R-:W-:Y:S02]  /*1f20*/  UMOV UR14, 0x0 ;  /* 0x00000000000e7882 */ /* 0x000fe40000000000 */
[----:B------:R4:W1:Y:S01]  /*1f30*/  SYNCS.PHASECHK.TRANS64.TRYWAIT P0, [UR5+0x40], R0 ;  /* 0x00004000ff0075a7 */ /* 0x0008620008001105 */
[----:B------:R-:W-:-:S02]  /*1f40*/  ULEA UR5, UR4, UR28, 0xc ;  /* 0x0000001c04057291 */ /* 0x000fc4000f8e60ff */
[----:B------:R-:W-:Y:S02]  /*1f50*/  UIADD3 UR4, UP0, UPT, UR26, 0x180, URZ ;  /* 0x000001801a047890 */ /* 0x000fe4000ff1e0ff */
[----:B------:R-:W-:Y:S01]  /*1f60*/  ULEA UR5, UR5, UR13, 0x2 ;  /* 0x0000000d05057291 */ /* 0x000fe2000f8e10ff */
[----:B------:R-:W-:Y:S01]  /*1f70*/  UMOV UR15, 0x10000000 ;  /* 0x10000000000f7882 */ /* 0x000fe20000000000 */
[----:B------:R-:W-:Y:S02]  /*1f80*/  UMOV UR18, UR34 ;  /* 0x0000002200127c82 */ /* 0x000fe40008000000 */
[----:B------:R-:W-:Y:S01]  /*1f90*/  UIADD3 UR16, UPT, UPT, UR5, 0x18400, URZ ;  /* 0x0001840005107890 */ /* 0x000fe2000fffe0ff */
[----:B------:R2:W-:Y:S01]  /*1fa0*/  UTMALDG.3D.2CTA [UR32], [UR8], desc[UR14] ;  /* 0x00000e20080075b4 */ /* 0x0005e20008211000 */
[----:B------:R-:W-:Y:S01]  /*1fb0*/  UIADD3.X UR5, UPT, UPT, URZ, UR27, URZ, UP0, !UPT ;  /* 0x0000001bff057290 */ /* 0x000fe200087fe4ff */
[----:B------:R-:W-:Y:S01]  /*1fc0*/  UMOV UR20, UR36 ;  /* 0x0000002400147c82 */ /* 0x000fe20008000000 */
[----:B------:R-:W-:-:S07]  /*1fd0*/  UMOV UR17, UR33 ;  /* 0x0000002100117c82 */ /* 0x000fce0008000000 */
[----:B------:R3:W-:Y:S01]  /*1fe0*/  UTMALDG.3D.MULTICAST.2CTA [UR16], [UR4], UR7, desc[UR14] ;  /* 0x00000e10040073b4 */ /* 0x0007e20008211807 */
[----:B--2---:R-:W-:Y:S01]  /*1ff0*/  UIADD3 UR34, UPT, UPT, UR34, 0x20, URZ ;  /* 0x0000002022227890 */ /* 0x004fe2000fffe0ff */
[----:B---3--:R-:W-:Y:S01]  /*2000*/  UMOV UR7, UR29 ;  /* 0x0000001d00077c82 */ /* 0x008fe20008000000 */
[----:B------:R-:W-:Y:S01]  /*2010*/  UMOV UR4, UR6 ;  /* 0x0000000600047c82 */ /* 0x000fe20008000000 */
[----:B----4-:R-:W-:Y:S09]  /*2020*/  BRA.U UP2, `(.L_x_31) ;  /* 0xfffffffd02447547 */ /* 0x010ff2000b83ffff */
.L_x_25:
[----:B------:R-:W-:Y:S01]  /*2030*/  ULEA UR4, UR6, UR13, 0x3 ;  /* 0x0000000d06047291 */ /* 0x000fe2000f8e18ff */
[----:B-1----:R-:W-:Y:S01]  /*2040*/  SHF.L.U32 R0, R12, 0x1f, RZ ;  /* 0x0000001f0c007819 */ /* 0x002fe200000006ff */
[----:B------:R-:W-:Y:S01]  /*2050*/  @!P1 SYNCS.ARRIVE.TRANS64.A1T0 RZ, [UR13+0xc8], RZ ;  /* 0x0000c8ffffff99a7 */ /* 0x000fe2000810000d */
[----:B------:R-:W-:-:S06]  /*2060*/  UISETP.GT.AND UP0, UPT, UR41, UR40, UPT ;  /* 0x000000282900728c */ /* 0x000fcc000bf04270 */
[----:B---3--:R1:W3:Y:S03]  /*2070*/  SYNCS.PHASECHK.TRANS64.TRYWAIT P0, [UR4+0x40], R0 ;  /* 0x00004000ff0075a7 */ /* 0x0082e60008001104 */
[----:B------:R-:W-:Y:S05]  /*2080*/  BRA.U !UP0, `(.L_x_32) ;  /* 0x0000000108c07547 */ /* 0x000fea000b800000 */
[----:B------:R-:W-:Y:S01]  /*2090*/  UIADD3 UR25, UPT, UPT, UR43, UR7, URZ ;  /* 0x000000072b197290 */ /* 0x000fe2000fffe0ff */
[----:B------:R-:W-:-:S11]  /*20a0*/  UMOV UR4, UR6 ;  /* 0x0000000600047c82 */ /* 0x000fd60008000000 */
.L_x_38:
[----:B------:R-:W-:Y:S01]  /*20b0*/  ULEA UR9, UR4, UR13, 0x3 ;  /* 0x0000000d04097291 */ /* 0x000fe2000f8e18ff */
[----:B---3--:R-:W-:Y:S01]  /*20c0*/  @P3 MOV R2, 0xc000 ;  /* 0x0000c00000023802 */ /* 0x008fe20000000f00 */
[----:B-1-34-:R-:W-:Y:S10]  /*20d0*/  @P0 BRA `(.L_x_33) ;  /* 0x00000000000c0947 */ /* 0x01aff40003800000 */
[----:B------:R-:W-:-:S04]  /*20e0*/  SHF.L.U32 R3, R12, 0x1f, RZ ;  /* 0x0000001f0c037819 */ /* 0x000fc800000006ff */
[----:B------:R-:W3:Y:S02]  /*20f0*/  SYNCS.PHASECHK.TRANS64.TRYWAIT P0, [UR9+0x40], R3 ;  /* 0x00004003ff0075a7 */ /* 0x000ee40008001109 */
[----:B---3--:R-:W-:Y:S05]  /*2100*/  @!P0 BRA `(.L_x_34) ;  /* 0x000000a400488947 */ /* 0x008fea0003800000 */
.L_x_33:
[----:B------:R3:W-:Y:S01]  /*2110*/  @P3 SYNCS.ARRIVE.TRANS64 RZ, [UR9], R2 ;  /* 0x00000002ffff39a7 */ /* 0x0007e20008000009 */
[----:B------:R-:W-:-:S04]  /*2120*/  ULOP3.LUT UR5, UR21, 0x2, URZ, 0xfc, !UPT ;  /* 0x0000000215057892 */ /* 0x000fc8000f8efcff */
[----:B------:R-:W-:-:S09]  /*2130*/  UISETP.NE.AND UP0, UPT, UR5, 0x2, UPT ;  /* 0x000000020500788c */ /* 0x000fd2000bf05270 */
[----:B------:R-:W-:Y:S05]  /*2140*/  BRA.U UP0, `(.L_x_35) ;  /* 0x0000000100047547 */ /* 0x000fea000b800000 */
[----:B--2---:R-:W-:Y:S05]  /*2150*/  BPT.TRAP 0x1 ;  /* 0x000000040000795c */ /* 0x004fea0000300000 */
.L_x_35:
[----:B------:R-:W-:Y:S04]  /*2160*/  BSSY.RECONVERGENT B0, `(.L_x_36) ;  /* 0x0000003000007945 */ /* 0x000fe80003800200 */
[----:B------:R-:W-:Y:S05]  /*2170*/  @!P2 BRA `(.L_x_37) ;  /* 0x000000000004a947 */ /* 0x000fea0003800000 */
[----:B--2---:R-:W-:Y:S05]  /*2180*/  BPT.TRAP 0x1 ;  /* 0x000000040000795c */ /* 0x004fea0000300000 */
.L_x_37:
[----:B--2---:R-:W-:Y:S05]  /*2190*/  BSYNC.RECONVERGENT B0 ;  /* 0x0000000000007941 */ /* 0x004fea0003800200 */
.L_x_36:
[----:B------:R-:W-:Y:S02]  /*21a0*/  UIADD3 UR5, UPT, UPT, UR4, 0x1, URZ ;  /* 0x0000000104057890 */ /* 0x000fe4000fffe0ff */
[----:B------:R-:W-:Y:S02]  /*21b0*/  USHF.L.U32 UR10, UR7, 0x5, URZ ;  /* 0x00000005070a7899 */ /* 0x000fe400080006ff */
[----:B------:R-:W-:Y:S02]  /*21c0*/  UISETP.NE.AND UP0, UPT, UR5, 0x8, UPT ;  /* 0x000000080500788c */ /* 0x000fe4000bf05270 */
[----:B------:R-:W-:Y:S02]  /*21d0*/  UIADD3 UR7, UPT, UPT, UR7, 0x1, URZ ;  /* 0x0000000107077890 */ /* 0x000fe4000fffe0ff */
[----:B------:R-:W-:Y:S02]  /*21e0*/  USEL UR8, URZ, 0x1, UP0 ;  /* 0x00000001ff087887 */ /* 0x000fe40008000000 */
[----:B------:R-:W-:-:S02]  /*21f0*/  USEL UR6, UR5, URZ, UP0 ;  /* 0x000000ff05067287 */ /* 0x000fc40008000000 */
[----:B------:R-:W-:Y:S02]  /*2200*/  UIADD3 UR22, UP0, UPT, UR26, 0x180, URZ ;  /* 0x000001801a167890 */ /* 0x000fe4000ff1e0ff */
[----:B------:R-:W-:Y:S01]  /*2210*/  LOP3.LUT R12, R12, UR8, RZ, 0x3c, !PT ;  /* 0x000000080c0c7c12 */ /* 0x000fe2000f8e3cff */
[----:B------:R-:W-:Y:S02]  /*2220*/  ULEA UR8, UR4, UR13, 0xd ;  /* 0x0000000d04087291 */ /* 0x000fe4000f8e68ff */
[----:B------:R-:W-:Y:S01]  /*2230*/  UIADD3 UR14, UP1, UPT, UR26, 0x80, URZ ;  /* 0x000000801a0e7890 */ /* 0x000fe2000ff3e0ff */
[----:B-1----:R-:W-:Y:S01]  /*2240*/  SHF.L.U32 R0, R12, 0x1f, RZ ;  /* 0x0000001f0c007819 */ /* 0x002fe200000006ff */
[----:B------:R-:W-:Y:S02]  /*2250*/  UIADD3.X UR23, UPT, UPT, URZ, UR27, URZ, UP0, !UPT ;  /* 0x0000001bff177290 */ /* 0x000fe400087fe4ff */
[----:B------:R-:W-:Y:S02]  /*2260*/  UISETP.NE.AND UP0, UPT, UR7, UR25, UPT ;  /* 0x000000190700728c */ /* 0x000fe4000bf05270 */
[----:B------:R-:W-:-:S02]  /*2270*/  ULEA UR5, UR6, UR13, 0x3 ;  /* 0x0000000d06057291 */ /* 0x000fc4000f8e18ff */
[----:B------:R-:W-:Y:S02]  /*2280*/  ULOP3.LUT UR9, UR9, 0xfefffff8, URZ, 0xc0, !UPT ;  /* 0xfefffff809097892 */ /* 0x000fe4000f8ec0ff */
[----:B------:R-:W-:Y:S02]  /*2290*/  ULEA UR16, UR4, UR30, 0xe ;  /* 0x0000001e04107291 */ /* 0x000fe4000f8e70ff */
[----:B------:R-:W-:Y:S02]  /*22a0*/  UIADD3 UR8, UPT, UPT, UR8, 0x8400, URZ ;  /* 0x0000840008087890 */ /* 0x000fe4000fffe0ff */
[----:B------:R-:W-:Y:S01]  /*22b0*/  UIADD3.X UR15, UPT, UPT, URZ, UR27, URZ, UP1, !UPT ;  /* 0x0000001bff0f7290 */ /* 0x000fe20008ffe4ff */
[----:B------:R4:W1:Y:S01]  /*22c0*/  SYNCS.PHASECHK.TRANS64.TRYWAIT P0, [UR5+0x40], R0 ;  /* 0x00004000ff0075a7 */ /* 0x0008620008001105 */
[----:B------:R-:W-:Y:S01]  /*22d0*/  UPRMT UR4, URZ, 0x5410, UR24 ;  /* 0x00005410ff047896 */ /* 0x000fe20008000018 */
[----:B------:R-:W-:Y:S01]  /*22e0*/  UMOV UR32, 0x0 ;  /* 0x0000000000207882 */ /* 0x000fe20000000000 */
[----:B------:R-:W-:Y:S01]  /*22f0*/  UMOV UR33, 0x10000000 ;  /* 0x1000000000217882 */ /* 0x000fe20000000000 */
[----:B------:R-:W-:Y:S01]  /*2300*/  UMOV UR11, UR35 ;  /* 0x00000023000b7c82 */ /* 0x000fe20008000000 */
[----:B------:R-:W-:Y:S01]  /*2310*/  UMOV UR12, UR36 ;  /* 0x00000024000c7c82 */ /* 0x000fe20008000000 */
[----:B------:R-:W-:Y:S01]  /*2320*/  UMOV UR20, UR36 ;  /* 0x0000002400147c82 */ /* 0x000fe20008000000 */
[----:B------:R-:W-:Y:S01]  /*2330*/  UMOV UR17, UR9 ;  /* 0x0000000900117c82 */ /* 0x000fe20008000000 */
[----:B------:R-:W-:Y:S01]  /*2340*/  UMOV UR18, UR10 ;  /* 0x0000000a00127c82 */ /* 0x000fe20008000000 */
[----:B------:R-:W-:Y:S01]  /*2350*/  UTMALDG.3D.2CTA [UR8], [UR14], desc[UR32] ;  /* 0x000020080e0075b4 */ /* 0x000fe20008211000 */
[----:B------:R2:W-:Y:S02]  /*2360*/  UTMALDG.3D.MULTICAST.2CTA [UR16], [UR22], UR4, desc[UR32] ;  /* 0x00002010160073b4 */ /* 0x0005e40008211804 */
[----:B--2---:R-:W-:Y:S01]  /*2370*/  UMOV UR4, UR6 ;  /* 0x0000000600047c82 */ /* 0x004fe20008000000 */
[----:B------:R-:W-:Y:S05]  /*2380*/  BRA.U UP0, `(.L_x_38) ;  /* 0xfffffffd00487547 */ /* 0x000fea000b83ffff */
.L_x_32:
[C---:B------:R-:W-:Y:S01]  /*2390*/  LEA R3, R11.reuse, UR13, 0x3 ;  /* 0x0000000d0b037c11 */ /* 0x040fe2000f8e18ff */
[----:B------:R-:W-:Y:S01]  /*23a0*/  NOP ;  /* 0x0000000000007918 */ /* 0x000fe20000000000 */
[----:B-1--4-:R-:W-:Y:S02]  /*23b0*/  SHF.L.U32 R0, R10, 0x1f, RZ ;  /* 0x0000001f0a007819 */ /* 0x012fe400000006ff */
[----:B------:R-:W-:Y:S02]  /*23c0*/  LEA R4, R11, UR13, 0x4 ;  /* 0x0000000d0b047c11 */ /* 0x000fe4000f8e20ff */
[----:B---3--:R-:W1:Y:S02]  /*23d0*/  SYNCS.PHASECHK.TRANS64.TRYWAIT P0, [R3+URZ+0xd0], R0 ;  /* 0x0000d000030075a7 */ /* 0x008e6400080011ff */
[----:B-1----:R-:W-:Y:S05]  /*23e0*/  @!P0 BRA `(.L_x_39) ;  /* 0x000000a000a88947 */ /* 0x002fea0003800000 */
.L_x_192:
[----:B------:R-:W3:Y:S01]  /*23f0*/  LDS.128 R4, [R4+0x160] ;  /* 0x0001600004047984 */ /* 0x000ee20000000c00 */
[----:B------:R-:W-:Y:S01]  /*2400*/  UISETP.GE.AND UP0, UPT, UR45, 0x1, UPT ;  /* 0x000000012d00788c */ /* 0x000fe2000bf06270 */
[----:B------:R-:W-:Y:S01]  /*2410*/  @!PT LDS RZ, [RZ] ;  /* 0x00000000fffff984 */ /* 0x000fe20000000800 */
[----:B------:R-:W-:Y:S01]  /*2420*/  @!PT LDS RZ, [RZ] ;  /* 0x00000000fffff984 */ /* 0x000fe20000000800 */
[----:B------:R-:W-:Y:S01]  /*2430*/  @!PT LDS RZ, [RZ] ;  /* 0x00000000fffff984 */ /* 0x000fe20000000800 */
[----:B------:R-:W-:Y:S01]  /*2440*/  @!PT LDS RZ, [RZ] ;  /* 0x00000000fffff984 */ /* 0x000fe20000000800 */
[----:B------:R4:W-:Y:S06]  /*2450*/  MEMBAR.ALL.CTA ;  /* 0x0000000000007992 */ /* 0x0009ec0000008000 */
[----:B----4-:R-:W4:Y:S01]  /*2460*/  FENCE.VIEW.ASYNC.S ;  /* 0x00000000000073c6 */ /* 0x010f220000000000 */
[----:B---3--:R-:W-:-:S13]  /*2470*/  LOP3.LUT P0, RZ, R6, 0x1, RZ, 0xc0, !PT ;  /* 0x0000000106ff7812 */ /* 0x008fda000780c0ff */
[----:B----4-:R-:W-:Y:S01]  /*2480*/  VOTEU.ANY UP1, P0 ;  /* 0x0000000000ff7886 */ /* 0x010fe20000020100 */
[----:B------:R-:W-:-:S13]  /*2490*/  PLOP3.LUT P0, PT, PT, PT, UP1, 0x80, 0x8 ;  /* 0x000000000008781c */ /* 0x000fda0003f0f018 */
[----:B-1----:R-:W-:Y:S02]  /*24a0*/  @P0 LOP3.LUT R0, R5, 0xffff, RZ, 0xc0, !PT ;  /* 0x0000ffff05000812 */ /* 0x002fe400078ec0ff */
[----:B------:R-:W-:Y:S02]  /*24b0*/  @P0 MOV R2, R4 ;  /* 0x0000000400020202 */ /* 0x000fe40000000f00 */
[----:B------:R-:W-:Y:S01]  /*24c0*/  @P0 R2UR UR5, R0 ;  /* 0x00000000000502ca */ /* 0x000fe200000e0000 */
[----:B------:R-:W-:Y:S01]  /*24d0*/  VIADD R0, R3, 0xe0 ;  /* 0x000000e003007836 */ /* 0x000fe20000000000 */
[----:B------:R-:W-:Y:S02]  /*24e0*/  @P0 SHF.R.U32.HI R4, RZ, 0x10, R5 ;  /* 0x00000010ff040819 */ /* 0x000fe40000011605 */
[----:B------:R-:W-:Y:S02]  /*24f0*/  @P0 R2UR UR7, R2 ;  /* 0x00000000020702ca */ /* 0x000fe400000e0000 */
[----:B------:R-:W-:-:S02]  /*2500*/  PRMT R0, RZ, 0x654, R0 ;  /* 0x00000654ff007816 */ /* 0x000fc40000000000 */
[----:B------:R-:W-:Y:S02]  /*2510*/  @P0 R2UR UR4, R4 ;  /* 0x00000000040402ca */ /* 0x000fe400000e0000 */
[----:B------:R1:W-:Y:S03]  /*2520*/  SYNCS.ARRIVE.TRANS64.RED.A1T0 RZ, [R0+URZ], RZ ;  /* 0x000000ff00ff79a7 */ /* 0x0003e600081004ff */
[----:B------:R-:W-:-:S04]  /*2530*/  @UP1 UMOV UR31, UR5 ;  /* 0x00000005001f1c82 */ /* 0x000fc80008000000 */
[----:B------:R-:W-:-:S04]  /*2540*/  @UP1 UMOV UR37, UR7 ;  /* 0x0000000700251c82 */ /* 0x000fc80008000000 */
[----:B------:R-:W-:Y:S01]  /*2550*/  @UP1 UMOV UR36, UR4 ;  /* 0x0000000400241c82 */ /* 0x000fe20008000000 */
[----:B------:R-:W-:Y:S05]  /*2560*/  BRA.U !UP0, `(.L_x_40) ;  /* 0x0000000108d47547 */ /* 0x000fea000b800000 */
[----:B------:R-:W2:Y:S01]  /*2570*/  LDCU.128 UR16, c[0x0][0xb10] ;  /* 0x00016200ff1077ac */ /* 0x000ea20008000c00 */
[----:B------:R-:W3:Y:S01]  /*2580*/  LDCU UR12, c[0x0][0xb20] ;  /* 0x00016400ff0c77ac */ /* 0x000ee20008000800 */
[----:B------:R-:W4:Y:S01]  /*2590*/  LDCU UR20, c[0x0][0xb0c] ;  /* 0x00016180ff1477ac */ /* 0x000f220008000800 */
[----:B------:R-:W1:Y:S01]  /*25a0*/  LDCU.64 UR8, c[0x0][0xb28] ;  /* 0x00016500ff0877ac */ /* 0x000e620008000a00 */
[----:B------:R-:W-:Y:S02]  /*25b0*/  UISETP.NE.AND UP3, UPT, UR45, 0x1, UPT ;  /* 0x000000012d00788c */ /* 0x000fe4000bf65270 */
[----:B--2---:R-:W-:Y:S02]  /*25c0*/  UIMAD.WIDE.U32 UR10, UR38, UR19, URZ ;  /* 0x00000013260a72a5 */ /* 0x004fe4000f8e00ff */
[----:B------:R-:W-:Y:S02]  /*25d0*/  UIMAD.WIDE.U32 UR4, UR39, UR16, URZ ;  /* 0x00000010270472a5 */ /* 0x000fe4000f8e00ff */
[----:B------:R-:W-:-:S02]  /*25e0*/  UISETP.NE.AND UP0, UPT, UR18, 0x1, UPT ;  /* 0x000000011200788c */ /* 0x000fc4000bf05270 */
[----:B------:R-:W-:Y:S01]  /*25f0*/  UIMAD.WIDE.U32 UR22, UR31, UR19, URZ ;  /* 0x000000131f1672a5 */ /* 0x000fe2000f8e00ff */
[----:B------:R-:W-:Y:S02]  /*2600*/  UMOV UR10, UR11 ;  /* 0x0000000b000a7c82 */ /* 0x000fe40008000000 */
[----:B------:R-:W-:Y:S01]  /*2610*/  UMOV UR4, UR5 ;  /* 0x0000000500047c82 */ /* 0x000fe20008000000 */
[----:B---3--:R-:W-:Y:S02]  /*2620*/  USHF.R.U32.HI UR10, URZ, UR12, UR10 ;  /* 0x0000000cff0a7299 */ /* 0x008fe4000801160a */
[----:B----4-:R-:W-:Y:S02]  /*2630*/  UISETP.NE.AND UP2, UPT, UR20, 0x1, UPT ;  /* 0x000000011400788c */ /* 0x010fe4000bf45270 */
[----:B------:R-:W-:Y:S02]  /*2640*/  USHF.R.U32.HI UR4, URZ, UR17, UR4 ;  /* 0x00000011ff047299 */ /* 0x000fe40008011604 */
[----:B------:R-:W-:-:S02]  /*2650*/  USEL UR5, UR38, UR10, !UP0 ;  /* 0x0000000a26057287 */ /* 0x000fc4000c000000 */
[----:B------:R-:W-:Y:S02]  /*2660*/  USEL UR7, UR39, UR4, !UP2 ;  /* 0x0000000427077287 */ /* 0x000fe4000d000000 */
[----:B-1----:R-:W-:Y:S01]  /*2670*/  UIMAD.WIDE.U32 UR10, UR5, UR8, URZ ;  /* 0x00000008050a72a5 */ /* 0x002fe2000f8e00ff */
[----:B------:R-:W-:Y:S01]  /*2680*/  UMOV UR4, UR23 ;  /* 0x0000001700047c82 */ /* 0x000fe20008000000 */
[----:B------:R-:W-:Y:S02]  /*2690*/  UIMAD.WIDE.U32 UR14, UR37, UR16, URZ ;  /* 0x00000010250e72a5 */ /* 0x000fe4000f8e00ff */
[----:B------:R-:W-:-:S03]  /*26a0*/  UIMAD.WIDE.U32 UR22, UR7, UR8, URZ ;  /* 0x00000008071672a5 */ /* 0x000fc6000f8e00ff */
[----:B------:R-:W-:Y:S01]  /*26b0*/  UMOV UR10, UR11 ;  /* 0x0000000b000a7c82 */ /* 0x000fe20008000000 */
[----:B------:R-:W-:Y:S02]  /*26c0*/  USHF.R.U32.HI UR4, URZ, UR12, UR4 ;  /* 0x0000000cff047299 */ /* 0x000fe40008011604 */
[----:B------:R-:W-:Y:S01]  /*26d0*/  @UP3 USHF.R.U32.HI UR5, URZ, UR9, UR10 ;  /* 0x00000009ff053299 */ /* 0x000fe2000801160a */
[----:B------:R-:W-:Y:S01]  /*26e0*/  UMOV UR14, UR15 ;  /* 0x0000000f000e7c82 */ /* 0x000fe20008000000 */
[----:B------:R-:W-:Y:S01]  /*26f0*/  UMOV UR22, UR23 ;  /* 0x0000001700167c82 */ /* 0x000fe20008000000 */
[----:B------:R-:W-:Y:S02]  /*2700*/  USHF.R.U32.HI UR17, URZ, UR17, UR14 ;  /* 0x00000011ff117299 */ /* 0x000fe4000801160e */
[----:B------:R-:W-:Y:S02]  /*2710*/  USEL UR4, UR31, UR4, !UP0 ;  /* 0x000000041f047287 */ /* 0x000fe4000c000000 */
[----:B------:R-:W-:-:S02]  /*2720*/  @UP3 USHF.R.U32.HI UR7, URZ, UR9, UR22 ;  /* 0x00000009ff073299 */ /* 0x000fc40008011616 */
[----:B------:R-:W-:Y:S02]  /*2730*/  UIMAD UR10, UR45, UR5, URZ ;  /* 0x000000052d0a72a4 */ /* 0x000fe4000f8e02ff */
[----:B------:R-:W-:Y:S02]  /*2740*/  USEL UR5, UR37, UR17, !UP2 ;  /* 0x0000001125057287 */ /* 0x000fe4000d000000 */
[----:B------:R-:W-:Y:S02]  /*2750*/  UIMAD UR12, UR45, UR7, URZ ;  /* 0x000000072d0c72a4 */ /* 0x000fe4000f8e02ff */
[----:B------:R-:W-:Y:S02]  /*2760*/  UISETP.GE.AND UP0, UPT, UR4, UR10, UPT ;  /* 0x0000000a0400728c */ /* 0x000fe4000bf06270 */
[----:B------:R-:W-:Y:S02]  /*2770*/  UIMAD.WIDE.U32 UR10, UR4, UR8, URZ ;  /* 0x00000008040a72a5 */ /* 0x000fe4000f8e00ff */
[----:B------:R-:W-:-:S02]  /*2780*/  UISETP.GE.OR UP0, UPT, UR5, UR12, UP0 ;  /* 0x0000000c0500728c */ /* 0x000fc40008706670 */
[----:B------:R-:W-:Y:S02]  /*2790*/  UIMAD.WIDE.U32 UR14, UR5, UR8, URZ ;  /* 0x00000008050e72a5 */ /* 0x000fe4000f8e00ff */
[----:B------:R-:W-:Y:S01]  /*27a0*/  UIADD3 UR12, UPT, UPT, -UR5, URZ, URZ ;  /* 0x000000ff050c7290 */ /* 0x000fe2000fffe1ff */
[----:B------:R-:W-:Y:S01]  /*27b0*/  UMOV UR10, UR11 ;  /* 0x0000000b000a7c82 */ /* 0x000fe20008000000 */
[----:B------:R-:W-:Y:S02]  /*27c0*/  UIADD3 UR11, UPT, UPT, -UR4, URZ, URZ ;  /* 0x000000ff040b7290 */ /* 0x000fe4000fffe1ff */
[----:B------:R-:W-:-:S03]  /*27d0*/  USHF.R.U32.HI UR10, URZ, UR9, UR10 ;  /* 0x00000009ff0a7299 */ /* 0x000fc6000801160a */
[----:B------:R-:W-:Y:S01]  /*27e0*/  @!UP0 UMOV UR8, UR15 ;  /* 0x0000000f00088c82 */ /* 0x000fe20008000000 */
[----:B------:R-:W-:Y:S02]  /*27f0*/  UIMAD UR11, UR18, UR11, UR31 ;  /* 0x0000000b120b72a4 */ /* 0x000fe4000f8e021f */
[----:B------:R-:W-:Y:S02]  /*2800*/  USEL UR10, UR4, UR10, !UP3 ;  /* 0x0000000a040a7287 */ /* 0x000fe4000d800000 */
[----:B------:R-:W-:Y:S02]  /*2810*/  @!UP0 USHF.R.U32.HI UR8, URZ, UR9, UR8 ;  /* 0x00000009ff088299 */ /* 0x000fe40008011608 */
[----:B------:R-:W-:Y:S02]  /*2820*/  UIADD3 UR9, UPT, UPT, -UR10, URZ, URZ ;  /* 0x000000ff0a097290 */ /* 0x000fe4000fffe1ff */
[----:B------:R-:W-:Y:S02]  /*2830*/  @!UP0 USEL UR8, UR5, UR8, !UP3 ;  /* 0x0000000805088287 */ /* 0x000fe4000d800000 */
[----:B------:R-:W-:-:S02]  /*2840*/  UIMAD UR9, UR45, UR9, UR4 ;  /* 0x000000092d0972a4 */ /* 0x000fc4000f8e0204 */
[----:B------:R-:W-:Y:S02]  /*2850*/  @!UP0 UIADD3 UR10, UPT, UPT, UR10, -UR8, URZ ;  /* 0x800000080a0a8290 */ /* 0x000fe4000fffe0ff */
[----:B------:R-:W-:Y:S02]  /*2860*/  @!UP0 UIMAD UR8, UR9, UR7, UR8 ;  /* 0x00000007090882a4 */ /* 0x000fe4000f8e0208 */
[----:B------:R-:W-:Y:S02]  /*2870*/  @!UP0 UIMAD UR4, UR45, UR10, UR5 ;  /* 0x0000000a2d0482a4 */ /* 0x000fe4000f8e0205 */
[----:B------:R-:W-:Y:S02]  /*2880*/  UIMAD UR7, UR20, UR12, UR37 ;  /* 0x0000000c140772a4 */ /* 0x000fe4000f8e0225 */
[----:B------:R-:W-:Y:S01]  /*2890*/  UIMAD UR31, UR4, UR18, UR11 ;  /* 0x00000012041f72a4 */ /* 0x000fe2000f8e020b */
[----:B------:R-:W-:Y:S02]  /*28a0*/  @!UP0 UMOV UR5, UR8 ;  /* 0x0000000800058c82 */ /* 0x000fe40008000000 */
[----:B------:R-:W-:-:S12]  /*28b0*/  UIMAD UR37, UR5, UR20, UR7 ;  /* 0x00000014052572a4 */ /* 0x000fd8000f8e0207 */
.L_x_40:
[----:B------:R-:W3:Y:S02]  /*28c0*/  LDCU UR4, c[0x0][0xb30] ;  /* 0x00016600ff0477ac */ /* 0x000ee40008000800 */
[----:B---3--:R-:W-:-:S09]  /*28d0*/  UISETP.NE.AND UP0, UPT, UR4, 0x1, UPT ;  /* 0x000000010400788c */ /* 0x008fd2000bf05270 */
[----:B------:R-:W-:Y:S05]  /*28e0*/  BRA.U UP0, `(.L_x_41) ;  /* 0x0000000100447547 */ /* 0x000fea000b800000 */
[----:B------:R-:W3:Y:S01]  /*28f0*/  LDCU.128 UR16, c[0x0][0xb10] ;  /* 0x00016200ff1077ac */ /* 0x000ee20008000c00 */
[----:B------:R-:W4:Y:S01]  /*2900*/  LDCU UR10, c[0x0][0xb0c] ;  /* 0x00016180ff0a77ac */ /* 0x000f220008000800 */
[----:B------:R-:W1:Y:S01]  /*2910*/  LDCU UR7, c[0x0][0xb20] ;  /* 0x00016400ff0777ac */ /* 0x000e620008000800 */
[----:B---3--:R-:W-:Y:S02]  /*2920*/  UIMAD.WIDE.U32 UR8, UR37, UR16, URZ ;  /* 0x00000010250872a5 */ /* 0x008fe4000f8e00ff */
[----:B------:R-:W-:Y:S02]  /*2930*/  UIMAD.WIDE.U32 UR4, UR31, UR19, URZ ;  /* 0x000000131f0472a5 */ /* 0x000fe4000f8e00ff */
[----:B----4-:R-:W-:Y:S02]  /*2940*/  UISETP.NE.AND UP2, UPT, UR10, 0x1, UPT ;  /* 0x000000010a00788c */ /* 0x010fe4000bf45270 */
[----:B------:R-:W-:Y:S01]  /*2950*/  UISETP.NE.AND UP0, UPT, UR18, 0x1, UPT ;  /* 0x000000011200788c */ /* 0x000fe2000bf05270 */
[----:B------:R-:W-:-:S02]  /*2960*/  UMOV UR8, UR9 ;  /* 0x0000000900087c82 */ /* 0x000fc40008000000 */
[----:B------:R-:W-:Y:S01]  /*2970*/  UMOV UR4, UR5 ;  /* 0x0000000500047c82 */ /* 0x000fe20008000000 */
[----:B------:R-:W-:Y:S02]  /*2980*/  USHF.R.U32.HI UR17, URZ, UR17, UR8 ;  /* 0x00000011ff117299 */ /* 0x000fe40008011608 */
[----:B-1----:R-:W-:Y:S02]  /*2990*/  USHF.R.U32.HI UR4, URZ, UR7, UR4 ;  /* 0x00000007ff047299 */ /* 0x002fe40008011604 */
[----:B------:R-:W-:Y:S02]  /*29a0*/  USEL UR5, UR37, UR17, !UP2 ;  /* 0x0000001125057287 */ /* 0x000fe4000d000000 */
[----:B------:R-:W-:-:S04]  /*29b0*/  USEL UR4, UR31, UR4, !UP0 ;  /* 0x000000041f047287 */ /* 0x000fc8000c000000 */
[----:B------:R-:W-:Y:S02]  /*29c0*/  UIADD3 UR7, UPT, UPT, UR5, -UR4, URZ ;  /* 0x8000000405077290 */ /* 0x000fe4000fffe0ff */
[----:B------:R-:W-:Y:S02]  /*29d0*/  UIADD3 UR4, UPT, UPT, -UR5, UR4, URZ ;  /* 0x0000000405047290 */ /* 0x000fe4000fffe1ff */
[----:B------:R-:W-:Y:S02]  /*29e0*/  UIMAD UR31, UR7, UR18, UR31 ;  /* 0x00000012071f72a4 */ /* 0x000fe4000f8e021f */
[----:B------:R-:W-:-:S12]  /*29f0*/  UIMAD UR37, UR4, UR10, UR37 ;  /* 0x0000000a042572a4 */ /* 0x000fd8000f8e0225 */
.L_x_41:
[----:B------:R-:W-:Y:S01]  /*2a00*/  VIADD R11, R11, 0x1 ;  /* 0x000000010b0b7836 */ /* 0x000fe20000000000 */
[----:B------:R-:W-:Y:S02]  /*2a10*/  R2UR UR5, R55 ;  /* 0x00000000370572ca */ /* 0x000fe400000e0000 */
[----:B------:R-:W-:Y:S02]  /*2a20*/  R2UR UR4, R54 ;  /* 0x00000000360472ca */ /* 0x000fe400000e0000 */
[C---:B------:R-:W-:Y:S02]  /*2a30*/  ISETP.NE.AND P0, PT, R11.reuse, 0x2, PT ;  /* 0x000000020b00780c */ /* 0x040fe40003f05270 */
[----:B------:R-:W-:Y:S02]  /*2a40*/  PLOP3.LUT P1, PT, PT, PT, PT, 0x80, 0x8 ;  /* 0x000000000008781c */ /* 0x000fe40003f2f070 */
[----:B-1----:R-:W-:Y:S02]  /*2a50*/  SEL R0, RZ, 0x1, P0 ;  /* 0x00000001ff007807 */ /* 0x002fe40000000000 */
[----:B------:R-:W-:-:S02]  /*2a60*/  SEL R11, R11, RZ, P0 ;  /* 0x000000ff0b0b7207 */ /* 0x000fc40000000000 */
[----:B------:R-:W-:Y:S01]  /*2a70*/  LOP3.LUT R10, R10, R0, RZ, 0x3c, !PT ;  /* 0x000000000a0a7212 */ /* 0x000fe200078e3cff */
[----:B------:R-:W-:Y:S02]  /*2a80*/  UIADD3 UR32, UPT, UPT, UR37, UR5, URZ ;  /* 0x0000000525207290 */ /* 0x000fe4000fffe0ff */
[----:B------:R-:W-:Y:S01]  /*2a90*/  UIADD3 UR34, UPT, UPT, UR31, UR4, URZ ;  /* 0x000000041f227290 */ /* 0x000fe2000fffe0ff */
[----:B------:R-:W-:Y:S11]  /*2aa0*/  BRA.U UP1, `(.L_x_42) ;  /* 0xfffffff101387547 */ /* 0x000ff6000b83ffff */
[----:B------:R-:W-:Y:S01]  /*2ab0*/  UIADD3 UR13, UPT, UPT, UR13, 0x40, URZ ;  /* 0x000000400d0d7890 */ /* 0x000fe2000fffe0ff */
[----:B------:R-:W-:-:S03]  /*2ac0*/  SHF.L.U32 R2, R12, 0x1f, RZ ;  /* 0x0000001f0c027819 */ /* 0x000fc600000006ff */
[----:B------:R-:W-:-:S09]  /*2ad0*/  ULEA UR4, UR6, UR13, 0x3 ;  /* 0x0000000d06047291 */ /* 0x000fd2000f8e18ff */
[----:B------:R-:W1:Y:S02]  /*2ae0*/  SYNCS.PHASECHK.TRANS64.TRYWAIT P0, [UR4], R2 ;  /* 0x00000002ff0075a7 */ /* 0x000e640008001104 */
[----:B-1----:R-:W-:Y:S05]  /*2af0*/  @!P0 BRA `(.L_x_43) ;  /* 0x0000009800f88947 */ /* 0x002fea0003800000 */
.L_x_194:
[----:B------:R-:W-:-:S04]  /*2b00*/  UIADD3 UR4, UPT, UPT, UR6, 0x1, URZ ;  /* 0x0000000106047890 */ /* 0x000fc8000fffe0ff */
[----:B------:R-:W-:-:S04]  /*2b10*/  UISETP.NE.AND UP0, UPT, UR4, 0x8, UPT ;  /* 0x000000080400788c */ /* 0x000fc8000bf05270 */
[----:B------:R-:W-:Y:S02]  /*2b20*/  USEL UR6, URZ, 0x1, UP0 ;  /* 0x00000001ff067887 */ /* 0x000fe40008000000 */
[----:B------:R-:W-:-:S04]  /*2b30*/  USEL UR4, UR4, URZ, UP0 ;  /* 0x000000ff04047287 */ /* 0x000fc80008000000 */
[----:B------:R-:W-:Y:S01]  /*2b40*/  ULEA UR5, UR4, UR13, 0x3 ;  /* 0x0000000d04057291 */ /* 0x000fe2000f8e18ff */
[----:B-1----:R-:W-:-:S04]  /*2b50*/  LOP3.LUT R2, R12, UR6, RZ, 0x3c, !PT ;  /* 0x000000060c027c12 */ /* 0x002fc8000f8e3cff */
[----:B------:R-:W-:-:S04]  /*2b60*/  SHF.L.U32 R3, R2, 0x1f, RZ ;  /* 0x0000001f02037819 */ /* 0x000fc800000006ff */
[----:B------:R-:W1:Y:S02]  /*2b70*/  SYNCS.PHASECHK.TRANS64.TRYWAIT P0, [UR5], R3 ;  /* 0x00000003ff0075a7 */ /* 0x000e640008001105 */
[----:B-1----:R-:W-:Y:S05]  /*2b80*/  @!P0 BRA `(.L_x_44) ;  /* 0x0000009800ec8947 */ /* 0x002fea0003800000 */
.L_x_196:
[----:B------:R-:W-:-:S04]  /*2b90*/  UIADD3 UR4, UPT, UPT, UR4, 0x1, URZ ;  /* 0x0000000104047890 */ /* 0x000fc8000fffe0ff */
[----:B------:R-:W-:-:S04]  /*2ba0*/  UISETP.NE.AND UP0, UPT, UR4, 0x8, UPT ;  /* 0x000000080400788c */ /* 0x000fc8000bf05270 */
[----:B------:R-:W-:Y:S02]  /*2bb0*/  USEL UR6, URZ, 0x1, UP0 ;  /* 0x00000001ff067887 */ /* 0x000fe40008000000 */
[----:B------:R-:W-:-:S04]  /*2bc0*/  USEL UR4, UR4, URZ, UP0 ;  /* 0x000000ff04047287 */ /* 0x000fc80008000000 */
[----:B------:R-:W-:Y:S01]  /*2bd0*/  ULEA UR5, UR4, UR13, 0x3 ;  /* 0x0000000d04057291 */ /* 0x000fe2000f8e18ff */
[----:B------:R-:W-:-:S04]  /*2be0*/  LOP3.LUT R2, R2, UR6, RZ, 0x3c, !PT ;  /* 0x0000000602027c12 */ /* 0x000fc8000f8e3cff */
[----:B-1----:R-:W-:-:S04]  /*2bf0*/  SHF.L.U32 R3, R2, 0x1f, RZ ;  /* 0x0000001f02037819 */ /* 0x002fc800000006ff */
[----:B------:R-:W1:Y:S02]  /*2c00*/  SYNCS.PHASECHK.TRANS64.TRYWAIT P0, [UR5], R3 ;  /* 0x00000003ff0075a7 */ /* 0x000e640008001105 */
[----:B-1----:R-:W-:Y:S05]  /*2c10*/  @!P0 BRA `(.L_x_45) ;  /* 0x0000009800e08947 */ /* 0x002fea0003800000 */
.L_x_198:
        /* <DEDUP_REMOVED lines=9> */
.L_x_200:
        /* <DEDUP_REMOVED lines=9> */
.L_x_202:
        /* <DEDUP_REMOVED lines=9> */
.L_x_204:
        /* <DEDUP_REMOVED lines=9> */
.L_x_206:
[----:B------:R-:W-:-:S04]  /*2e60*/  UIADD3 UR4, UPT, UPT, UR4, 0x1, URZ ;  /* 0x0000000104047890 */ /* 0x000fc8000fffe0ff */
[----:B------:R-:W-:-:S04]  /*2e70*/  UISETP.NE.AND UP0, UPT, UR4, 0x8, UPT ;  /* 0x000000080400788c */ /* 0x000fc8000bf05270 */
[----:B------:R-:W-:Y:S02]  /*2e80*/  USEL UR5, URZ, 0x1, UP0 ;  /* 0x00000001ff057887 */ /* 0x000fe40008000000 */
[----:B------:R-:W-:-:S04]  /*2e90*/  USEL UR4, UR4, URZ, UP0 ;  /* 0x000000ff04047287 */ /* 0x000fc80008000000 */
[----:B------:R-:W-:Y:S01]  /*2ea0*/  ULEA UR4, UR4, UR13, 0x3 ;  /* 0x0000000d04047291 */ /* 0x000fe2000f8e18ff */
[----:B------:R-:W-:-:S04]  /*2eb0*/  LOP3.LUT R2, R2, UR5, RZ, 0x3c, !PT ;  /* 0x0000000502027c12 */ /* 0x000fc8000f8e3cff */
[----:B------:R-:W-:Y:S01]  /*2ec0*/  SHF.L.U32 R2, R2, 0x1f, RZ ;  /* 0x0000001f02027819 */ /* 0x000fe200000006ff */
[----:B-1----:R-:W-:-:S07]  /*2ed0*/  IMAD.U32 R0, RZ, RZ, UR4 ;  /* 0x00000004ff007e24 */ /* 0x002fce000f8e00ff */
.L_x_50:
[----:B-1----:R1:W3:Y:S02]  /*2ee0*/  SYNCS.PHASECHK.TRANS64.TRYWAIT P0, [R0+URZ], R2 ;  /* 0x00000002000075a7 */ /* 0x0022e400080011ff */
[----:B---3--:R-:W-:Y:S05]  /*2ef0*/  @!P0 NANOSLEEP.SYNCS 0x989680 ;  /* 0x009896800000895d */ /* 0x008fea0003900000 */
[----:B------:R-:W3:Y:S02]  /*2f00*/  @!P0 SYNCS.PHASECHK.TRANS64 P0, [R0+URZ], R2 ;  /* 0x00000002000085a7 */ /* 0x000ee400080010ff */
[----:B--23--:R-:W-:Y:S05]  /*2f10*/  @P0 EXIT ;  /* 0x000000000000094d */ /* 0x00cfea0003800000 */
[----:B------:R-:W-:Y:S05]  /*2f20*/  BRA `(.L_x_50) ;  /* 0xfffffffc00ec7947 */ /* 0x000fea000383ffff */
.L_x_22:
[----:B------:R-:W2:Y:S02]  /*2f30*/  S2UR UR4, SR_CgaCtaId ;  /* 0x00000000000479c3 */ /* 0x000ea40000008800 */
[----:B--2---:R-:W-:-:S04]  /*2f40*/  UISETP.NE.AND UP0, UPT, UR4, URZ, UPT ;  /* 0x000000ff0400728c */ /* 0x004fc8000bf05270 */
[----:B------:R-:W-:-:S09]  /*2f50*/  UISETP.NE.OR UP0, UPT, UR20, 0x1, UP0 ;  /* 0x000000011400788c */ /* 0x000fd20008705670 */
[----:B------:R-:W-:Y:S05]  /*2f60*/  BRA.U UP0, `(.L_x_51) ;  /* 0x00000005004c7547 */ /* 0x000fea000b800000 */
[----:B------:R-:W2:Y:S01]  /*2f70*/  S2UR UR5, SR_CgaCtaId ;  /* 0x00000000000579c3 */ /* 0x000ea20000008800 */
[----:B------:R-:W-:Y:S01]  /*2f80*/  UMOV UR4, 0x400 ;  /* 0x0000040000047882 */ /* 0x000fe20000000000 */
[----:B------:R-:W-:Y:S01]  /*2f90*/  ISETP.GE.U32.AND P2, PT, R3, 0x8, PT ;  /* 0x000000080300780c */ /* 0x000fe20003f46070 */
[----:B------:R-:W-:Y:S01]  /*2fa0*/  IMAD.MOV.U32 R12, RZ, RZ, 0x1 ;  /* 0x00000001ff0c7424 */ /* 0x000fe200078e00ff */
[----:B------:R-:W-:Y:S02]  /*2fb0*/  CS2R R10, SRZ ;  /* 0x00000000000a7805 */ /* 0x000fe4000001ff00 */
[----:B------:R-:W-:Y:S01]  /*2fc0*/  CS2R R8, SRZ ;  /* 0x0000000000087805 */ /* 0x000fe2000001ff00 */
[----:B--2---:R-:W-:-:S03]  /*2fd0*/  ULEA UR6, UR5, UR4, 0x18 ;  /* 0x0000000405067291 */ /* 0x004fc6000f8ec0ff */
[----:B------:R-:W-:-:S09]  /*2fe0*/  UMOV UR5, URZ ;  /* 0x000000ff00057c82 */ /* 0x000fd20008000000 */
.L_x_55:
[----:B------:R-:W-:Y:S02]  /*2ff0*/  LEA R0, R8, UR6, 0x3 ;  /* 0x0000000608007c11 */ /* 0x000fe4000f8e18ff */
[----:B------:R-:W-:-:S03]  /*3000*/  SHF.L.U32 R4, R9, 0x1f, RZ ;  /* 0x0000001f09047819 */ /* 0x000fc600000006ff */
[----:B------:R-:W-:Y:S01]  /*3010*/  VIADD R5, R0, 0x140 ;  /* 0x0000014000057836 */ /* 0x000fe20000000000 */
[----:B------:R-:W2:Y:S02]  /*3020*/  SYNCS.PHASECHK.TRANS64.TRYWAIT P0, [R0+URZ+0x130], R4 ;  /* 0x00013004000075a7 */ /* 0x000ea400080011ff */
[----:B--2---:R-:W-:Y:S05]  /*3030*/  @!P0 BRA `(.L_x_52) ;  /* 0x0000009800508947 */ /* 0x004fea0003800000 */
.L_x_207:
[----:B------:R-:W-:Y:S01]  /*3040*/  ULEA UR4, UR5, UR6, 0x3 ;  /* 0x0000000605047291 */ /* 0x000fe2000f8e18ff */
[----:B--2---:R-:W-:Y:S01]  /*3050*/  PRMT R0, RZ, 0x654, R5 ;  /* 0x00000654ff007816 */ /* 0x004fe20000000005 */
[----:B------:R-:W-:Y:S01]  /*3060*/  @!P2 IMAD.MOV.U32 R4, RZ, RZ, 0x10 ;  /* 0x00000010ff04a424 */ /* 0x000fe200078e00ff */
[----:B------:R-:W-:Y:S01]  /*3070*/  SHF.L.U32 R5, R12, 0x1f, RZ ;  /* 0x0000001f0c057819 */ /* 0x000fe200000006ff */
[----:B------:R-:W-:Y:S01]  /*3080*/  UIADD3 UR7, UPT, UPT, UR4, 0xd0, URZ ;  /* 0x000000d004077890 */ /* 0x000fe2000fffe0ff */
[----:B------:R2:W-:Y:S05]  /*3090*/  SYNCS.ARRIVE.TRANS64.RED.A1T0 RZ, [R0+URZ], RZ ;  /* 0x000000ff00ff79a7 */ /* 0x0005ea00081004ff */
[----:B------:R-:W-:Y:S01]  /*30a0*/  IMAD.U32 R6, RZ, RZ, UR7 ;  /* 0x00000007ff067e24 */ /* 0x000fe2000f8e00ff */
[----:B------:R-:W3:Y:S04]  /*30b0*/  SYNCS.PHASECHK.TRANS64.TRYWAIT P0, [UR4+0xe0], R5 ;  /* 0x0000e005ff0075a7 */ /* 0x000ee80008001104 */
[----:B------:R-:W-:Y:S01]  /*30c0*/  PRMT R6, R3, 0x654, R6 ;  /* 0x0000065403067816 */ /* 0x000fe20000000006 */
[----:B--23--:R-:W-:Y:S06]  /*30d0*/  @!P0 BRA `(.L_x_53) ;  /* 0x00000098003c8947 */ /* 0x00cfec0003800000 */
.L_x_209:
[----:B------:R-:W-:Y:S01]  /*30e0*/  ULEA UR8, UR5, UR6, 0x4 ;  /* 0x0000000605087291 */ /* 0x000fe2000f8e20ff */
[----:B------:R-:W-:Y:S01]  /*30f0*/  SEL R2, R6, R2, !P2 ;  /* 0x0000000206027207 */ /* 0x000fe20005000000 */
[----:B------:R-:W-:Y:S01]  /*3100*/  UIADD3 UR9, UPT, UPT, UR4, 0xd0, URZ ;  /* 0x000000d004097890 */ /* 0x000fe2000fffe0ff */
[----:B--2---:R-:W-:Y:S01]  /*3110*/  LEA R0, R11, UR6, 0x3 ;  /* 0x000000060b007c11 */ /* 0x004fe2000f8e18ff */
[----:B------:R-:W-:Y:S01]  /*3120*/  UIADD3 UR8, UPT, UPT, UR8, 0x160, URZ ;  /* 0x0000016008087890 */ /* 0x000fe2000fffe0ff */
[----:B------:R2:W-:Y:S01]  /*3130*/  @!P2 SYNCS.ARRIVE.TRANS64.RED RZ, [R2+URZ], R4 ;  /* 0x0000000402ffa9a7 */ /* 0x0005e200080004ff */
[----:B------:R-:W-:Y:S01]  /*3140*/  UIADD3 UR4, UPT, UPT, UR5, 0x1, URZ ;  /* 0x0000000105047890 */ /* 0x000fe2000fffe0ff */
[----:B------:R-:W-:-:S03]  /*3150*/  VIADD R8, R8, 0x1 ;  /* 0x0000000108087836 */ /* 0x000fc60000000000 */
[----:B------:R-:W-:Y:S02]  /*3160*/  UISETP.NE.AND UP0, UPT, UR4, 0x2, UPT ;  /* 0x000000020400788c */ /* 0x000fe4000bf05270 */
[----:B------:R-:W-:Y:S01]  /*3170*/  ISETP.NE.AND P0, PT, R8, 0x2, PT ;  /* 0x000000020800780c */ /* 0x000fe20003f05270 */
[----:B------:R-:W-:Y:S06]  /*3180*/  UGETNEXTWORKID.BROADCAST [UR8], [UR9] ;  /* 0x00000000080073ca */ /* 0x000fec0008000100 */
[----:B------:R-:W-:Y:S02]  /*3190*/  USEL UR7, URZ, 0x1, UP0 ;  /* 0x00000001ff077887 */ /* 0x000fe40008000000 */
[----:B------:R-:W-:-:S04]  /*31a0*/  USEL UR5, UR4, URZ, UP0 ;  /* 0x000000ff04057287 */ /* 0x000fc80008000000 */
[----:B------:R-:W-:Y:S02]  /*31b0*/  LOP3.LUT R12, R12, UR7, RZ, 0x3c, !PT ;  /* 0x000000070c0c7c12 */ /* 0x000fe4000f8e3cff */
[----:B--2---:R-:W-:-:S04]  /*31c0*/  SHF.L.U32 R4, R10, 0x1f, RZ ;  /* 0x0000001f0a047819 */ /* 0x004fc800000006ff */
[----:B------:R-:W2:Y:S02]  /*31d0*/  SYNCS.PHASECHK.TRANS64.TRYWAIT P1, [R0+URZ+0xd0], R4 ;  /* 0x0000d004000075a7 */ /* 0x000ea400080211ff */
[----:B--2---:R-:W-:Y:S05]  /*31e0*/  @!P1 BRA `(.L_x_54) ;  /* 0x0000009800109947 */ /* 0x004fea0003800000 */
.L_x_210:
[C---:B--2---:R-:W-:Y:S01]  /*31f0*/  LEA R4, R11.reuse, UR6, 0x4 ;  /* 0x000000060b047c11 */ /* 0x044fe2000f8e20ff */
[----:B------:R-:W-:Y:S01]  /*3200*/  VIADD R0, R0, 0xe0 ;  /* 0x000000e000007836 */ /* 0x000fe20000000000 */
[----:B------:R-:W-:Y:S01]  /*3210*/  SEL R8, R8, RZ, P0 ;  /* 0x000000ff08087207 */ /* 0x000fe20000000000 */
[----:B------:R-:W-:-:S03]  /*3220*/  VIADD R11, R11, 0x1 ;  /* 0x000000010b0b7836 */ /* 0x000fc60000000000 */
[----:B------:R-:W2:Y:S01]  /*3230*/  LDS.128 R4, [R4+0x160] ;  /* 0x0001600004047984 */ /* 0x000ea20000000c00 */
[----:B------:R-:W-:Y:S02]  /*3240*/  PRMT R0, RZ, 0x654, R0 ;  /* 0x00000654ff007816 */ /* 0x000fe40000000000 */
[C---:B------:R-:W-:Y:S01]  /*3250*/  ISETP.NE.AND P1, PT, R11.reuse, 0x2, PT ;  /* 0x000000020b00780c */ /* 0x040fe20003f25270 */
[----:B------:R-:W-:Y:S01]  /*3260*/  @!PT LDS RZ, [RZ] ;  /* 0x00000000fffff984 */ /* 0x000fe20000000800 */
[----:B------:R-:W-:Y:S01]  /*3270*/  @!PT LDS RZ, [RZ] ;  /* 0x00000000fffff984 */ /* 0x000fe20000000800 */
[----:B------:R-:W-:Y:S01]  /*3280*/  @!PT LDS RZ, [RZ] ;  /* 0x00000000fffff984 */ /* 0x000fe20000000800 */
[----:B------:R-:W-:Y:S01]  /*3290*/  @!PT LDS RZ, [RZ] ;  /* 0x00000000fffff984 */ /* 0x000fe20000000800 */
[----:B------:R3:W-:Y:S06]  /*32a0*/  MEMBAR.ALL.CTA ;  /* 0x0000000000007992 */ /* 0x0007ec0000008000 */
[----:B---3--:R-:W3:Y:S01]  /*32b0*/  FENCE.VIEW.ASYNC.S ;  /* 0x00000000000073c6 */ /* 0x008ee20000000000 */
[----:B------:R-:W-:Y:S01]  /*32c0*/  SEL R11, R11, RZ, P1 ;  /* 0x000000ff0b0b7207 */ /* 0x000fe20000800000 */
[----:B---3--:R3:W-:Y:S01]  /*32d0*/  SYNCS.ARRIVE.TRANS64.RED.A1T0 RZ, [R0+URZ], RZ ;  /* 0x000000ff00ff79a7 */ /* 0x0087e200081004ff */
[----:B--2---:R-:W-:-:S02]  /*32e0*/  LOP3.LUT P3, RZ, R6, 0x1, RZ, 0xc0, !PT ;  /* 0x0000000106ff7812 */ /* 0x004fc4000786c0ff */
[----:B------:R-:W-:-:S04]  /*32f0*/  SEL R4, RZ, 0x1, P1 ;  /* 0x00000001ff047807 */ /* 0x000fc80000800000 */
[----:B------:R-:W-:Y:S02]  /*3300*/  LOP3.LUT R10, R10, R4, RZ, 0x3c, !PT ;  /* 0x000000040a0a7212 */ /* 0x000fe400078e3cff */
[----:B---3--:R-:W-:-:S04]  /*3310*/  SEL R0, RZ, 0x1, P0 ;  /* 0x00000001ff007807 */ /* 0x008fc80000000000 */
[----:B------:R-:W-:Y:S01]  /*3320*/  LOP3.LUT R9, R9, R0, RZ, 0x3c, !PT ;  /* 0x0000000009097212 */ /* 0x000fe200078e3cff */
[----:B------:R-:W-:Y:S06]  /*3330*/  @P3 BRA `(.L_x_55) ;  /* 0xfffffffc002c3947 */ /* 0x000fec000383ffff */
[----:B------:R-:W-:Y:S01]  /*3340*/  ULEA UR4, UR5, UR6, 0x3 ;  /* 0x0000000605047291 */ /* 0x000fe2000f8e18ff */
[----:B------:R-:W-:-:S08]  /*3350*/  SHF.L.U32 R2, R12, 0x1f, RZ ;  /* 0x0000001f0c027819 */ /* 0x000fd000000006ff */
[----:B------:R-:W2:Y:S02]  /*3360*/  SYNCS.PHASECHK.TRANS64 P0, [UR4+0xe0], R2 ;  /* 0x0000e002ff0075a7 */ /* 0x000ea40008001004 */
[----:B--2---:R-:W-:Y:S05]  /*3370*/  @P0 BRA `(.L_x_56) ;  /* 0x0000000000080947 */ /* 0x004fea0003800000 */
[----:B------:R-:W2:Y:S02]  /*3380*/  SYNCS.PHASECHK.TRANS64.TRYWAIT P0, [UR4+0xe0], R2 ;  /* 0x0000e002ff0075a7 */ /* 0x000ea40008001104 */
[----:B--2---:R-:W-:Y:S05]  /*3390*/  @!P0 BRA `(.L_x_57) ;  /* 0x0000009400b88947 */ /* 0x004fea0003800000 */
.L_x_56:
[----:B------:R-:W-:-:S04]  /*33a0*/  UIADD3 UR7, UPT, UPT, UR5, 0x1, URZ ;  /* 0x0000000105077890 */ /* 0x000fc8000fffe0ff */
[----:B------:R-:W-:-:S04]  /*33b0*/  UISETP.NE.AND UP0, UPT, UR7, 0x2, UPT ;  /* 0x000000020700788c */ /* 0x000fc8000bf05270 */
[----:B------:R-:W-:Y:S02]  /*33c0*/  USEL UR8, URZ, 0x1, UP0 ;  /* 0x00000001ff087887 */ /* 0x000fe40008000000 */
[----:B------:R-:W-:-:S04]  /*33d0*/  USEL UR7, UR7, URZ, UP0 ;  /* 0x000000ff07077287 */ /* 0x000fc80008000000 */
[----:B------:R-:W-:Y:S01]  /*33e0*/  ULEA UR7, UR7, UR6, 0x3 ;  /* 0x0000000607077291 */ /* 0x000fe2000f8e18ff */
[----:B--2---:R-:W-:-:S04]  /*33f0*/  LOP3.LUT R2, R12, UR8, RZ, 0x3c, !PT ;  /* 0x000000080c027c12 */ /* 0x004fc8000f8e3cff */
[----:B------:R-:W-:-:S04]  /*3400*/  SHF.L.U32 R0, R2, 0x1f, RZ ;  /* 0x0000001f02007819 */ /* 0x000fc800000006ff */
[----:B------:R-:W2:Y:S02]  /*3410*/  SYNCS.PHASECHK.TRANS64 P0, [UR7+0xe0], R0 ;  /* 0x0000e000ff0075a7 */ /* 0x000ea40008001007 */
[----:B-12---:R-:W-:Y:S05]  /*3420*/  @P0 EXIT ;  /* 0x000000000000094d */ /* 0x006fea0003800000 */
[----:B------:R-:W-:Y:S02]  /*3430*/  SHF.L.U32 R2, R2, 0x1f, RZ ;  /* 0x0000001f02027819 */ /* 0x000fe400000006ff */
[----:B------:R-:W-:-:S07]  /*3440*/  MOV R0, UR7 ;  /* 0x0000000700007c02 */ /* 0x000fce0008000f00 */
.L_x_58:
[----:B-1----:R1:W2:Y:S02]  /*3450*/  SYNCS.PHASECHK.TRANS64.TRYWAIT P0, [R0+URZ+0xe0], R2 ;  /* 0x0000e002000075a7 */ /* 0x0022a400080011ff */
[----:B--2---:R-:W-:Y:S05]  /*3460*/  @!P0 NANOSLEEP.SYNCS 0x989680 ;  /* 0x009896800000895d */ /* 0x004fea0003900000 */
[----:B------:R-:W2:Y:S02]  /*3470*/  @!P0 SYNCS.PHASECHK.TRANS64 P0, [R0+URZ+0xe0], R2 ;  /* 0x0000e002000085a7 */ /* 0x000ea400080010ff */
[----:B--2---:R-:W-:Y:S05]  /*3480*/  @P0 EXIT ;  /* 0x000000000000094d */ /* 0x004fea0003800000 */
[----:B------:R-:W-:Y:S05]  /*3490*/  BRA `(.L_x_58) ;  /* 0xfffffffc00ec7947 */ /* 0x000fea000383ffff */
.L_x_51:
[----:B------:R-:W-:Y:S05]  /*34a0*/  BRA.U UP5, `(.L_x_59) ;  /* 0x0000001105dc7547 */ /* 0x000fea000b800000 */
[----:B------:R-:W2:Y:S01]  /*34b0*/  S2UR UR7, SR_CgaCtaId ;  /* 0x00000000000779c3 */ /* 0x000ea20000008800 */
[----:B------:R-:W-:Y:S01]  /*34c0*/  UMOV UR4, 0x40 ;  /* 0x0000004000047882 */ /* 0x000fe20000000000 */
[----:B------:R-:W-:Y:S01]  /*34d0*/  NOP ;  /* 0x0000000000007918 */ /* 0x000fe20000000000 */
[----:B------:R-:W-:Y:S01]  /*34e0*/  UMOV UR6, 0x400 ;  /* 0x0000040000067882 */ /* 0x000fe20000000000 */
[----:B--2---:R-:W-:Y:S02]  /*34f0*/  ULEA UR5, UR7, UR4, 0x18 ;  /* 0x0000000407057291 */ /* 0x004fe4000f8ec0ff */
[----:B------:R-:W-:-:S07]  /*3500*/  ULEA UR6, UR7, UR6, 0x18 ;  /* 0x0000000607067291 */ /* 0x000fce000f8ec0ff */
[----:B------:R-:W2:Y:S02]  /*3510*/  LDS.U8 R3, [UR5+0x1c] ;  /* 0x00001c05ff037984 */ /* 0x000ea40008000000 */
[----:B--2---:R-:W-:-:S13]  /*3520*/  ISETP.NE.AND P0, PT, R3, RZ, PT ;  /* 0x000000ff0300720c */ /* 0x004fda0003f05270 */
[----:B------:R-:W-:Y:S05]  /*3530*/  @P0 BRA `(.L_x_60) ;  /* 0x0000000400080947 */ /* 0x000fea0003800000 */
[----:B------:R-:W-:Y:S02]  /*3540*/  UISETP.NE.U32.AND UP1, UPT, UR47, 0x1, UPT ;  /* 0x000000012f00788c */ /* 0x000fe4000bf25070 */
[----:B------:R-:W-:-:S07]  /*3550*/  UIADD3 UR7, UPT, UPT, UR5, 0x8, URZ ;  /* 0x0000000805077890 */ /* 0x000fce000fffe0ff */
[----:B------:R-:W-:Y:S05]  /*3560*/  BRA.U !UP1, `(.L_x_61) ;  /* 0x00000001099c7547 */ /* 0x000fea000b800000 */
[----:B------:R-:W-:Y:S01]  /*3570*/  ELECT P0, URZ, PT ;  /* 0x0000000000ff782f */ /* 0x000fe20003800000 */
[----:B------:R-:W-:-:S12]  /*3580*/  BSSY B0, `(.L_x_61) ;  /* 0x0000025000007945 */ /* 0x000fd80003800000 */
[----:B------:R-:W-:Y:S05]  /*3590*/  @!P0 BRA `(.L_x_62) ;  /* 0x00000000008c8947 */ /* 0x000fea0003800000 */
[----:B------:R-:W-:-:S05]  /*35a0*/  UMOV UR4, 0x10 ;  /* 0x0000001000047882 */ /* 0x000fca0000000000 */
[----:B------:R-:W-:Y:S04]  /*35b0*/  DEPBAR.LE SB2, 0x36 ;  /* 0x0000ad800000791a */ /* 0x000fe80000000000 */
[----:B------:R-:W2:Y:S02]  /*35c0*/  UTCATOMSWS.2CTA.FIND_AND_SET.ALIGN UP0, UR4, UR4 ;  /* 0x00000004000475e3 */ /* 0x000ea40008200800 */
[----:B--2---:R-:W-:Y:S01]  /*35d0*/  MOV R10, UR4 ;  /* 0x00000004000a7c02 */ /* 0x004fe20008000f00 */
[----:B------:R-:W-:Y:S06]  /*35e0*/  BRA.U UP0, `(.L_x_63) ;  /* 0x0000000100187547 */ /* 0x000fec000b800000 */
.L_x_64:
[----:B------:R-:W-:Y:S05]  /*35f0*/  NANOSLEEP 0x64 ;  /* 0x000000640000795d */ /* 0x000fea0003800000 */
[----:B------:R-:W-:-:S05]  /*3600*/  UMOV UR4, 0x10 ;  /* 0x0000001000047882 */ /* 0x000fca0000000000 */
[----:B------:R-:W-:Y:S04]  /*3610*/  DEPBAR.LE SB2, 0x36 ;  /* 0x0000ad800000791a */ /* 0x000fe80000000000 */
[----:B------:R-:W2:Y:S02]  /*3620*/  UTCATOMSWS.2CTA.FIND_AND_SET.ALIGN UP0, UR4, UR4 ;  /* 0x00000004000475e3 */ /* 0x000ea40008200800 */
[----:B--2---:R-:W-:Y:S01]  /*3630*/  MOV R10, UR4 ;  /* 0x00000004000a7c02 */ /* 0x004fe20008000f00 */
[----:B------:R-:W-:Y:S05]  /*3640*/  BRA.U !UP0, `(.L_x_64) ;  /* 0xfffffffd08e87547 */ /* 0x000fea000b83ffff */
.L_x_63:
[----:B------:R-:W2:Y:S01]  /*3650*/  LDS R6, [UR5+0x10] ;  /* 0x00001005ff067984 */ /* 0x000ea20008000800 */
[----:B------:R-:W-:Y:S01]  /*3660*/  IMAD.U32 R3, RZ, RZ, UR6 ;  /* 0x00000006ff037e24 */ /* 0x000fe2000f8e00ff */
[----:B------:R-:W-:-:S03]  /*3670*/  MOV R4, UR46 ;  /* 0x0000002e00047c02 */ /* 0x000fc60008000f00 */
[----:B------:R-:W-:Y:S01]  /*3680*/  VIADD R3, R3, 0x180 ;  /* 0x0000018003037836 */ /* 0x000fe20000000000 */
[----:B--2---:R-:W-:-:S04]  /*3690*/  SHF.L.U32 R6, R6, 0x1f, RZ ;  /* 0x0000001f06067819 */ /* 0x004fc800000006ff */
[----:B------:R-:W2:Y:S02]  /*36a0*/  SYNCS.PHASECHK.TRANS64.TRYWAIT P0, [UR5+0x8], R6 ;  /* 0x00000806ff0075a7 */ /* 0x000ea40008001105 */
[----:B--2---:R-:W-:Y:S05]  /*36b0*/  @P0 BRA `(.L_x_65) ;  /* 0x0000000000080947 */ /* 0x004fea0003800000 */
[----:B------:R-:W2:Y:S02]  /*36c0*/  SYNCS.PHASECHK.TRANS64.TRYWAIT P0, [UR5+0x8], R6 ;  /* 0x00000806ff0075a7 */ /* 0x000ea40008001105 */
[----:B--2---:R-:W-:Y:S05]  /*36d0*/  @!P0 BRA `(.L_x_66) ;  /* 0x0000009400008947 */ /* 0x004fea0003800000 */
.L_x_65:
[----:B------:R-:W-:Y:S01]  /*36e0*/  PRMT R4, R4, 0x654, R3 ;  /* 0x0000065404047816 */ /* 0x000fe20000000003 */
[----:B------:R-:W-:Y:S01]  /*36f0*/  HFMA2 R3, -RZ, RZ, 0, 5.9604644775390625e-08 ;  /* 0x00000001ff037431 */ /* 0x000fe200000001ff */
[----:B------:R-:W-:Y:S01]  /*3700*/  UPRMT UR4, UR46, 0x654, UR7 ;  /* 0x000006542e047896 */ /* 0x000fe20008000007 */
[----:B------:R-:W-:Y:S02]  /*3710*/  IMAD.MOV.U32 R8, RZ, RZ, 0xffff ;  /* 0x0000ffffff087424 */ /* 0x000fe400078e00ff */
[----:B--2---:R-:W-:Y:S02]  /*3720*/  IMAD.MOV.U32 R6, RZ, RZ, 0x4 ;  /* 0x00000004ff067424 */ /* 0x004fe400078e00ff */
[----:B------:R-:W-:Y:S01]  /*3730*/  IMAD.SHL.U32 R9, R10, 0x20, RZ ;  /* 0x000000200a097824 */ /* 0x000fe200078e00ff */
[----:B------:R-:W-:Y:S02]  /*3740*/  MOV R5, UR4 ;  /* 0x0000000400057c02 */ /* 0x000fe40008000f00 */
[-C--:B------:R-:W-:Y:S01]  /*3750*/  SHF.L.U32 R8, R8, R10.reuse, RZ ;  /* 0x0000000a08087219 */ /* 0x080fe200000006ff */
[----:B------:R2:W-:Y:S01]  /*3760*/  SYNCS.ARRIVE.TRANS64.RED RZ, [UR4], R6 ;  /* 0x00000006ffff79a7 */ /* 0x0005e20008000404 */
[----:B------:R-:W-:Y:S01]  /*3770*/  SHF.L.U32 R7, R3, R10, RZ ;  /* 0x0000000a03077219 */ /* 0x000fe200000006ff */
[----:B------:R2:W-:Y:S04]  /*3780*/  STS [UR6+0x180], R9 ;  /* 0x00018009ff007988 */ /* 0x0005e80008000806 */
[----:B------:R2:W-:Y:S04]  /*3790*/  STAS [R4.64], R10 ;  /* 0x0000000a04007dbd */ /* 0x0005e8000c0008ff */
[----:B------:R2:W-:Y:S04]  /*37a0*/  ATOMS.OR RZ, [UR5+0x14], R8 ;  /* 0x00001408ffff798c */ /* 0x0005e8000b000005 */
[----:B------:R2:W-:Y:S04]  /*37b0*/  ATOMS.OR RZ, [UR5+0x18], R7 ;  /* 0x00001807ffff798c */ /* 0x0005e8000b000005 */
[----:B------:R2:W-:Y:S02]  /*37c0*/  ATOMS.XOR RZ, [UR5+0x10], R3 ;  /* 0x00001003ffff798c */ /* 0x0005e4000b800005 */
.L_x_62:
[----:B-1----:R-:W-:Y:S05]  /*37d0*/  BSYNC B0 ;  /* 0x0000000000007941 */ /* 0x002fea0003800000 */
.L_x_61:
[----:B------:R-:W-:Y:S05]  /*37e0*/  BRA.U UP1, `(.L_x_67) ;  /* 0x00000001016c7547 */ /* 0x000fea000b800000 */
[----:B------:R-:W-:-:S03]  /*37f0*/  UMOV UR4, 0xffffffff ;  /* 0xffffffff00047882 */ /* 0x000fc60000000000 */
[----:B------:R-:W-:Y:S05]  /*3800*/  BRA.DIV UR4, `(.L_x_68) ;  /* 0x0000009204cc7947 */ /* 0x000fea000b800000 */
[----:B------:R-:W-:-:S13]  /*3810*/  ELECT P0, URZ, PT ;  /* 0x0000000000ff782f */ /* 0x000fda0003800000 */
.L_x_214:
[----:B------:R-:W-:Y:S05]  /*3820*/  @!P0 BRA `(.L_x_67) ;  /* 0x00000000005c8947 */ /* 0x000fea0003800000 */
[----:B--2---:R-:W2:Y:S02]  /*3830*/  LDS R4, [UR5+0x10] ;  /* 0x00001005ff047984 */ /* 0x004ea40008000800 */
[----:B--2---:R-:W-:-:S04]  /*3840*/  SHF.L.U32 R4, R4, 0x1f, RZ ;  /* 0x0000001f04047819 */ /* 0x004fc800000006ff */
[----:B------:R-:W2:Y:S02]  /*3850*/  SYNCS.PHASECHK.TRANS64.TRYWAIT P0, [UR5+0x8], R4 ;  /* 0x00000804ff0075a7 */ /* 0x000ea40008001105 */
[----:B--2---:R-:W-:Y:S05]  /*3860*/  @P0 BRA `(.L_x_69) ;  /* 0x0000000000080947 */ /* 0x004fea0003800000 */
[----:B------:R-:W2:Y:S02]  /*3870*/  SYNCS.PHASECHK.TRANS64.TRYWAIT P0, [UR5+0x8], R4 ;  /* 0x00000804ff0075a7 */ /* 0x000ea40008001105 */
[----:B--2---:R-:W-:Y:S05]  /*3880*/  @!P0 BRA `(.L_x_70) ;  /* 0x0000009000d08947 */ /* 0x004fea0003800000 */
.L_x_69:
[----:B------:R-:W3:Y:S01]  /*3890*/  LDS R6, [UR6+0x180] ;  /* 0x00018006ff067984 */ /* 0x000ee20008000800 */
[----:B--2---:R-:W-:Y:S02]  /*38a0*/  HFMA2 R3, -RZ, RZ, 0, 5.9604644775390625e-08 ;  /* 0x00000001ff037431 */ /* 0x004fe400000001ff */
[----:B------:R-:W-:Y:S01]  /*38b0*/  IMAD.MOV.U32 R4, RZ, RZ, 0xffff ;  /* 0x0000ffffff047424 */ /* 0x000fe200078e00ff */
[----:B------:R-:W-:Y:S01]  /*38c0*/  UPRMT UR4, UR46, 0x654, UR7 ;  /* 0x000006542e047896 */ /* 0x000fe20008000007 */
[----:B---3--:R-:W-:-:S03]  /*38d0*/  IMAD.SHL.U32 R5, R6, 0x20, RZ ;  /* 0x0000002006057824 */ /* 0x008fc600078e00ff */
[-C--:B------:R-:W-:Y:S02]  /*38e0*/  SHF.L.U32 R4, R4, R6.reuse, RZ ;  /* 0x0000000604047219 */ /* 0x080fe400000006ff */
[----:B------:R-:W-:Y:S01]  /*38f0*/  SHF.L.U32 R6, R3, R6, RZ ;  /* 0x0000000603067219 */ /* 0x000fe200000006ff */
[----:B------:R3:W-:Y:S04]  /*3900*/  STS [UR6+0x180], R5 ;  /* 0x00018005ff007988 */ /* 0x0007e80008000806 */
[----:B------:R3:W-:Y:S04]  /*3910*/  ATOMS.OR RZ, [UR5+0x14], R4 ;  /* 0x00001404ffff798c */ /* 0x0007e8000b000005 */
[----:B------:R3:W-:Y:S01]  /*3920*/  ATOMS.OR RZ, [UR5+0x18], R6 ;  /* 0x00001806ffff798c */ /* 0x0007e2000b000005 */
[----:B------:R-:W-:Y:S03]  /*3930*/  SYNCS.ARRIVE.TRANS64.RED.A1T0 RZ, [UR4], RZ ;  /* 0x000000ffffff79a7 */ /* 0x000fe60008100404 */
[----:B------:R3:W-:Y:S01]  /*3940*/  ATOMS.XOR RZ, [UR5+0x10], R3 ;  /* 0x00001003ffff798c */ /* 0x0007e2000b800005 */
[----:B------:R-:W-:Y:S05]  /*3950*/  BRA `(.L_x_67) ;  /* 0x0000000000107947 */ /* 0x000fea0003800000 */
.L_x_60:
[----:B------:R-:W-:Y:S02]  /*3960*/  MOV R3, 0xffffffff ;  /* 0xffffffff00037802 */ /* 0x000fe40000000f00 */
[----:B------:R-:W-:-:S03]  /*3970*/  MOV R4, 0x39a0 ;  /* 0x000039a000047802 */ /* 0x000fc60000000f00 */
[----:B------:R2:W-:Y:S04]  /*3980*/  STS [UR6+0x180], R3 ;  /* 0x00018003ff007988 */ /* 0x0005e80008000806 */
[----:B-12--5:R-:W-:Y:S05]  /*3990*/  CALL.REL.NOINC `($__internal_1_$__cuda_sm10x_tcgen05_guardrail_trap_phase_invalid_during_alloc) ;  /* 0x0000009c00547944 */ /* 0x026fea0003c00000 */
.L_x_67:
[----:B------:R-:W-:Y:S05]  /*39a0*/  WARPSYNC.ALL ;  /* 0x0000000000007948 */ /* 0x000fea0003800000 */
[----:B------:R-:W4:Y:S01]  /*39b0*/  S2UR UR4, SR_CgaCtaId ;  /* 0x00000000000479c3 */ /* 0x000f220000008800 */
[----:B------:R-:W-:Y:S01]  /*39c0*/  UMOV UR26, 0x400 ;  /* 0x00000400001a7882 */ /* 0x000fe20000000000 */
[----:B------:R-:W-:-:S06]  /*39d0*/  NOP ;  /* 0x0000000000007918 */ /* 0x000fcc0000000000 */
[----:B------:R-:W-:Y:S06]  /*39e0*/  BAR.ARV 0x6, 0xa0 ;  /* 0x0182800000007b1d */ /* 0x000fec0000002000 */
[----:B------:R-:W1:Y:S01]  /*39f0*/  LDCU UR6, c[0x0][0x38c] ;  /* 0x00007180ff0677ac */ /* 0x000e620008000800 */
[----:B------:R-:W-:Y:S01]  /*3a00*/  LOP3.LUT R0, R0, 0xffff, RZ, 0xc0, !PT ;  /* 0x0000ffff00007812 */ /* 0x000fe200078ec0ff */
[----:B--2---:R-:W-:Y:S01]  /*3a10*/  IMAD.MOV.U32 R9, RZ, RZ, 0x1 ;  /* 0x00000001ff097424 */ /* 0x004fe200078e00ff */
[----:B------:R-:W-:Y:S01]  /*3a20*/  LOP3.LUT R2, R2, 0xffff, RZ, 0xc0, !PT ;  /* 0x0000ffff02027812 */ /* 0x000fe200078ec0ff */
[----:B------:R-:W-:Y:S01]  /*3a30*/  IMAD.MOV.U32 R8, RZ, RZ, RZ ;  /* 0x000000ffff087224 */ /* 0x000fe200078e00ff */
[----:B------:R-:W-:Y:S01]  /*3a40*/  R2UR UR42, R0 ;  /* 0x00000000002a72ca */ /* 0x000fe200000e0000 */
[----:B------:R-:W-:Y:S01]  /*3a50*/  UMOV UR32, URZ ;  /* 0x000000ff00207c82 */ /* 0x000fe20008000000 */
[----:B------:R-:W-:Y:S01]  /*3a60*/  R2UR UR28, R2 ;  /* 0x00000000021c72ca */ /* 0x000fe200000e0000 */
[----:B------:R-:W-:Y:S01]  /*3a70*/  UMOV UR23, URZ ;  /* 0x000000ff00177c82 */ /* 0x000fe20008000000 */
[----:B------:R-:W-:Y:S01]  /*3a80*/  UMOV UR22, URZ ;  /* 0x000000ff00167c82 */ /* 0x000fe20008000000 */
[----:B----4-:R-:W-:-:S02]  /*3a90*/  ULEA UR26, UR4, UR26, 0x18 ;  /* 0x0000001a041a7291 */ /* 0x010fc4000f8ec0ff */
[----:B------:R-:W-:Y:S02]  /*3aa0*/  UISETP.NE.AND UP3, UPT, UR47, URZ, UPT ;  /* 0x000000ff2f00728c */ /* 0x000fe4000bf65270 */
[----:B------:R-:W-:Y:S02]  /*3ab0*/  UIADD3 UR5, UPT, UPT, UR26, 0x8400, URZ ;  /* 0x000084001a057890 */ /* 0x000fe4000fffe0ff */
[----:B------:R-:W-:Y:S02]  /*3ac0*/  UIADD3 UR4, UPT, UPT, UR26, 0x18400, URZ ;  /* 0x000184001a047890 */ /* 0x000fe4000fffe0ff */
[----:B-1----:R-:W-:Y:S01]  /*3ad0*/  UIADD3 UR6, UPT, UPT, UR6, 0x1f, URZ ;  /* 0x0000001f06067890 */ /* 0x002fe2000fffe0ff */
[----:B---3--:R-:W1:Y:S01]  /*3ae0*/  LDS R3, [UR26+0x180] ;  /* 0x0001801aff037984 */ /* 0x008e620008000800 */
[----:B------:R-:W-:Y:S02]  /*3af0*/  USHF.R.U32.HI UR5, URZ, 0x4, UR5 ;  /* 0x00000004ff057899 */ /* 0x000fe40008011605 */
[----:B------:R-:W-:-:S02]  /*3b00*/  USHF.R.S32.HI UR33, URZ, 0x1f, UR6 ;  /* 0x0000001fff217899 */ /* 0x000fc40008011406 */
[----:B------:R-:W-:Y:S02]  /*3b10*/  USHF.R.U32.HI UR4, URZ, 0x4, UR4 ;  /* 0x00000004ff047899 */ /* 0x000fe40008011604 */
[----:B------:R-:W-:Y:S02]  /*3b20*/  ULEA.HI UR33, UR33, UR6, URZ, 0x5 ;  /* 0x0000000621217291 */ /* 0x000fe4000f8f28ff */
[----:B------:R-:W-:Y:S02]  /*3b30*/  ULOP3.LUT UR5, UR5, 0x3fff, URZ, 0xc0, !UPT ;  /* 0x00003fff05057892 */ /* 0x000fe4000f8ec0ff */
[----:B------:R-:W-:Y:S02]  /*3b40*/  USHF.R.S32.HI UR33, URZ, 0x5, UR33 ;  /* 0x00000005ff217899 */ /* 0x000fe40008011421 */
[----:B------:R-:W-:Y:S02]  /*3b50*/  ULOP3.LUT UR30, UR4, 0x3fff, URZ, 0xc0, !UPT ;  /* 0x00003fff041e7892 */ /* 0x000fe4000f8ec0ff */
[----:B------:R-:W-:Y:S01]  /*3b60*/  UISETP.LT.AND UP0, UPT, UR33, 0x1, UPT ;  /* 0x000000012100788c */ /* 0x000fe2000bf01270 */
[----:B------:R-:W-:Y:S01]  /*3b70*/  UMOV UR40, 0x0 ;  /* 0x0000000000287882 */ /* 0x000fe20000000000 */
[----:B------:R-:W-:Y:S01]  /*3b80*/  UMOV UR41, 0x8400910 ;  /* 0x0840091000297882 */ /* 0x000fe20000000000 */
[----:B------:R-:W-:-:S02]  /*3b90*/  ULOP3.LUT UR29, UR5, 0x10000, URZ, 0xfc, !UPT ;  /* 0x00010000051d7892 */ /* 0x000fc4000f8efcff */
[----:B------:R-:W-:Y:S02]  /*3ba0*/  ULOP3.LUT UR30, UR30, 0x10000, URZ, 0xfc, !UPT ;  /* 0x000100001e1e7892 */ /* 0x000fe4000f8efcff */
[----:B------:R-:W-:Y:S01]  /*3bb0*/  USEL UR43, UR33, 0x1, !UP0 ;  /* 0x00000001212b7887 */ /* 0x000fe2000c000000 */
[----:B------:R-:W-:Y:S01]  /*3bc0*/  UMOV UR38, 0x0 ;  /* 0x0000000000267882 */ /* 0x000fe20000000000 */
[----:B------:R-:W-:Y:S01]  /*3bd0*/  UMOV UR39, 0x8400910 ;  /* 0x0840091000277882 */ /* 0x000fe20000000000 */
[----:B------:R-:W-:Y:S01]  /*3be0*/  UMOV UR36, 0x0 ;  /* 0x0000000000247882 */ /* 0x000fe20000000000 */
[----:B------:R-:W-:Y:S01]  /*3bf0*/  UMOV UR37, 0x8400910 ;  /* 0x0840091000257882 */ /* 0x000fe20000000000 */
[----:B------:R-:W-:Y:S01]  /*3c00*/  UMOV UR34, 0x0 ;  /* 0x0000000000227882 */ /* 0x000fe20000000000 */
[----:B------:R-:W-:Y:S01]  /*3c10*/  UMOV UR35, 0x8400910 ;  /* 0x0840091000237882 */ /* 0x000fe20000000000 */
[----:B-1----:R-:W-:Y:S02]  /*3c20*/  R2UR UR44, R3 ;  /* 0x00000000032c72ca */ /* 0x002fe400000e0000 */
[----:B------:R-:W-:-:S13]  /*3c30*/  CS2R R2, SRZ ;  /* 0x0000000000027805 */ /* 0x000fda000001ff00 */
.L_x_78:
[C---:B------:R-:W-:Y:S02]  /*3c40*/  LEA R0, R8.reuse, UR26, 0x3 ;  /* 0x0000001a08007c11 */ /* 0x040fe4000f8e18ff */
[----:B------:R-:W-:Y:S02]  /*3c50*/  SHF.L.U32 R4, R3, 0x1f, RZ ;  /* 0x0000001f03047819 */ /* 0x000fe400000006ff */
[----:B------:R-:W-:Y:S02]  /*3c60*/  LEA R5, R8, UR26, 0x4 ;  /* 0x0000001a08057c11 */ /* 0x000fe4000f8e20ff */
[----:B------:R-:W1:Y:S02]  /*3c70*/  SYNCS.PHASECHK.TRANS64.TRYWAIT P0, [R0+URZ+0xd0], R4 ;  /* 0x0000d004000075a7 */ /* 0x000e6400080011ff */
[----:B-1-3--:R-:W-:Y:S05]  /*3c80*/  @!P0 BRA `(.L_x_71) ;  /* 0x0000008c00e88947 */ /* 0x00afea0003800000 */
.L_x_215:
[----:B-1----:R-:W1:Y:S01]  /*3c90*/  LDS.128 R4, [R5+0x160] ;  /* 0x0001600005047984 */ /* 0x002e620000000c00 */
[----:B------:R-:W-:Y:S02]  /*3ca0*/  VIADD R0, R0, 0xe0 ;  /* 0x000000e000007836 */ /* 0x000fe40000000000 */
[----:B------:R-:W-:Y:S01]  /*3cb0*/  VIADD R8, R8, 0x1 ;  /* 0x0000000108087836 */ /* 0x000fe20000000000 */
[----:B------:R-:W-:Y:S01]  /*3cc0*/  @!PT LDS RZ, [RZ] ;  /* 0x00000000fffff984 */ /* 0x000fe20000000800 */
[----:B------:R-:W-:Y:S01]  /*3cd0*/  @!PT LDS RZ, [RZ] ;  /* 0x00000000fffff984 */ /* 0x000fe20000000800 */
[----:B------:R-:W-:Y:S01]  /*3ce0*/  @!PT LDS RZ, [RZ] ;  /* 0x00000000fffff984 */ /* 0x000fe20000000800 */
[----:B------:R-:W-:Y:S01]  /*3cf0*/  @!PT LDS RZ, [RZ] ;  /* 0x00000000fffff984 */ /* 0x000fe20000000800 */
[----:B------:R2:W-:Y:S06]  /*3d00*/  MEMBAR.ALL.CTA ;  /* 0x0000000000007992 */ /* 0x0005ec0000008000 */
[----:B--2---:R-:W2:Y:S01]  /*3d10*/  FENCE.VIEW.ASYNC.S ;  /* 0x00000000000073c6 */ /* 0x004ea20000000000 */
[----:B------:R-:W-:-:S04]  /*3d20*/  PRMT R0, RZ, 0x654, R0 ;  /* 0x00000654ff007816 */ /* 0x000fc80000000000 */
[----:B--2---:R2:W-:Y:S01]  /*3d30*/  SYNCS.ARRIVE.TRANS64.RED.A1T0 RZ, [R0+URZ], RZ ;  /* 0x000000ff00ff79a7 */ /* 0x0045e200081004ff */
[----:B-1----:R-:W-:Y:S01]  /*3d40*/  LOP3.LUT P1, RZ, R6, 0x1, RZ, 0xc0, !PT ;  /* 0x0000000106ff7812 */ /* 0x002fe2000782c0ff */
[----:B--2---:R-:W-:-:S12]  /*3d50*/  BRA.U UP3, `(.L_x_72) ;  /* 0x0000000503087547 */ /* 0x004fd8000b800000 */
[----:B------:R-:W1:Y:S01]  /*3d60*/  LDCU UR4, c[0x0][0x38c] ;  /* 0x00007180ff0477ac */ /* 0x000e620008000800 */
[----:B------:R-:W-:Y:S02]  /*3d70*/  PLOP3.LUT P2, PT, PT, PT, PT, 0x80, 0x8 ;  /* 0x000000000008781c */ /* 0x000fe40003f4f070 */
[----:B------:R-:W-:Y:S01]  /*3d80*/  SHF.L.U32 R4, R9, 0x1f, RZ ;  /* 0x0000001f09047819 */ /* 0x000fe200000006ff */
[----:B------:R-:W-:Y:S02]  /*3d90*/  ULEA UR31, UR32, UR26, 0x3 ;  /* 0x0000001a201f7291 */ /* 0x000fe4000f8e18ff */
[----:B------:R-:W-:Y:S02]  /*3da0*/  ULEA UR11, UR32, UR44, 0x7 ;  /* 0x0000002c200b7291 */ /* 0x000fe4000f8e38ff */
[----:B-1----:R-:W-:-:S06]  /*3db0*/  UISETP.GE.AND UP0, UPT, UR4, 0x1, UPT ;  /* 0x000000010400788c */ /* 0x002fcc000bf06270 */
[----:B------:R-:W-:-:S05]  /*3dc0*/  PLOP3.LUT P0, PT, PT, PT, UP0, 0x80, 0x8 ;  /* 0x000000000008781c */ /* 0x000fca0003f0f008 */
[----:B------:R-:W-:-:S08]  /*3dd0*/  @UP0 ULEA UR4, UR23, UR26, 0x3 ;  /* 0x0000001a17040291 */ /* 0x000fd0000f8e18ff */
[----:B------:R-:W-:-:S04]  /*3de0*/  @P0 SHF.L.U32 R0, R2, 0x1f, RZ ;  /* 0x0000001f02000819 */ /* 0x000fc800000006ff */
[----:B------:R1:W2:Y:S01]  /*3df0*/  @P0 SYNCS.PHASECHK.TRANS64.TRYWAIT P2, [UR4], R0 ;  /* 0x00000000ff0005a7 */ /* 0x0002a20008041104 */
[----:B------:R-:W3:Y:S02]  /*3e00*/  SYNCS.PHASECHK.TRANS64.TRYWAIT P0, [UR31+0x110], R4 ;  /* 0x00011004ff0075a7 */ /* 0x000ee4000800111f */
[----:B-123--:R-:W-:Y:S05]  /*3e10*/  @!P0 BRA `(.L_x_73) ;  /* 0x0000008c00988947 */ /* 0x00efea0003800000 */
.L_x_217:
[----:B------:R-:W-:Y:S01]  /*3e20*/  UMOV UR27, UR22 ;  /* 0x00000016001b7c82 */ /* 0x000fe20008000000 */
[----:B------:R-:W-:Y:S05]  /*3e30*/  BRA.U !UP0, `(.L_x_74) ;  /* 0x0000000108c07547 */ /* 0x000fea000b800000 */
[----:B------:R-:W-:Y:S02]  /*3e40*/  UIADD3 UR27, UPT, UPT, UR43, UR22, URZ ;  /* 0x000000162b1b7290 */ /* 0x000fe4000fffe0ff */
[----:B------:R-:W-:Y:S01]  /*3e50*/  UPLOP3.LUT UP2, UPT, UPT, UPT, UPT, 0x40, 0x4 ;  /* 0x000000000004789c */ /* 0x000fe20003f4e870 */
[----:B------:R-:W-:Y:S01]  /*3e60*/  UMOV UR24, UR33 ;  /* 0x0000002100187c82 */ /* 0x000fe20008000000 */
[----:B------:R-:W-:-:S09]  /*3e70*/  UMOV UR10, UR23 ;  /* 0x00000017000a7c82 */ /* 0x000fd20008000000 */
.L_x_77:
[----:B--2---:R-:W-:Y:S01]  /*3e80*/  ULEA UR5, UR10, UR26, 0x3 ;  /* 0x0000001a0a057291 */ /* 0x004fe2000f8e18ff */
[----:B---3--:R-:W-:Y:S11]  /*3e90*/  @P2 BRA `(.L_x_75) ;  /* 0x00000000000c2947 */ /* 0x008ff60003800000 */
[----:B-1----:R-:W-:Y:S04]  /*3ea0*/  SHF.L.U32 R4, R2, 0x1f, RZ ;  /* 0x0000001f02047819 */ /* 0x002fe800000006ff */
[----:B------:R-:W1:Y:S02]  /*3eb0*/  SYNCS.PHASECHK.TRANS64.TRYWAIT P0, [UR5], R4 ;  /* 0x00000004ff0075a7 */ /* 0x000e640008001105 */
[----:B-1----:R-:W-:Y:S05]  /*3ec0*/  @!P0 BRA `(.L_x_76) ;  /* 0x0000008c00848947 */ /* 0x002fea0003800000 */
.L_x_75:
[----:B------:R-:W-:Y:S01]  /*3ed0*/  UISETP.NE.AND UP0, UPT, UR24, 0x1, UPT ;  /* 0x000000011800788c */ /* 0x000fe2000bf05270 */
[----:B------:R-:W-:Y:S01]  /*3ee0*/  PLOP3.LUT P2, PT, PT, PT, PT, 0x80, 0x8 ;  /* 0x000000000008781c */ /* 0x000fe20003f4f070 */
[----:B------:R-:W-:Y:S02]  /*3ef0*/  UIADD3 UR4, UPT, UPT, UR10, 0x1, URZ ;  /* 0x000000010a047890 */ /* 0x000fe4000fffe0ff */
[----:B------:R-:W-:Y:S02]  /*3f00*/  UIADD3 UR25, UPT, UPT, UR5, 0x40, URZ ;  /* 0x0000004005197890 */ /* 0x000fe4000fffe0ff */
[----:B------:R-:W-:Y:S01]  /*3f10*/  UISETP.NE.AND UP1, UPT, UR4, 0x8, UPT ;  /* 0x000000080400788c */ /* 0x000fe2000bf25270 */
[----:B------:R-:W-:Y:S01]  /*3f20*/  PLOP3.LUT P0, PT, PT, PT, UP0, 0x80, 0x8 ;  /* 0x000000000008781c */ /* 0x000fe20003f0f008 */
[----:B------:R-:W-:Y:S02]  /*3f30*/  UIADD3 UR22, UPT, UPT, UR22, 0x1, URZ ;  /* 0x0000000116167890 */ /* 0x000fe4000fffe0ff */
[----:B------:R-:W-:Y:S02]  /*3f40*/  USEL UR6, URZ, 0x1, UP1 ;  /* 0x00000001ff067887 */ /* 0x000fe40008800000 */
[----:B------:R-:W-:Y:S02]  /*3f50*/  USEL UR23, UR4, URZ, UP1 ;  /* 0x000000ff04177287 */ /* 0x000fe40008800000 */
[----:B------:R-:W-:Y:S02]  /*3f60*/  UIADD3 UR24, UPT, UPT, UR24, -0x1, URZ ;  /* 0xffffffff18187890 */ /* 0x000fe4000fffe0ff */
[----:B------:R-:W-:Y:S01]  /*3f70*/  @UP0 ULEA UR4, UR23, UR26, 0x3 ;  /* 0x0000001a17040291 */ /* 0x000fe2000f8e18ff */
[----:B------:R-:W-:Y:S01]  /*3f80*/  LOP3.LUT R2, R2, UR6, RZ, 0x3c, !PT ;  /* 0x0000000602027c12 */ /* 0x000fe2000f8e3cff */
[----:B------:R-:W-:Y:S02]  /*3f90*/  ULEA UR6, UR10, UR30, 0xa ;  /* 0x0000001e0a067291 */ /* 0x000fe4000f8e50ff */
[----:B------:R-:W-:Y:S01]  /*3fa0*/  UISETP.NE.AND UP0, UPT, UR22, UR27, UPT ;  /* 0x0000001b1600728c */ /* 0x000fe2000bf05270 */
[----:B-1----:R-:W-:Y:S01]  /*3fb0*/  @P0 SHF.L.U32 R0, R2, 0x1f, RZ ;  /* 0x0000001f02000819 */ /* 0x002fe200000006ff */
[----:B------:R-:W-:Y:S02]  /*3fc0*/  UIADD3 UR20, UPT, UPT, UR6, 0x2, URZ ;  /* 0x0000000206147890 */ /* 0x000fe4000fffe0ff */
[----:B------:R-:W-:Y:S01]  /*3fd0*/  UIADD3 UR16, UPT, UPT, UR6, 0x4, URZ ;  /* 0x0000000406107890 */ /* 0x000fe2000fffe0ff */
[----:B------:R2:W3:Y:S01]  /*3fe0*/  @P0 SYNCS.PHASECHK.TRANS64.TRYWAIT P2, [UR4], R0 ;  /* 0x00000000ff0005a7 */ /* 0x0004e20008041104 */
[----:B------:R-:W-:Y:S02]  /*3ff0*/  ULEA UR4, UR10, UR29, 0x9 ;  /* 0x0000001d0a047291 */ /* 0x000fe4000f8e48ff */
[----:B------:R-:W-:Y:S02]  /*4000*/  UIADD3 UR12, UPT, UPT, UR6, 0x6, URZ ;  /* 0x00000006060c7890 */ /* 0x000fe4000fffe0ff */
[----:B------:R-:W-:Y:S02]  /*4010*/  UIADD3 UR18, UPT, UPT, UR4, 0x2, URZ ;  /* 0x0000000204127890 */ /* 0x000fe4000fffe0ff */
[----:B------:R-:W-:Y:S02]  /*4020*/  UIADD3 UR14, UPT, UPT, UR4, 0x4, URZ ;  /* 0x00000004040e7890 */ /* 0x000fe4000fffe0ff */
[----:B------:R-:W-:Y:S01]  /*4030*/  UIADD3 UR8, UPT, UPT, UR4, 0x6, URZ ;  /* 0x0000000604087890 */ /* 0x000fe2000fffe0ff */
[----:B------:R-:W-:Y:S01]  /*4040*/  UMOV UR7, 0x40004040 ;  /* 0x4000404000077882 */ /* 0x000fe20000000000 */
[----:B------:R-:W-:Y:S01]  /*4050*/  UMOV UR5, 0x40004040 ;  /* 0x4000404000057882 */ /* 0x000fe20000000000 */
[----:B------:R-:W-:Y:S01]  /*4060*/  UMOV UR21, 0x40004040 ;  /* 0x4000404000157882 */ /* 0x000fe20000000000 */
[----:B------:R2:W-:Y:S01]  /*4070*/  UTCHMMA.2CTA gdesc[UR4], gdesc[UR6], tmem[UR11], tmem[UR40], idesc[UR41], UP2 ;  /* 0x00ff2806040075ea */ /* 0x0005e2000920000b */
[----:B------:R-:W-:Y:S01]  /*4080*/  UPLOP3.LUT UP2, UPT, UPT, UPT, UPT, 0x80, 0x8 ;  /* 0x000000000008789c */ /* 0x000fe20003f4f070 */
[----:B------:R-:W-:Y:S01]  /*4090*/  UMOV UR19, 0x40004040 ;  /* 0x4000404000137882 */ /* 0x000fe20000000000 */
[----:B------:R-:W-:Y:S01]  /*40a0*/  UMOV UR17, 0x40004040 ;  /* 0x4000404000117882 */ /* 0x000fe20000000000 */
[----:B------:R2:W-:Y:S01]  /*40b0*/  UTCHMMA.2CTA gdesc[UR18], gdesc[UR20], tmem[UR11], tmem[UR38], idesc[UR39], UPT ;  /* 0x00ff2614120075ea */ /* 0x0005e2000ba0000b */
[----:B------:R-:W-:Y:S01]  /*40c0*/  UMOV UR15, 0x40004040 ;  /* 0x40004040000f7882 */ /* 0x000fe20000000000 */
[----:B------:R-:W-:Y:S01]  /*40d0*/  UMOV UR13, 0x40004040 ;  /* 0x40004040000d7882 */ /* 0x000fe20000000000 */
[----:B------:R-:W-:Y:S01]  /*40e0*/  UMOV UR9, 0x40004040 ;  /* 0x4000404000097882 */ /* 0x000fe20000000000 */
[----:B------:R2:W-:Y:S01]  /*40f0*/  UTCHMMA.2CTA gdesc[UR14], gdesc[UR16], tmem[UR11], tmem[UR36], idesc[UR37], UPT ;  /* 0x00ff24100e0075ea */ /* 0x0005e2000ba0000b */
[----:B------:R2:W-:Y:S01]  /*4100*/  UTCHMMA.2CTA gdesc[UR8], gdesc[UR12], tmem[UR11], tmem[UR34], idesc[UR35], UPT ;  /* 0x00ff220c080075ea */ /* 0x0005e2000ba0000b */
[----:B------:R2:W-:Y:S01]  /*4110*/  UTCBAR.2CTA.MULTICAST [UR25], URZ, UR28 ;  /* 0x000000ff190073e9 */ /* 0x0005e2000820081c */
[----:B------:R-:W-:Y:S01]  /*4120*/  UMOV UR10, UR23 ;  /* 0x00000017000a7c82 */ /* 0x000fe20008000000 */
[----:B------:R-:W-:Y:S05]  /*4130*/  BRA.U UP0, `(.L_x_77) ;  /* 0xfffffffd00507547 */ /* 0x000fea000b83ffff */
.L_x_74:
[----:B--2---:R-:W-:Y:S01]  /*4140*/  UIADD3 UR4, UPT, UPT, UR31, 0xf0, URZ ;  /* 0x000000f01f047890 */ /* 0x004fe2000fffe0ff */
[----:B------:R-:W-:-:S08]  /*4150*/  UMOV UR22, UR27 ;  /* 0x0000001b00167c82 */ /* 0x000fd00008000000 */
[----:B------:R2:W-:Y:S01]  /*4160*/  UTCBAR.2CTA.MULTICAST [UR4], URZ, UR42 ;  /* 0x000000ff040073e9 */ /* 0x0005e2000820082a */
[----:B------:R-:W-:Y:S02]  /*4170*/  NOP ;  /* 0x0000000000007918 */ /* 0x000fe40000000000 */
.L_x_72:
[----:B--2---:R-:W-:Y:S01]  /*4180*/  UIADD3 UR4, UPT, UPT, UR32, 0x1, URZ ;  /* 0x0000000120047890 */ /* 0x004fe2000fffe0ff */
[----:B------:R-:W-:-:S03]  /*4190*/  ISETP.NE.AND P0, PT, R8, 0x2, PT ;  /* 0x000000020800780c */ /* 0x000fc60003f05270 */
[----:B------:R-:W-:Y:S01]  /*41a0*/  UISETP.NE.AND UP0, UPT, UR4, 0x4, UPT ;  /* 0x000000040400788c */ /* 0x000fe2000bf05270 */
[----:B-1----:R-:W-:Y:S02]  /*41b0*/  SEL R0, RZ, 0x1, P0 ;  /* 0x00000001ff007807 */ /* 0x002fe40000000000 */
[----:B------:R-:W-:Y:S01]  /*41c0*/  SEL R8, R8, RZ, P0 ;  /* 0x000000ff08087207 */ /* 0x000fe20000000000 */
[----:B------:R-:W-:Y:S01]  /*41d0*/  USEL UR5, URZ, 0x1, UP0 ;  /* 0x00000001ff057887 */ /* 0x000fe20008000000 */
[----:B------:R-:W-:Y:S01]  /*41e0*/  LOP3.LUT R3, R3, R0, RZ, 0x3c, !PT ;  /* 0x0000000003037212 */ /* 0x000fe200078e3cff */
[----:B------:R-:W-:-:S04]  /*41f0*/  USEL UR32, UR4, URZ, UP0 ;  /* 0x000000ff04207287 */ /* 0x000fc80008000000 */
[----:B------:R-:W-:Y:S01]  /*4200*/  LOP3.LUT R9, R9, UR5, RZ, 0x3c, !PT ;  /* 0x0000000509097c12 */ /* 0x000fe2000f8e3cff */
[----:B------:R-:W-:Y:S07]  /*4210*/  @P1 BRA `(.L_x_78) ;  /* 0xfffffff800881947 */ /* 0x000fee000383ffff */
[----:B------:R-:W1:Y:S01]  /*4220*/  S2UR UR8, SR_CgaCtaId ;  /* 0x00000000000879c3 */ /* 0x000e620000008800 */
[----:B------:R-:W-:Y:S01]  /*4230*/  ELECT P0, URZ, PT ;  /* 0x0000000000ff782f */ /* 0x000fe20003800000 */
[----:B------:R-:W-:Y:S01]  /*4240*/  HFMA2 R0, -RZ, RZ, 0, 5.9604644775390625e-08 ;  /* 0x00000001ff007431 */ /* 0x000fe200000001ff */
[----:B------:R-:W-:-:S05]  /*4250*/  UMOV UR4, 0x40 ;  /* 0x0000004000047882 */ /* 0x000fca0000000000 */
[----:B------:R-:W-:Y:S01]  /*4260*/  UVIRTCOUNT.DEALLOC.SMPOOL 0x80 ;  /* 0x000000800000784c */ /* 0x000fe20000000000 */
[----:B------:R-:W-:Y:S02]  /*4270*/  UISETP.NE.AND UP1, UPT, UR47, URZ, UPT ;  /* 0x000000ff2f00728c */ /* 0x000fe4000bf25270 */
[----:B-1----:R-:W-:-:S09]  /*4280*/  ULEA UR8, UR8, UR4, 0x18 ;  /* 0x0000000408087291 */ /* 0x002fd2000f8ec0ff */
[----:B------:R1:W-:Y:S01]  /*4290*/  @P0 STS.U8 [UR8+0x1c], R0 ;  /* 0x00001c00ff000988 */ /* 0x0003e20008000008 */
[----:B------:R-:W-:Y:S05]  /*42a0*/  BRA.U UP1, `(.L_x_79) ;  /* 0x0000000101a07547 */ /* 0x000fea000b800000 */
[----:B------:R-:W-:Y:S01]  /*42b0*/  UIADD3 UR7, UPT, UPT, UR26, 0x110, URZ ;  /* 0x000001101a077890 */ /* 0x000fe2000fffe0ff */
[----:B------:R-:W-:-:S03]  /*42c0*/  SHF.L.U32 R2, R9, 0x1f, RZ ;  /* 0x0000001f09027819 */ /* 0x000fc600000006ff */
[----:B------:R-:W-:-:S09]  /*42d0*/  ULEA UR4, UR32, UR7, 0x3 ;  /* 0x0000000720047291 */ /* 0x000fd2000f8e18ff */
[----:B------:R-:W2:Y:S02]  /*42e0*/  SYNCS.PHASECHK.TRANS64.TRYWAIT P0, [UR4], R2 ;  /* 0x00000002ff0075a7 */ /* 0x000ea40008001104 */
[----:B--2---:R-:W-:Y:S05]  /*42f0*/  @!P0 BRA `(.L_x_80) ;  /* 0x0000008800908947 */ /* 0x004fea0003800000 */
.L_x_220:
        /* <DEDUP_REMOVED lines=9> */
.L_x_222:
        /* <DEDUP_REMOVED lines=9> */
.L_x_224:
[----:B------:R-:W-:-:S04]  /*4420*/  UIADD3 UR4, UPT, UPT, UR4, 0x1, URZ ;  /* 0x0000000104047890 */ /* 0x000fc8000fffe0ff */
[----:B------:R-:W-:-:S04]  /*4430*/  UISETP.NE.AND UP0, UPT, UR4, 0x4, UPT ;  /* 0x000000040400788c */ /* 0x000fc8000bf05270 */
[----:B------:R-:W-:Y:S02]  /*4440*/  USEL UR5, URZ, 0x1, UP0 ;  /* 0x00000001ff057887 */ /* 0x000fe40008000000 */
[----:B------:R-:W-:-:S04]  /*4450*/  USEL UR4, UR4, URZ, UP0 ;  /* 0x000000ff04047287 */ /* 0x000fc80008000000 */
[----:B------:R-:W-:Y:S01]  /*4460*/  ULEA UR4, UR4, UR7, 0x3 ;  /* 0x0000000704047291 */ /* 0x000fe2000f8e18ff */
[----:B------:R-:W-:-:S04]  /*4470*/  LOP3.LUT R2, R2, UR5, RZ, 0x3c, !PT ;  /* 0x0000000502027c12 */ /* 0x000fc8000f8e3cff */
[----:B------:R-:W-:Y:S01]  /*4480*/  SHF.L.U32 R2, R2, 0x1f, RZ ;  /* 0x0000001f02027819 */ /* 0x000fe200000006ff */
[----:B-1----:R-:W-:-:S04]  /*4490*/  IMAD.U32 R0, RZ, RZ, UR4 ;  /* 0x00000004ff007e24 */ /* 0x002fc8000f8e00ff */
[----:B------:R1:W2:Y:S03]  /*44a0*/  SYNCS.PHASECHK.TRANS64.TRYWAIT P0, [R0+URZ], R2 ;  /* 0x00000002000075a7 */ /* 0x0002a600080011ff */
[----:B--2---:R-:W-:Y:S05]  /*44b0*/  @!P0 NANOSLEEP.SYNCS 0x989680 ;  /* 0x009896800000895d */ /* 0x004fea0003900000 */
[----:B------:R-:W2:Y:S02]  /*44c0*/  @!P0 SYNCS.PHASECHK.TRANS64 P0, [R0+URZ], R2 ;  /* 0x00000002000085a7 */ /* 0x000ea400080010ff */
[----:B--2---:R-:W-:Y:S05]  /*44d0*/  @P0 BRA `(.L_x_83) ;  /* 0x0000000000200947 */ /* 0x004fea0003800000 */
.L_x_84:
[----:B--2---:R2:W4:Y:S02]  /*44e0*/  SYNCS.PHASECHK.TRANS64.TRYWAIT P0, [R0+URZ], R2 ;  /* 0x00000002000075a7 */ /* 0x00452400080011ff */
[----:B----4-:R-:W-:Y:S05]  /*44f0*/  @!P0 NANOSLEEP.SYNCS 0x989680 ;  /* 0x009896800000895d */ /* 0x010fea0003900000 */
[----:B------:R-:W4:Y:S02]  /*4500*/  @!P0 SYNCS.PHASECHK.TRANS64 P0, [R0+URZ], R2 ;  /* 0x00000002000085a7 */ /* 0x000f2400080010ff */
[----:B----4-:R-:W-:Y:S05]  /*4510*/  @!P0 BRA `(.L_x_84) ;  /* 0xfffffffc00f08947 */ /* 0x010fea000383ffff */
[----:B------:R-:W-:Y:S05]  /*4520*/  BRA `(.L_x_83) ;  /* 0x00000000000c7947 */ /* 0x000fea0003800000 */
.L_x_79:
[----:B------:R-:W-:-:S04]  /*4530*/  UIADD3 UR4, UPT, UPT, UR26, 0x150, URZ ;  /* 0x000001501a047890 */ /* 0x000fc8000fffe0ff */
[----:B------:R-:W-:-:S09]  /*4540*/  UPRMT UR4, UR46, 0x654, UR4 ;  /* 0x000006542e047896 */ /* 0x000fd20008000004 */
[----:B------:R-:W-:Y:S03]  /*4550*/  SYNCS.ARRIVE.TRANS64.RED.A1T0 RZ, [UR4], RZ ;  /* 0x000000ffffff79a7 */ /* 0x000fe60008100404 */
.L_x_83:
[----:B-12---:R-:W-:Y:S01]  /*4560*/  SHF.L.U32 R2, RZ, 0x1f, RZ ;  /* 0x0000001fff027819 */ /* 0x006fe200000006ff */
[----:B------:R-:W-:Y:S01]  /*4570*/  UIADD3 UR4, UPT, UPT, UR26, 0x150, URZ ;  /* 0x000001501a047890 */ /* 0x000fe2000fffe0ff */
[----:B------:R-:W-:Y:S02]  /*4580*/  PLOP3.LUT P0, PT, PT, PT, UP1, 0x80, 0x8 ;  /* 0x000000000008781c */ /* 0x000fe40003f0f018 */
[----:B------:R-:W1:Y:S02]  /*4590*/  SYNCS.PHASECHK.TRANS64.TRYWAIT P1, [UR26+0x150], R2 ;  /* 0x00015002ff0075a7 */ /* 0x000e64000802111a */
[----:B-1----:R-:W-:Y:S09]  /*45a0*/  @!P1 BRA `(.L_x_85) ;  /* 0x00000088002c9947 */ /* 0x002ff20003800000 */
.L_x_226:
[----:B------:R-:W-:Y:S01]  /*45b0*/  @!UP1 UPRMT UR4, UR46, 0x654, UR4 ;  /* 0x000006542e049896 */ /* 0x000fe20008000004 */
[----:B------:R-:W-:Y:S01]  /*45c0*/  UMOV UR5, 0xffff ;  /* 0x0000ffff00057882 */ /* 0x000fe20000000000 */
[----:B------:R-:W-:-:S07]  /*45d0*/  UMOV UR6, 0x1 ;  /* 0x0000000100067882 */ /* 0x000fce0000000000 */
[----:B------:R-:W-:Y:S01]  /*45e0*/  @!P0 SYNCS.ARRIVE.TRANS64.RED.A1T0 RZ, [UR4], RZ ;  /* 0x000000ffffff89a7 */ /* 0x000fe20008100404 */
[----:B------:R-:W-:Y:S01]  /*45f0*/  NOP ;  /* 0x0000000000007918 */ /* 0x000fe20000000000 */
[----:B-1----:R-:W1:Y:S01]  /*4600*/  LDS R0, [UR8+0x14] ;  /* 0x00001408ff007984 */ /* 0x002e620008000800 */
[----:B------:R-:W-:-:S04]  /*4610*/  ULOP3.LUT UR4, UR44, 0xffff, URZ, 0xc0, !UPT ;  /* 0x0000ffff2c047892 */ /* 0x000fc8000f8ec0ff */
[----:B------:R-:W-:-:S04]  /*4620*/  USHF.R.U32.HI UR4, URZ, 0x5, UR4 ;  /* 0x00000005ff047899 */ /* 0x000fc80008011604 */
[----:B------:R-:W-:Y:S02]  /*4630*/  USHF.L.U32 UR5, UR5, UR4, URZ ;  /* 0x0000000405057299 */ /* 0x000fe400080006ff */
[----:B------:R-:W-:-:S04]  /*4640*/  USHF.L.U32 UR4, UR6, UR4, URZ ;  /* 0x0000000406047299 */ /* 0x000fc800080006ff */
[----:B-1----:R-:W-:-:S04]  /*4650*/  LOP3.LUT R0, R0, UR5, RZ, 0xc0, !PT ;  /* 0x0000000500007c12 */ /* 0x002fc8000f8ec0ff */
[----:B------:R-:W-:-:S13]  /*4660*/  ISETP.NE.AND P0, PT, R0, UR5, PT ;  /* 0x0000000500007c0c */ /* 0x000fda000bf05270 */
[----:B------:R-:W-:Y:S05]  /*4670*/  @P0 BRA `(.L_x_86) ;  /* 0x0000000000580947 */ /* 0x000fea0003800000 */
[----:B------:R-:W1:Y:S02]  /*4680*/  LDS R0, [UR8+0x18] ;  /* 0x00001808ff007984 */ /* 0x000e640008000800 */
[----:B-1----:R-:W-:-:S04]  /*4690*/  LOP3.LUT R0, R0, UR4, RZ, 0xc0, !PT ;  /* 0x0000000400007c12 */ /* 0x002fc8000f8ec0ff */
[----:B------:R-:W-:-:S13]  /*46a0*/  ISETP.NE.AND P0, PT, R0, UR4, PT ;  /* 0x0000000400007c0c */ /* 0x000fda000bf05270 */
[----:B------:R-:W-:Y:S05]  /*46b0*/  @P0 BRA `(.L_x_87) ;  /* 0x00000000003c0947 */ /* 0x000fea0003800000 */
[----:B------:R-:W1:Y:S01]  /*46c0*/  S2R R2, SR_LANEID ;  /* 0x0000000000027919 */ /* 0x000e620000000000 */
[----:B------:R-:W-:-:S06]  /*46d0*/  ULOP3.LUT UR5, URZ, UR5, URZ, 0x33, !UPT ;  /* 0x00000005ff057292 */ /* 0x000fcc000f8e33ff */
[----:B------:R-:W-:-:S04]  /*46e0*/  IMAD.U32 R0, RZ, RZ, UR5 ;  /* 0x00000005ff007e24 */ /* 0x000fc8000f8e00ff */
[----:B------:R2:W4:Y:S02]  /*46f0*/  REDUX UR7, R0 ;  /* 0x00000000000773c4 */ /* 0x0005240000000000 */
[----:B------:R1:W-:Y:S01]  /*4700*/  UTCATOMSWS.AND URZ, UR5 ;  /* 0x0000000500ff79e3 */ /* 0x0003e20008000000 */
[----:B--2---:R-:W-:Y:S01]  /*4710*/  LOP3.LUT R0, RZ, UR4, RZ, 0x33, !PT ;  /* 0x00000004ff007c12 */ /* 0x004fe2000f8e33ff */
[----:B------:R-:W-:Y:S02]  /*4720*/  VOTEU.ANY UR4, UPT, PT ;  /* 0x0000000000047886 */ /* 0x000fe400038e0100 */
[----:B------:R-:W-:Y:S02]  /*4730*/  UFLO.U32 UR4, UR4 ;  /* 0x00000004000472bd */ /* 0x000fe400080e0000 */
[----:B------:R-:W2:Y:S04]  /*4740*/  REDUX UR6, R0 ;  /* 0x00000000000673c4 */ /* 0x000ea80000000000 */
[----:B-1----:R-:W-:-:S02]  /*4750*/  ISETP.EQ.U32.AND P0, PT, R2, UR4, PT ;  /* 0x0000000402007c0c */ /* 0x002fc4000bf02070 */
[----:B----4-:R-:W-:-:S11]  /*4760*/  MOV R2, UR7 ;  /* 0x0000000700027c02 */ /* 0x010fd60008000f00 */
[----:B------:R1:W-:Y:S01]  /*4770*/  @P0 ATOMS.AND RZ, [UR8+0x14], R2 ;  /* 0x00001402ffff098c */ /* 0x0003e2000a800008 */
[----:B--2---:R-:W-:-:S05]  /*4780*/  IMAD.U32 R0, RZ, RZ, UR6 ;  /* 0x00000006ff007e24 */ /* 0x004fca000f8e00ff */
[----:B------:R1:W-:Y:S01]  /*4790*/  @P0 ATOMS.AND RZ, [UR8+0x18], R0 ;  /* 0x00001800ffff098c */ /* 0x0003e2000a800008 */
[----:B------:R-:W-:Y:S05]  /*47a0*/  BRA `(.L_x_88) ;  /* 0x0000000000147947 */ /* 0x000fea0003800000 */
.L_x_87:
[----:B------:R-:W-:Y:S02]  /*47b0*/  MOV R2, 0x47d0 ;  /* 0x000047d000027802 */ /* 0x000fe40000000f00 */
[----:B---3-5:R-:W-:Y:S05]  /*47c0*/  CALL.REL.NOINC `($__internal_0_$__cuda_sm10x_tcgen05_guardrail_trap_col_being_dealloced_not_returned_by_alloc) ;  /* 0x0000008c00bc7944 */ /* 0x028fea0003c00000 */
[----:B------:R-:W-:Y:S05]  /*47d0*/  BRA `(.L_x_88) ;  /* 0x0000000000087947 */ /* 0x000fea0003800000 */
.L_x_86:
[----:B------:R-:W-:Y:S02]  /*47e0*/  MOV R2, 0x4800 ;  /* 0x0000480000027802 */ /* 0x000fe40000000f00 */
[----:B---3-5:R-:W-:Y:S05]  /*47f0*/  CALL.REL.NOINC `($__internal_2_$__cuda_sm10x_tcgen05_guardrail_trap_unallocated_columns_being_dealloced) ;  /* 0x0000008c00c87944 */ /* 0x028fea0003c00000 */
.L_x_88:
[----:B------:R-:W-:Y:S01]  /*4800*/  NOP ;  /* 0x0000000000007918 */ /* 0x000fe20000000000 */
[----:B------:R-:W-:Y:S05]  /*4810*/  EXIT ;  /* 0x000000000000794d */ /* 0x000fea0003800000 */
.L_x_59:
[----:B------:R-:W-:-:S09]  /*4820*/  UISETP.NE.OR UP0, UPT, UR20, 0x3, !UP4 ;  /* 0x000000031400788c */ /* 0x000fd2000e705670 */
[----:B------:R-:W-:Y:S05]  /*4830*/  BRA.U UP0, `(.L_x_89) ;  /* 0x0000001900dc7547 */ /* 0x000fea000b800000 */
[----:B------:R-:W2:Y:S01]  /*4840*/  LDCU.64 UR4, c[0x0][0x888] ;  /* 0x00011100ff0477ac */ /* 0x000ea20008000a00 */
[----:B------:R-:W3:Y:S01]  /*4850*/  S2UR UR10, SR_CgaCtaId ;  /* 0x00000000000a79c3 */ /* 0x000ee20000008800 */
[----:B------:R-:W-:Y:S01]  /*4860*/  HFMA2 R10, -RZ, RZ, 0, 0 ;  /* 0x00000000ff0a7431 */ /* 0x000fe200000001ff */
[----:B------:R-:W-:Y:S01]  /*4870*/  MOV R9, RZ ;  /* 0x000000ff00097202 */ /* 0x000fe20000000f00 */
[----:B------:R-:W4:Y:S01]  /*4880*/  LDCU UR53, c[0x0][0x370] ;  /* 0x00006e00ff3577ac */ /* 0x000f220008000800 */
[----:B------:R-:W-:Y:S01]  /*4890*/  HFMA2 R3, -RZ, RZ, 0, 0.0078125 ;  /* 0x00002000ff037431 */ /* 0x000fe200000001ff */
[----:B------:R-:W4:Y:S03]  /*48a0*/  LDCU.128 UR56, c[0x0][0xb10] ;  /* 0x00016200ff3877ac */ /* 0x000f260008000c00 */
[----:B------:R-:W1:Y:S01]  /*48b0*/  LDC.64 R12, c[0x0][0x348] ;  /* 0x0000d200ff0c7b82 */ /* 0x000e620000000a00 */
[----:B------:R-:W3:Y:S01]  /*48c0*/  LDCU UR39, c[0x0][0x374] ;  /* 0x00006e80ff2777ac */ /* 0x000ee20008000800 */
[----:B------:R-:W3:Y:S01]  /*48d0*/  LDCU.64 UR46, c[0x0][0x890] ;  /* 0x00011200ff2e77ac */ /* 0x000ee20008000a00 */
[----:B--2---:R-:W-:Y:S01]  /*48e0*/  UISETP.NE.U32.AND UP0, UPT, UR4, URZ, UPT ;  /* 0x000000ff0400728c */ /* 0x004fe2000bf05070 */
[----:B------:R-:W2:Y:S01]  /*48f0*/  LDCU UR15, c[0x0][0xb0c] ;  /* 0x00016180ff0f77ac */ /* 0x000ea20008000800 */
[----:B------:R-:W2:Y:S01]  /*4900*/  LDCU UR61, c[0x0][0xb20] ;  /* 0x00016400ff3d77ac */ /* 0x000ea20008000800 */
[----:B------:R-:W2:Y:S01]  /*4910*/  LDCU UR4, c[0x0][0xb30] ;  /* 0x00016600ff0477ac */ /* 0x000ea20008000800 */
[----:B------:R-:W-:Y:S01]  /*4920*/  UMOV UR21, 0x400 ;  /* 0x0000040000157882 */ /* 0x000fe20000000000 */
[----:B----4-:R-:W-:-:S02]  /*4930*/  UIMAD.WIDE.U32 UR6, UR53, UR56, URZ ;  /* 0x00000038350672a5 */ /* 0x010fc4000f8e00ff */
[----:B---3--:R-:W-:Y:S02]  /*4940*/  UIMAD.WIDE.U32 UR8, UR39, UR59, URZ ;  /* 0x0000003b270872a5 */ /* 0x008fe4000f8e00ff */
[----:B------:R-:W-:Y:S02]  /*4950*/  ULEA UR21, UR10, UR21, 0x18 ;  /* 0x000000150a157291 */ /* 0x000fe4000f8ec0ff */
[----:B------:R-:W-:Y:S02]  /*4960*/  UISETP.NE.AND.EX UP6, UPT, UR5, URZ, UPT, UP0 ;  /* 0x000000ff0500728c */ /* 0x000fe4000bfc5300 */
[----:B------:R-:W-:Y:S02]  /*4970*/  UISETP.NE.AND UP0, UPT, UR45, 0x1, UPT ;  /* 0x000000012d00788c */ /* 0x000fe4000bf05270 */
[----:B------:R-:W-:Y:S02]  /*4980*/  UISETP.NE.U32.AND UP0, UPT, UR46, URZ, UPT ;  /* 0x000000ff2e00728c */ /* 0x000fe4000bf05070 */
[----:B------:R-:W-:-:S02]  /*4990*/  UIADD3 UR49, UPT, UPT, UR21, 0x80, URZ ;  /* 0x0000008015317890 */ /* 0x000fc4000fffe0ff */
[----:B------:R-:W-:Y:S02]  /*49a0*/  UIADD3 UR41, UPT, UPT, UR21, 0x88, URZ ;  /* 0x0000008815297890 */ /* 0x000fe4000fffe0ff */
[----:B------:R-:W-:Y:S02]  /*49b0*/  UIADD3 UR33, UPT, UPT, UR21, 0x90, URZ ;  /* 0x0000009015217890 */ /* 0x000fe4000fffe0ff */
[----:B------:R-:W-:Y:S01]  /*49c0*/  UIADD3 UR25, UPT, UPT, UR21, 0x98, URZ ;  /* 0x0000009815197890 */ /* 0x000fe2000fffe0ff */
[----:B------:R-:W-:Y:S01]  /*49d0*/  UMOV UR6, UR7 ;  /* 0x0000000700067c82 */ /* 0x000fe20008000000 */
[----:B------:R-:W-:Y:S01]  /*49e0*/  UMOV UR5, UR9 ;  /* 0x0000000900057c82 */ /* 0x000fe20008000000 */
[----:B------:R-:W-:Y:S02]  /*49f0*/  UISETP.GE.AND UP3, UPT, UR45, 0x1, UPT ;  /* 0x000000012d00788c */ /* 0x000fe4000bf66270 */
[----:B------:R-:W-:Y:S02]  /*4a00*/  UISETP.NE.AND.EX UP5, UPT, UR47, URZ, UPT, UP0 ;  /* 0x000000ff2f00728c */ /* 0x000fe4000bfa5300 */
[----:B------:R-:W-:Y:S01]  /*4a10*/  UPLOP3.LUT UP1, UPT, UPT, UPT, UPT, 0x40, 0x4 ;  /* 0x000000000004789c */ /* 0x000fe20003f2e870 */
[----:B------:R-:W3:Y:S01]  /*4a20*/  LDCU.64 UR22, c[0x0][0xb28] ;  /* 0x00016500ff1677ac */ /* 0x000ee20008000a00 */
[----:B--2---:R-:W-:-:S02]  /*4a30*/  UISETP.NE.AND UP3, UPT, UR15, 0x1, UPT ;  /* 0x000000010f00788c */ /* 0x004fc4000bf65270 */
[----:B------:R-:W-:Y:S02]  /*4a40*/  UPRMT UR37, UR10, 0x654, UR49 ;  /* 0x000006540a257896 */ /* 0x000fe40008000031 */
[----:B------:R-:W-:Y:S02]  /*4a50*/  UPRMT UR31, UR10, 0x654, UR41 ;  /* 0x000006540a1f7896 */ /* 0x000fe40008000029 */
[----:B------:R-:W-:Y:S02]  /*4a60*/  UPRMT UR30, UR10, 0x654, UR33 ;  /* 0x000006540a1e7896 */ /* 0x000fe40008000021 */
[----:B------:R-:W-:Y:S02]  /*4a70*/  UPRMT UR29, UR10, 0x654, UR25 ;  /* 0x000006540a1d7896 */ /* 0x000fe40008000019 */
[----:B------:R-:W-:Y:S02]  /*4a80*/  USHF.R.U32.HI UR55, URZ, UR57, UR6 ;  /* 0x00000039ff377299 */ /* 0x000fe40008011606 */
[----:B------:R-:W-:-:S02]  /*4a90*/  USHF.R.U32.HI UR54, URZ, UR61, UR5 ;  /* 0x0000003dff367299 */ /* 0x000fc40008011605 */
[----:B------:R-:W-:Y:S02]  /*4aa0*/  UISETP.NE.AND UP0, UPT, UR58, 0x1, UPT ;  /* 0x000000013a00788c */ /* 0x000fe4000bf05270 */
[----:B-1----:R-:W-:-:S11]  /*4ab0*/  UISETP.NE.AND UP4, UPT, UR4, 0x1, UPT ;  /* 0x000000010400788c */ /* 0x002fd6000bf85270 */
.L_x_104:
[C---:B------:R-:W-:Y:S02]  /*4ac0*/  LEA R8, R10.reuse, UR21, 0x3 ;  /* 0x000000150a087c11 */ /* 0x040fe4000f8e18ff */
[----:B------:R-:W-:Y:S02]  /*4ad0*/  SHF.L.U32 R0, R9, 0x1f, RZ ;  /* 0x0000001f09007819 */ /* 0x000fe400000006ff */
[----:B------:R-:W-:Y:S02]  /*4ae0*/  LEA R4, R10, UR21, 0x4 ;  /* 0x000000150a047c11 */ /* 0x000fe4000f8e20ff */
[----:B-1----:R-:W1:Y:S02]  /*4af0*/  SYNCS.PHASECHK.TRANS64.TRYWAIT P0, [R8+URZ+0xd0], R0 ;  /* 0x0000d000080075a7 */ /* 0x002e6400080011ff */
[----:B-1----:R-:W-:Y:S05]  /*4b00*/  @!P0 BRA `(.L_x_90) ;  /* 0x0000008000ec8947 */ /* 0x002fea0003800000 */
.L_x_227:
[----:B------:R-:W2:Y:S01]  /*4b10*/  LDS.128 R4, [R4+0x160] ;  /* 0x0001600004047984 */ /* 0x000ea20000000c00 */
[----:B------:R-:W-:Y:S01]  /*4b20*/  UISETP.GE.AND UP0, UPT, UR45, 0x1, UPT ;  /* 0x000000012d00788c */ /* 0x000fe2000bf06270 */
[----:B------:R-:W-:Y:S01]  /*4b30*/  @!PT LDS RZ, [RZ] ;  /* 0x00000000fffff984 */ /* 0x000fe20000000800 */
[----:B------:R-:W-:Y:S01]  /*4b40*/  @!PT LDS RZ, [RZ] ;  /* 0x00000000fffff984 */ /* 0x000fe20000000800 */
[----:B------:R-:W-:Y:S01]  /*4b50*/  @!PT LDS RZ, [RZ] ;  /* 0x00000000fffff984 */ /* 0x000fe20000000800 */
[----:B------:R-:W-:Y:S01]  /*4b60*/  @!PT LDS RZ, [RZ] ;  /* 0x00000000fffff984 */ /* 0x000fe20000000800 */
[----:B------:R4:W-:Y:S06]  /*4b70*/  MEMBAR.ALL.CTA ;  /* 0x0000000000007992 */ /* 0x0009ec0000008000 */
[----:B----4-:R-:W4:Y:S01]  /*4b80*/  FENCE.VIEW.ASYNC.S ;  /* 0x00000000000073c6 */ /* 0x010f220000000000 */
[----:B--2---:R-:W-:Y:S11]  /*4b90*/  LOP3.LUT P0, RZ, R6, 0x1, RZ, 0xc0, !PT ;  /* 0x0000000106ff7812 */ /* 0x004ff6000780c0ff */
[----:B------:R-:W-:Y:S02]  /*4ba0*/  @!UPT UIADD3 URZ, UPT, UPT, URZ, URZ, URZ ;  /* 0x000000fffffff290 */ /* 0x000fe4000fffe0ff */
[----:B----4-:R-:W-:Y:S01]  /*4bb0*/  VOTEU.ANY UP3, P0 ;  /* 0x0000000000ff7886 */ /* 0x010fe20000060100 */
[----:B------:R-:W-:Y:S11]  /*4bc0*/  PLOP3.LUT P0, PT, PT, PT, UP3, 0x80, 0x8 ;  /* 0x000000000008781c */ /* 0x000ff60003f0f038 */
[----:B------:R-:W-:Y:S02]  /*4bd0*/  @!UPT UIADD3 URZ, UPT, UPT, URZ, URZ, URZ ;  /* 0x000000fffffff290 */ /* 0x000fe4000fffe0ff */
[----:B-1----:R-:W-:Y:S02]  /*4be0*/  @P0 SHF.R.U32.HI R0, RZ, 0x10, R5 ;  /* 0x00000010ff000819 */ /* 0x002fe40000011605 */
[----:B------:R-:W-:Y:S02]  /*4bf0*/  @P0 MOV R2, R4 ;  /* 0x0000000400020202 */ /* 0x000fe40000000f00 */
[----:B------:R-:W-:Y:S01]  /*4c00*/  @P0 R2UR UR4, R0 ;  /* 0x00000000000402ca */ /* 0x000fe200000e0000 */
[----:B------:R-:W-:Y:S01]  /*4c10*/  VIADD R0, R8, 0xe0 ;  /* 0x000000e008007836 */ /* 0x000fe20000000000 */
[----:B------:R-:W-:Y:S02]  /*4c20*/  @P0 LOP3.LUT R4, R5, 0xffff, RZ, 0xc0, !PT ;  /* 0x0000ffff05040812 */ /* 0x000fe400078ec0ff */
[----:B------:R-:W-:Y:S02]  /*4c30*/  @P0 R2UR UR6, R2 ;  /* 0x00000000020602ca */ /* 0x000fe400000e0000 */
[----:B------:R-:W-:Y:S02]  /*4c40*/  PRMT R0, RZ, 0x654, R0 ;  /* 0x00000654ff007816 */ /* 0x000fe40000000000 */
[----:B------:R-:W-:Y:S02]  /*4c50*/  @P0 R2UR UR5, R4 ;  /* 0x00000000040502ca */ /* 0x000fe400000e0000 */
[----:B------:R1:W-:Y:S03]  /*4c60*/  SYNCS.ARRIVE.TRANS64.RED.A1T0 RZ, [R0+URZ], RZ ;  /* 0x000000ff00ff79a7 */ /* 0x0003e600081004ff */
[----:B------:R-:W-:Y:S04]  /*4c70*/  @UP3 UMOV UR38, UR4 ;  /* 0x0000000400263c82 */ /* 0x000fe80008000000 */
[----:B------:R-:W-:Y:S04]  /*4c80*/  @UP3 UMOV UR14, UR6 ;  /* 0x00000006000e3c82 */ /* 0x000fe80008000000 */
[----:B------:R-:W-:Y:S01]  /*4c90*/  @UP3 UMOV UR13, UR5 ;  /* 0x00000005000d3c82 */ /* 0x000fe20008000000 */
[----:B------:R-:W-:Y:S05]  /*4ca0*/  BRA.U !UP0, `(.L_x_91) ;  /* 0x0000000108c07547 */ /* 0x000fea000b800000 */
[----:B------:R-:W-:Y:S02]  /*4cb0*/  UIMAD.WIDE.U32 UR16, UR13, UR59, URZ ;  /* 0x0000003b0d1072a5 */ /* 0x000fe4000f8e00ff */
[----:B------:R-:W-:Y:S02]  /*4cc0*/  UP2UR UR20, UPR, URZ, 0x4 ;  /* 0x00000004ff147883 */ /* 0x000fe40008000000 */
[----:B------:R-:W-:Y:S02]  /*4cd0*/  UISETP.NE.AND UP2, UPT, UR58, 0x1, UPT ;  /* 0x000000013a00788c */ /* 0x000fe4000bf45270 */
[----:B------:R-:W-:Y:S02]  /*4ce0*/  UIMAD.WIDE.U32 UR18, UR14, UR56, URZ ;  /* 0x000000380e1272a5 */ /* 0x000fe4000f8e00ff */
[----:B------:R-:W-:Y:S02]  /*4cf0*/  USEL UR4, UR39, UR54, !UP2 ;  /* 0x0000003627047287 */ /* 0x000fe4000d000000 */
[----:B------:R-:W-:Y:S02]  /*4d00*/  UISETP.NE.AND UP0, UPT, UR15, 0x1, UPT ;  /* 0x000000010f00788c */ /* 0x000fe4000bf05270 */
[----:B------:R-:W-:Y:S02]  /*4d10*/  UP2UR UR24, UPR, URZ, 0x2 ;  /* 0x00000002ff187883 */ /* 0x000fe40008000000 */
[----:B------:R-:W-:Y:S02]  /*4d20*/  UISETP.NE.AND UP1, UPT, UR45, 0x1, UPT ;  /* 0x000000012d00788c */ /* 0x000fe4000bf25270 */
[----:B---3--:R-:W-:Y:S02]  /*4d30*/  UIMAD.WIDE.U32 UR8, UR4, UR22, URZ ;  /* 0x00000016040872a5 */ /* 0x008fe4000f8e00ff */
[----:B------:R-:W-:Y:S01]  /*4d40*/  USEL UR7, UR53, UR55, !UP0 ;  /* 0x0000003735077287 */ /* 0x000fe2000c000000 */
[----:B------:R-:W-:Y:S02]  /*4d50*/  UMOV UR5, UR17 ;  /* 0x0000001100057c82 */ /* 0x000fe40008000000 */
[----:B------:R-:W-:Y:S02]  /*4d60*/  USHF.R.U32.HI UR6, URZ, UR61, UR5 ;  /* 0x0000003dff067299 */ /* 0x000fe40008011605 */
[----:B------:R-:W-:Y:S02]  /*4d70*/  UIMAD.WIDE.U32 UR10, UR7, UR22, URZ ;  /* 0x00000016070a72a5 */ /* 0x000fe4000f8e00ff */
[----:B------:R-:W-:Y:S02]  /*4d80*/  USEL UR6, UR13, UR6, !UP2 ;  /* 0x000000060d067287 */ /* 0x000fe4000d000000 */
[----:B------:R-:W-:Y:S01]  /*4d90*/  UISETP.NE.AND UP2, UPT, UR20, URZ, UPT ;  /* 0x000000ff1400728c */ /* 0x000fe2000bf45270 */
[----:B------:R-:W-:Y:S02]  /*4da0*/  UMOV UR5, UR19 ;  /* 0x0000001300057c82 */ /* 0x000fe40008000000 */
[----:B------:R-:W-:Y:S03]  /*4db0*/  USHF.R.U32.HI UR12, URZ, UR57, UR5 ;  /* 0x00000039ff0c7299 */ /* 0x000fe60008011605 */
[----:B------:R-:W-:Y:S02]  /*4dc0*/  UMOV UR5, UR9 ;  /* 0x0000000900057c82 */ /* 0x000fe40008000000 */
[----:B------:R-:W-:Y:S03]  /*4dd0*/  @UP1 USHF.R.U32.HI UR4, URZ, UR23, UR5 ;  /* 0x00000017ff041299 */ /* 0x000fe60008011605 */
[----:B------:R-:W-:Y:S01]  /*4de0*/  UMOV UR5, UR11 ;  /* 0x0000000b00057c82 */ /* 0x000fe20008000000 */
[----:B------:R-:W-:Y:S02]  /*4df0*/  UIMAD UR4, UR45, UR4, URZ ;  /* 0x000000042d0472a4 */ /* 0x000fe4000f8e02ff */
[----:B------:R-:W-:Y:S02]  /*4e00*/  @UP1 USHF.R.U32.HI UR7, URZ, UR23, UR5 ;  /* 0x00000017ff071299 */ /* 0x000fe40008011605 */
[----:B------:R-:W-:Y:S02]  /*4e10*/  USEL UR5, UR14, UR12, !UP0 ;  /* 0x0000000c0e057287 */ /* 0x000fe4000c000000 */
[----:B------:R-:W-:Y:S02]  /*4e20*/  UIMAD.WIDE.U32 UR10, UR6, UR22, URZ ;  /* 0x00000016060a72a5 */ /* 0x000fe4000f8e00ff */
[----:B------:R-:W-:Y:S02]  /*4e30*/  UIMAD UR8, UR45, UR7, URZ ;  /* 0x000000072d0872a4 */ /* 0x000fe4000f8e02ff */
[----:B------:R-:W-:Y:S03]  /*4e40*/  UISETP.GE.AND UP0, UPT, UR6, UR4, UPT ;  /* 0x000000040600728c */ /* 0x000fe6000bf06270 */
[----:B------:R-:W-:Y:S01]  /*4e50*/  UMOV UR4, UR11 ;  /* 0x0000000b00047c82 */ /* 0x000fe20008000000 */
[----:B------:R-:W-:Y:S02]  /*4e60*/  UISETP.GE.OR UP0, UPT, UR5, UR8, UP0 ;  /* 0x000000080500728c */ /* 0x000fe40008706670 */
[----:B------:R-:W-:Y:S02]  /*4e70*/  USHF.R.U32.HI UR4, URZ, UR23, UR4 ;  /* 0x00000017ff047299 */ /* 0x000fe40008011604 */
[----:B------:R-:W-:Y:S02]  /*4e80*/  UIMAD.WIDE.U32 UR8, UR5, UR22, URZ ;  /* 0x00000016050872a5 */ /* 0x000fe4000f8e00ff */
[----:B------:R-:W-:Y:S04]  /*4e90*/  USEL UR10, UR6, UR4, !UP1 ;  /* 0x00000004060a7287 */ /* 0x000fe8000c800000 */
[----:B------:R-:W-:Y:S01]  /*4ea0*/  UIADD3 UR11, UPT, UPT, -UR10, URZ, URZ ;  /* 0x000000ff0a0b7290 */ /* 0x000fe2000fffe1ff */
[----:B------:R-:W-:Y:S02]  /*4eb0*/  @!UP0 UMOV UR4, UR9 ;  /* 0x0000000900048c82 */ /* 0x000fe40008000000 */
[----:B------:R-:W-:Y:S02]  /*4ec0*/  @!UP0 USHF.R.U32.HI UR4, URZ, UR23, UR4 ;  /* 0x00000017ff048299 */ /* 0x000fe40008011604 */
[----:B------:R-:W-:Y:S02]  /*4ed0*/  UIMAD UR8, UR45, UR11, UR6 ;  /* 0x0000000b2d0872a4 */ /* 0x000fe4000f8e0206 */
[----:B------:R-:W-:Y:S02]  /*4ee0*/  @!UP0 USEL UR4, UR5, UR4, !UP1 ;  /* 0x0000000405048287 */ /* 0x000fe4000c800000 */
[----:B------:R-:W-:Y:S02]  /*4ef0*/  UISETP.NE.AND UP1, UPT, UR24, URZ, UPT ;  /* 0x000000ff1800728c */ /* 0x000fe4000bf25270 */
[----:B------:R-:W-:Y:S02]  /*4f00*/  @!UP0 UIMAD UR7, UR7, UR8, UR4 ;  /* 0x00000008070782a4 */ /* 0x000fe4000f8e0204 */
[----:B------:R-:W-:Y:S02]  /*4f10*/  @!UP0 UIADD3 UR9, UPT, UPT, UR10, -UR4, URZ ;  /* 0x800000040a098290 */ /* 0x000fe4000fffe0ff */
[----:B------:R-:W-:Y:S02]  /*4f20*/  UIADD3 UR8, UPT, UPT, -UR6, URZ, URZ ;  /* 0x000000ff06087290 */ /* 0x000fe4000fffe1ff */
[----:B------:R-:W-:Y:S02]  /*4f30*/  UIADD3 UR4, UPT, UPT, -UR5, URZ, URZ ;  /* 0x000000ff05047290 */ /* 0x000fe4000fffe1ff */
[----:B------:R-:W-:Y:S03]  /*4f40*/  @!UP0 UIMAD UR6, UR9, UR45, UR5 ;  /* 0x0000002d090682a4 */ /* 0x000fe6000f8e0205 */
[----:B------:R-:W-:Y:S01]  /*4f50*/  @!UP0 UMOV UR5, UR7 ;  /* 0x0000000700058c82 */ /* 0x000fe20008000000 */
[----:B------:R-:W-:Y:S02]  /*4f60*/  UIMAD UR7, UR15, UR4, UR14 ;  /* 0x000000040f0772a4 */ /* 0x000fe4000f8e020e */
[----:B------:R-:W-:Y:S02]  /*4f70*/  UIMAD UR4, UR58, UR8, UR13 ;  /* 0x000000083a0472a4 */ /* 0x000fe4000f8e020d */
[----:B------:R-:W-:Y:S02]  /*4f80*/  UIMAD UR14, UR5, UR15, UR7 ;  /* 0x0000000f050e72a4 */ /* 0x000fe4000f8e0207 */
[----:B------:R-:W-:Y:S11]  /*4f90*/  UIMAD UR13, UR6, UR58, UR4 ;  /* 0x0000003a060d72a4 */ /* 0x000ff6000f8e0204 */
[----:B------:R-:W-:Y:S01]  /*4fa0*/  @!UPT UIADD3 URZ, UPT, UPT, URZ, URZ, URZ ;  /* 0x000000fffffff290 */ /* 0x000fe2000fffe0ff */
.L_x_91:
[----:B------:R-:W2:Y:S01]  /*4fb0*/  @!UP4 LDCU.128 UR8, c[0x0][0xb10] ;  /* 0x00016200ff08c7ac */ /* 0x000ea20008000c00 */
[----:B------:R-:W-:Y:S01]  /*4fc0*/  IMAD.MOV.U32 R5, RZ, RZ, 0x1 ;  /* 0x00000001ff057424 */ /* 0x000fe200078e00ff */
[----:B------:R-:W-:Y:S04]  /*4fd0*/  ISETP.NE.U32.AND P0, PT, RZ, UR46, PT ;  /* 0x0000002eff007c0c */ /* 0x000fe8000bf05070 */
[----:B------:R-:W-:Y:S01]  /*4fe0*/  ISETP.NE.AND.EX P0, PT, RZ, UR47, PT, P0 ;  /* 0x0000002fff007c0c */ /* 0x000fe2000bf05300 */
[----:B------:R-:W4:Y:S01]  /*4ff0*/  @!UP4 LDCU UR5, c[0x0][0xb0c] ;  /* 0x00016180ff05c7ac */ /* 0x000f220008000800 */
[----:B------:R-:W-:Y:S01]  /*5000*/  SHF.L.U32 R5, R5, 0x1f, RZ ;  /* 0x0000001f05057819 */ /* 0x000fe200000006ff */
[----:B------:R-:W-:Y:S02]  /*5010*/  USHF.L.U32 UR50, UR34, 0x8, URZ ;  /* 0x0000000822327899 */ /* 0x000fe400080006ff */
[----:B------:R-:W-:Y:S02]  /*5020*/  USHF.L.U32 UR51, UR32, 0x6, URZ ;  /* 0x0000000620337899 */ /* 0x000fe400080006ff */
[----:B--2---:R-:W-:Y:S07]  /*5030*/  UIMAD.WIDE.U32 UR6, UR14, UR8, URZ ;  /* 0x000000080e0672a5 */ /* 0x004fee000f8e00ff */
[----:B------:R-:W-:Y:S01]  /*5040*/  @!UP4 UMOV UR4, UR7 ;  /* 0x000000070004cc82 */ /* 0x000fe20008000000 */
[----:B----4-:R-:W-:Y:S02]  /*5050*/  @!UP4 UISETP.NE.AND UP0, UPT, UR5, 0x1, UPT ;  /* 0x000000010500c88c */ /* 0x010fe4000bf05270 */
[----:B------:R-:W-:Y:S02]  /*5060*/  @!UP4 USHF.R.U32.HI UR4, URZ, UR9, UR4 ;  /* 0x00000009ff04c299 */ /* 0x000fe40008011604 */
[----:B------:R-:W-:Y:S02]  /*5070*/  UIMAD.WIDE.U32 UR6, UR13, UR11, URZ ;  /* 0x0000000b0d0672a5 */ /* 0x000fe4000f8e00ff */
[----:B------:R-:W-:Y:S02]  /*5080*/  @!UP4 USEL UR8, UR14, UR4, !UP0 ;  /* 0x000000040e08c287 */ /* 0x000fe4000c000000 */
[----:B------:R-:W-:Y:S03]  /*5090*/  @!UP4 UISETP.NE.AND UP0, UPT, UR10, 0x1, UPT ;  /* 0x000000010a00c88c */ /* 0x000fe6000bf05270 */
[----:B------:R-:W-:Y:S02]  /*50a0*/  @!UP4 UMOV UR6, UR7 ;  /* 0x000000070006cc82 */ /* 0x000fe40008000000 */
[----:B------:R-:W2:Y:S02]  /*50b0*/  @!UP4 LDCU UR4, c[0x0][0xb20] ;  /* 0x00016400ff04c7ac */ /* 0x000ea40008000800 */
[----:B--2---:R-:W-:Y:S04]  /*50c0*/  @!UP4 USHF.R.U32.HI UR6, URZ, UR4, UR6 ;  /* 0x00000004ff06c299 */ /* 0x004fe80008011606 */
[----:B------:R-:W-:Y:S04]  /*50d0*/  @!UP4 USEL UR6, UR13, UR6, !UP0 ;  /* 0x000000060d06c287 */ /* 0x000fe8000c000000 */
[----:B------:R-:W-:Y:S02]  /*50e0*/  @!UP4 UIADD3 UR4, UPT, UPT, -UR8, UR6, URZ ;  /* 0x000000060804c290 */ /* 0x000fe4000fffe1ff */
[----:B------:R-:W-:Y:S02]  /*50f0*/  @!UP4 UIADD3 UR6, UPT, UPT, UR8, -UR6, URZ ;  /* 0x800000060806c290 */ /* 0x000fe4000fffe0ff */
[----:B------:R-:W-:Y:S02]  /*5100*/  @!UP4 UIMAD UR14, UR4, UR5, UR14 ;  /* 0x00000005040ec2a4 */ /* 0x000fe4000f8e020e */
[----:B------:R-:W-:Y:S01]  /*5110*/  @!UP4 UIMAD UR13, UR6, UR10, UR13 ;  /* 0x0000000a060dc2a4 */ /* 0x000fe2000f8e020d */
[----:B------:R-:W-:Y:S11]  /*5120*/  BRA.U UP1, `(.L_x_92) ;  /* 0x0000000101107547 */ /* 0x000ff6000b800000 */
[----:B------:R-:W-:Y:S04]  /*5130*/  MOV R2, UR60 ;  /* 0x0000003c00027c02 */ /* 0x000fe80008000f00 */
[----:B------:R-:W-:Y:S04]  /*5140*/  SHF.L.U32 R2, R2, 0x1f, RZ ;  /* 0x0000001f02027819 */ /* 0x000fe800000006ff */
[----:B------:R-:W2:Y:S02]  /*5150*/  SYNCS.PHASECHK.TRANS64.TRYWAIT P1, [UR21+0xc8], R2 ;  /* 0x0000c802ff0075a7 */ /* 0x000ea40008021115 */
[----:B--2---:R-:W-:Y:S05]  /*5160*/  @!P1 BRA `(.L_x_93) ;  /* 0x0000007c00689947 */ /* 0x004fea0003800000 */
.L_x_92:
[----:B------:R-:W-:Y:S05]  /*5170*/  BRA.U !UP5, `(.L_x_94) ;  /* 0x000000010d387547 */ /* 0x000fea000b800000 */
[----:B------:R-:W-:Y:S01]  /*5180*/  UPLOP3.LUT UP2, UPT, UPT, UPT, UP6, 0x80, 0x8 ;  /* 0x000000000008789c */ /* 0x000fe20003f4f060 */
[----:B-1----:R-:W-:Y:S01]  /*5190*/  HFMA2 R0, -RZ, RZ, 0, 5.9604644775390625e-08 ;  /* 0x00000001ff007431 */ /* 0x002fe200000001ff */
[----:B------:R-:W1:Y:S01]  /*51a0*/  LDCU.64 UR8, c[0x0][0x358] ;  /* 0x00006b00ff0877ac */ /* 0x000e620008000a00 */
[----:B------:R-:W-:Y:S03]  /*51b0*/  IMAD.MOV.U32 R52, RZ, RZ, 0x1 ;  /* 0x00000001ff347424 */ /* 0x000fe600078e00ff */
[----:B------:R-:W-:Y:S05]  /*51c0*/  PLOP3.LUT P1, PT, PT, PT, UP2, 0x80, 0x8 ;  /* 0x000000000008781c */ /* 0x000fea0003f2f028 */
[----:B------:R-:W2:Y:S01]  /*51d0*/  @UP2 LDCU.64 UR4, c[0x0][0x888] ;  /* 0x00011100ff0427ac */ /* 0x000ea20008000a00 */
[----:B------:R-:W-:Y:S07]  /*51e0*/  @UP2 UIMAD UR6, UR36, UR46, URZ ;  /* 0x0000002e240622a4 */ /* 0x000fee000f8e02ff */
[----:B------:R-:W-:Y:S01]  /*51f0*/  @!P1 PRMT R52, R0, 0x7610, R52 ;  /* 0x0000761000349816 */ /* 0x000fe20000000034 */
[----:B--2---:R-:W-:Y:S06]  /*5200*/  @UP2 UIMAD.WIDE UR4, UR6, 0x4, UR4 ;  /* 0x00000004060428a5 */ /* 0x004fec000f8e0204 */
[----:B------:R-:W-:Y:S01]  /*5210*/  IMAD.U32 R6, RZ, RZ, UR4 ;  /* 0x00000004ff067e24 */ /* 0x000fe2000f8e00ff */
[----:B------:R-:W-:Y:S04]  /*5220*/  MOV R7, UR5 ;  /* 0x0000000500077c02 */ /* 0x000fe80008000f00 */
[----:B------:R-:W2:Y:S01]  /*5230*/  @!UP2 LDCU UR4, c[0x0][0x880] ;  /* 0x00011000ff04a7ac */ /* 0x000ea20008000800 */
[----:B-1---5:R4:W5:Y:S02]  /*5240*/  @P1 LDG.E R27, desc[UR8][R6.64] ;  /* 0x00000008061b1981 */ /* 0x022964000c1e1900 */
[----:B--2-4-:R-:W-:Y:S07]  /*5250*/  @!P1 IMAD.U32 R27, RZ, RZ, UR4 ;  /* 0x00000004ff1b9e24 */ /* 0x014fee000f8e00ff */
.L_x_94:
[----:B-----5:R-:W-:Y:S01]  /*5260*/  @!P0 FSETP.EQ.AND P2, PT, R27, RZ, PT ;  /* 0x000000ff1b00820b */ /* 0x020fe20003f42000 */
[----:B------:R-:W-:Y:S01]  /*5270*/  @!UPT UIADD3 URZ, UPT, UPT, URZ, URZ, URZ ;  /* 0x000000fffffff290 */ /* 0x000fe2000fffe0ff */
[----:B------:R-:W-:Y:S11]  /*5280*/  @!P0 BRA `(.L_x_95) ;  /* 0x0000000000148947 */ /* 0x000ff60003800000 */
[----:B------:R-:W-:Y:S02]  /*5290*/  LOP3.LUT P0, RZ, R52, 0xff, RZ, 0xc0, !PT ;  /* 0x000000ff34ff7812 */ /* 0x000fe4000780c0ff */
[----:B------:R-:W-:Y:S04]  /*52a0*/  PLOP3.LUT P2, PT, PT, PT, UP2, 0x80, 0x8 ;  /* 0x000000000008781c */ /* 0x000fe80003f4f028 */
[----:B------:R-:W-:Y:S07]  /*52b0*/  PLOP3.LUT P2, PT, P2, PT, PT, 0x8, 0x80 ;  /* 0x000000000080781c */ /* 0x000fee000174e170 */
[----:B------:R-:W-:Y:S11]  /*52c0*/  @P0 FSETP.EQ.AND P2, PT, R27, RZ, PT ;  /* 0x000000ff1b00020b */ /* 0x000ff60003f42000 */
[----:B------:R-:W-:Y:S02]  /*52d0*/  @!UPT UIADD3 URZ, UPT, UPT, URZ, URZ, URZ ;  /* 0x000000fffffff290 */ /* 0x000fe4000fffe0ff */
.L_x_95:
[----:B------:R-:W2:Y:S01]  /*52e0*/  SYNCS.PHASECHK.TRANS64.TRYWAIT P0, [UR21+0xa0], R5 ;  /* 0x0000a005ff0075a7 */ /* 0x000ea20008001115 */
[----:B------:R-:W-:Y:S04]  /*52f0*/  ELECT P1, URZ, PT ;  /* 0x0000000000ff782f */ /* 0x000fe80003820000 */
[----:B------:R-:W-:Y:S01]  /*5300*/  PLOP3.LUT P1, PT, P2, P1, PT, 0xf2, 0x2f ;  /* 0x00000000002f781c */ /* 0x000fe20001723e72 */
[----:B------:R-:W-:Y:S01]  /*5310*/  @!UPT UIADD3 URZ, UPT, UPT, URZ, URZ, URZ ;  /* 0x000000fffffff290 */ /* 0x000fe2000fffe0ff */
[----:B--2---:R-:W-:Y:S11]  /*5320*/  @!P0 BRA `(.L_x_96) ;  /* 0x0000007c00108947 */ /* 0x004ff60003800000 */
.L_x_230:
[----:B-1----:R-:W-:Y:S01]  /*5330*/  @!P1 IADD3 R2, P0, PT, R12, 0x580, RZ ;  /* 0x000005800c029810 */ /* 0x002fe20007f1e0ff */
[----:B------:R-:W-:Y:S01]  /*5340*/  VOTEU.ALL UP0, P1 ;  /* 0x0000000000ff7886 */ /* 0x000fe20000800000 */
[----:B------:R-:W-:Y:S01]  /*5350*/  UMOV UR6, 0x0 ;  /* 0x0000000000067882 */ /* 0x000fe20000000000 */
[----:B------:R-:W-:Y:S01]  /*5360*/  UMOV UR7, 0x10000000 ;  /* 0x1000000000077882 */ /* 0x000fe20000000000 */
[----:B------:R-:W-:Y:S01]  /*5370*/  @!P1 R2UR UR5, R2 ;  /* 0x00000000020592ca */ /* 0x000fe200000e0000 */
[----:B------:R-:W-:Y:S01]  /*5380*/  @!P1 IMAD.X R0, RZ, RZ, R13, P0 ;  /* 0x000000ffff009224 */ /* 0x000fe200000e060d */
[----:B------:R-:W-:Y:S02]  /*5390*/  @!UP0 UIADD3 UR48, UPT, UPT, UR21, 0x200, URZ ;  /* 0x0000020015308890 */ /* 0x000fe4000fffe0ff */
[----:B------:R-:W-:Y:S02]  /*53a0*/  @!UP0 UIADD3 UR10, UPT, UPT, UR50, 0x80, URZ ;  /* 0x00000080320a8890 */ /* 0x000fe4000fffe0ff */
[----:B------:R-:W-:Y:S01]  /*53b0*/  @!P1 R2UR UR4, R0 ;  /* 0x00000000000492ca */ /* 0x000fe200000e0000 */
[----:B------:R-:W-:Y:S01]  /*53c0*/  @!UP0 UIADD3 UR8, UPT, UPT, UR21, 0x1200, URZ ;  /* 0x0000120015088890 */ /* 0x000fe2000fffe0ff */
[----:B------:R-:W-:Y:S01]  /*53d0*/  @!P1 IMAD.MOV.U32 R0, RZ, RZ, 0x2000 ;  /* 0x00002000ff009424 */ /* 0x000fe200078e00ff */
[----:B------:R-:W-:Y:S01]  /*53e0*/  VOTEU.ALL UP0, P1 ;  /* 0x0000000000ff7886 */ /* 0x000fe20000800000 */
[----:B------:R-:W-:Y:S01]  /*53f0*/  UMOV UR52, UR36 ;  /* 0x0000002400347c82 */ /* 0x000fe20008000000 */
[----:B------:R-:W-:Y:S01]  /*5400*/  UMOV UR9, UR49 ;  /* 0x0000003100097c82 */ /* 0x000fe20008000000 */
[----:B------:R-:W-:Y:S01]  /*5410*/  UMOV UR11, UR51 ;  /* 0x00000033000b7c82 */ /* 0x000fe20008000000 */
[----:B------:R-:W-:Y:S01]  /*5420*/  IMAD.U32 R6, RZ, RZ, UR5 ;  /* 0x00000005ff067e24 */ /* 0x000fe2000f8e00ff */
[----:B------:R-:W-:Y:S05]  /*5430*/  UMOV UR12, UR36 ;  /* 0x00000024000c7c82 */ /* 0x000fea0008000000 */
[----:B------:R-:W-:Y:S01]  /*5440*/  IMAD.U32 R7, RZ, RZ, UR4 ;  /* 0x00000004ff077e24 */ /* 0x000fe2000f8e00ff */
[----:B------:R-:W-:Y:S04]  /*5450*/  @!P1 R2UR UR4, R6 ;  /* 0x00000000060492ca */ /* 0x000fe800000e0000 */
[----:B------:R-:W-:Y:S11]  /*5460*/  @!P1 R2UR UR5, R7 ;  /* 0x00000000070592ca */ /* 0x000ff600000e0000 */
[----:B------:R-:W-:Y:S02]  /*5470*/  @!UPT UIADD3 URZ, UPT, UPT, URZ, URZ, URZ ;  /* 0x000000fffffff290 */ /* 0x000fe4000fffe0ff */
[----:B------:R1:W-:Y:S01]  /*5480*/  @!UP0 UTMALDG.3D [UR48], [UR4], desc[UR6] ;  /* 0x00000630040085b4 */ /* 0x0003e20008011000 */
[----:B------:R-:W-:Y:S05]  /*5490*/  VOTEU.ALL UP0, P1 ;  /* 0x0000000000ff7886 */ /* 0x000fea0000800000 */
[----:B------:R1:W-:Y:S01]  /*54a0*/  @!UP0 UTMALDG.3D [UR8], [UR4], desc[UR6] ;  /* 0x00000608040085b4 */ /* 0x0003e20008011000 */
[----:B------:R1:W-:Y:S01]  /*54b0*/  @!P1 SYNCS.ARRIVE.TRANS64.RED.A0TR RZ, [UR21+0x80], R0 ;  /* 0x00008000ffff99a7 */ /* 0x0003e20008300415 */
[----:B------:R-:W-:Y:S01]  /*54c0*/  SYNCS.ARRIVE.TRANS64.RED.A1T0 RZ, [UR37], RZ ;  /* 0x000000ffffff79a7 */ /* 0x000fe20008100425 */
[----:B------:R-:W2:Y:S02]  /*54d0*/  SYNCS.PHASECHK.TRANS64.TRYWAIT P0, [UR21+0xa8], R5 ;  /* 0x0000a805ff0075a7 */ /* 0x000ea40008001115 */
[----:B-12---:R-:W-:Y:S05]  /*54e0*/  @!P0 BRA `(.L_x_97) ;  /* 0x0000007800b88947 */ /* 0x006fea0003800000 */
.L_x_232:
[----:B------:R-:W-:Y:S01]  /*54f0*/  @!P1 IADD3 R2, P0, PT, R12, 0x580, RZ ;  /* 0x000005800c029810 */ /* 0x000fe20007f1e0ff */
[----:B------:R-:W-:Y:S01]  /*5500*/  VOTEU.ALL UP0, P1 ;  /* 0x0000000000ff7886 */ /* 0x000fe20000800000 */
[----:B------:R-:W-:Y:S01]  /*5510*/  UMOV UR6, 0x0 ;  /* 0x0000000000067882 */ /* 0x000fe20000000000 */
[----:B------:R-:W-:Y:S01]  /*5520*/  UMOV UR7, 0x10000000 ;  /* 0x1000000000077882 */ /* 0x000fe20000000000 */
[----:B------:R-:W-:Y:S01]  /*5530*/  @!P1 R2UR UR5, R2 ;  /* 0x00000000020592ca */ /* 0x000fe200000e0000 */
[----:B-1----:R-:W-:Y:S01]  /*5540*/  @!P1 IMAD.X R0, RZ, RZ, R13, P0 ;  /* 0x000000ffff009224 */ /* 0x002fe200000e060d */
[----:B------:R-:W-:Y:S02]  /*5550*/  @!UP0 UIADD3 UR42, UPT, UPT, UR50, 0x10, URZ ;  /* 0x00000010322a8890 */ /* 0x000fe4000fffe0ff */
[----:B------:R-:W-:Y:S02]  /*5560*/  @!UP0 UIADD3 UR40, UPT, UPT, UR21, 0x2200, URZ ;  /* 0x0000220015288890 */ /* 0x000fe4000fffe0ff */
[----:B------:R-:W-:Y:S01]  /*5570*/  @!P1 R2UR UR4, R0 ;  /* 0x00000000000492ca */ /* 0x000fe200000e0000 */
[----:B------:R-:W-:Y:S01]  /*5580*/  @!UP0 UIADD3 UR10, UPT, UPT, UR50, 0x90, URZ ;  /* 0x00000090320a8890 */ /* 0x000fe2000fffe0ff */
[----:B------:R-:W-:Y:S01]  /*5590*/  @!P1 IMAD.MOV.U32 R0, RZ, RZ, 0x2000 ;  /* 0x00002000ff009424 */ /* 0x000fe200078e00ff */
[----:B------:R-:W-:Y:S01]  /*55a0*/  @!UP0 UIADD3 UR8, UPT, UPT, UR21, 0x3200, URZ ;  /* 0x0000320015088890 */ /* 0x000fe2000fffe0ff */
[----:B------:R-:W-:Y:S01]  /*55b0*/  VOTEU.ALL UP0, P1 ;  /* 0x0000000000ff7886 */ /* 0x000fe20000800000 */
[----:B------:R-:W-:Y:S02]  /*55c0*/  UMOV UR43, UR51 ;  /* 0x00000033002b7c82 */ /* 0x000fe40008000000 */
[----:B------:R-:W-:Y:S01]  /*55d0*/  IMAD.U32 R6, RZ, RZ, UR5 ;  /* 0x00000005ff067e24 */ /* 0x000fe2000f8e00ff */
[----:B------:R-:W-:Y:S01]  /*55e0*/  UMOV UR44, UR36 ;  /* 0x00000024002c7c82 */ /* 0x000fe20008000000 */
[----:B------:R-:W-:Y:S01]  /*55f0*/  UMOV UR9, UR41 ;  /* 0x0000002900097c82 */ /* 0x000fe20008000000 */
[----:B------:R-:W-:Y:S01]  /*5600*/  UMOV UR11, UR51 ;  /* 0x00000033000b7c82 */ /* 0x000fe20008000000 */
[----:B------:R-:W-:Y:S02]  /*5610*/  UMOV UR12, UR36 ;  /* 0x00000024000c7c82 */ /* 0x000fe40008000000 */
        /* <DEDUP_REMOVED lines=11> */
.L_x_234:
        /* <DEDUP_REMOVED lines=17> */
[----:B------:R-:W-:Y:S03]  /*57e0*/  UMOV UR12, UR36 ;  /* 0x00000024000c7c82 */ /* 0x000fe60008000000 */
        /* <DEDUP_REMOVED lines=11> */
.L_x_236:
[----:B------:R-:W-:Y:S01]  /*58a0*/  @!P1 IADD3 R2, P0, PT, R12, 0x580, RZ ;  /* 0x000005800c029810 */ /* 0x000fe20007f1e0ff */
[----:B------:R-:W-:Y:S01]  /*58b0*/  VOTEU.ALL UP0, P1 ;  /* 0x0000000000ff7886 */ /* 0x000fe20000800000 */
[----:B------:R-:W-:Y:S01]  /*58c0*/  UMOV UR6, 0x0 ;  /* 0x0000000000067882 */ /* 0x000fe20000000000 */
[----:B------:R-:W-:Y:S01]  /*58d0*/  UMOV UR7, 0x10000000 ;  /* 0x1000000000077882 */ /* 0x000fe20000000000 */
[----:B------:R-:W-:Y:S01]  /*58e0*/  @!P1 R2UR UR5, R2 ;  /* 0x00000000020592ca */ /* 0x000fe200000e0000 */
[----:B-1----:R-:W-:Y:S01]  /*58f0*/  @!P1 IMAD.X R0, RZ, RZ, R13, P0 ;  /* 0x000000ffff009224 */ /* 0x002fe200000e060d */
[----:B------:R-:W-:Y:S01]  /*5900*/  @!UP0 UIADD3 UR26, UPT, UPT, UR50, 0x30, URZ ;  /* 0x00000030321a8890 */ /* 0x000fe2000fffe0ff */
[----:B------:R-:W-:Y:S01]  /*5910*/  SHF.L.U32 R4, RZ, 0x1f, RZ ;  /* 0x0000001fff047819 */ /* 0x000fe200000006ff */
        /* <DEDUP_REMOVED lines=23> */
.L_x_238:
        /* <DEDUP_REMOVED lines=18> */
[----:B------:R-:W-:Y:S01]  /*5bb0*/  UMOV UR11, UR51 ;  /* 0x00000033000b7c82 */ /* 0x000fe20008000000 */
[----:B------:R-:W-:Y:S01]  /*5bc0*/  UMOV UR12, UR36 ;  /* 0x00000024000c7c82 */ /* 0x000fe20008000000 */
        /* <DEDUP_REMOVED lines=11> */
.L_x_240:
        /* <DEDUP_REMOVED lines=31> */
.L_x_242:
[----:B------:R-:W-:Y:S01]  /*5e70*/  @!P1 IADD3 R2, P0, PT, R12, 0x580, RZ ;  /* 0x000005800c029810 */ /* 0x000fe20007f1e0ff */
[----:B------:R-:W-:Y:S01]  /*5e80*/  VOTEU.ALL UP0, P1 ;  /* 0x0000000000ff7886 */ /* 0x000fe20000800000 */
[----:B------:R-:W-:Y:S01]  /*5e90*/  UMOV UR6, 0x0 ;  /* 0x0000000000067882 */ /* 0x000fe20000000000 */
[----:B------:R-:W-:Y:S01]  /*5ea0*/  UMOV UR7, 0x10000000 ;  /* 0x1000000000077882 */ /* 0x000fe20000000000 */
[----:B------:R-:W-:Y:S01]  /*5eb0*/  @!P1 R2UR UR5, R2 ;  /* 0x00000000020592ca */ /* 0x000fe200000e0000 */
[----:B-1----:R-:W-:Y:S01]  /*5ec0*/  @!P1 IMAD.X R0, RZ, RZ, R13, P0 ;  /* 0x000000ffff009224 */ /* 0x002fe200000e060d */
[----:B------:R-:W-:Y:S01]  /*5ed0*/  @!UP0 UIADD3 UR18, UPT, UPT, UR50, 0x60, URZ ;  /* 0x0000006032128890 */ /* 0x000fe2000fffe0ff */
[----:B------:R-:W-:Y:S01]  /*5ee0*/  VIADD R10, R10, 0x1 ;  /* 0x000000010a0a7836 */ /* 0x000fe20000000000 */
        /* <DEDUP_REMOVED lines=24> */
.L_x_244:
[----:B------:R-:W-:Y:S01]  /*6070*/  UPLOP3.LUT UP1, UPT, UPT, UPT, UPT, 0x80, 0x8 ;  /* 0x000000000008789c */ /* 0x000fe20003f2f070 */
[----:B------:R-:W-:Y:S01]  /*6080*/  @!P1 IADD3 R2, P0, PT, R12, 0x580, RZ ;  /* 0x000005800c029810 */ /* 0x000fe20007f1e0ff */
[----:B------:R-:W-:Y:S01]  /*6090*/  UMOV UR6, 0x0 ;  /* 0x0000000000067882 */ /* 0x000fe20000000000 */
[----:B------:R-:W-:Y:S01]  /*60a0*/  VOTEU.ALL UP0, P1 ;  /* 0x0000000000ff7886 */ /* 0x000fe20000800000 */
[----:B------:R-:W-:Y:S01]  /*60b0*/  UMOV UR7, 0x10000000 ;  /* 0x1000000000077882 */ /* 0x000fe20000000000 */
[----:B------:R-:W-:Y:S01]  /*60c0*/  @!P1 R2UR UR5, R2 ;  /* 0x00000000020592ca */ /* 0x000fe200000e0000 */
[----:B-1----:R-:W-:Y:S01]  /*60d0*/  @!P1 IMAD.X R0, RZ, RZ, R13, P0 ;  /* 0x000000ffff009224 */ /* 0x002fe200000e060d */
[----:B------:R-:W-:Y:S01]  /*60e0*/  UMOV UR17, UR25 ;  /* 0x0000001900117c82 */ /* 0x000fe20008000000 */
[----:B------:R-:W-:Y:S01]  /*60f0*/  @!UP0 UIADD3 UR18, UPT, UPT, UR50, 0x70, URZ ;  /* 0x0000007032128890 */ /* 0x000fe2000fffe0ff */
[----:B------:R-:W-:Y:S01]  /*6100*/  R2UR UR26, R54 ;  /* 0x00000000361a72ca */ /* 0x000fe200000e0000 */
[----:B------:R-:W-:Y:S01]  /*6110*/  @!UP0 UIADD3 UR16, UPT, UPT, UR21, 0x6200, URZ ;  /* 0x0000620015108890 */ /* 0x000fe2000fffe0ff */
[----:B------:R-:W-:Y:S01]  /*6120*/  @!P1 R2UR UR4, R0 ;  /* 0x00000000000492ca */ /* 0x000fe200000e0000 */
[----:B------:R-:W-:Y:S01]  /*6130*/  @!UP0 UIADD3 UR10, UPT, UPT, UR50, 0xf0, URZ ;  /* 0x000000f0320a8890 */ /* 0x000fe2000fffe0ff */
[----:B------:R-:W-:Y:S01]  /*6140*/  R2UR UR24, R55 ;  /* 0x00000000371872ca */ /* 0x000fe200000e0000 */
[----:B------:R-:W-:Y:S01]  /*6150*/  @!UP0 UIADD3 UR8, UPT, UPT, UR21, 0x7200, URZ ;  /* 0x0000720015088890 */ /* 0x000fe2000fffe0ff */
[----:B------:R-:W-:Y:S01]  /*6160*/  ISETP.NE.AND P0, PT, R10, 0x2, PT ;  /* 0x000000020a00780c */ /* 0x000fe20003f05270 */
[----:B------:R-:W-:Y:S01]  /*6170*/  VOTEU.ALL UP0, P1 ;  /* 0x0000000000ff7886 */ /* 0x000fe20000800000 */
[----:B------:R-:W-:Y:S01]  /*6180*/  UMOV UR19, UR51 ;  /* 0x0000003300137c82 */ /* 0x000fe20008000000 */
[----:B------:R-:W-:Y:S01]  /*6190*/  IMAD.U32 R6, RZ, RZ, UR5 ;  /* 0x00000005ff067e24 */ /* 0x000fe2000f8e00ff */
[----:B------:R-:W-:Y:S01]  /*61a0*/  UMOV UR20, UR36 ;  /* 0x0000002400147c82 */ /* 0x000fe20008000000 */
[----:B------:R-:W-:Y:S01]  /*61b0*/  UMOV UR9, UR25 ;  /* 0x0000001900097c82 */ /* 0x000fe20008000000 */
[----:B------:R-:W-:Y:S01]  /*61c0*/  UMOV UR11, UR51 ;  /* 0x00000033000b7c82 */ /* 0x000fe20008000000 */
[----:B------:R-:W-:Y:S01]  /*61d0*/  UMOV UR12, UR36 ;  /* 0x00000024000c7c82 */ /* 0x000fe20008000000 */
[----:B------:R-:W-:Y:S01]  /*61e0*/  SEL R0, RZ, 0x1, P0 ;  /* 0x00000001ff007807 */ /* 0x000fe20000000000 */
[----:B------:R-:W-:Y:S01]  /*61f0*/  IMAD.U32 R7, RZ, RZ, UR4 ;  /* 0x00000004ff077e24 */ /* 0x000fe2000f8e00ff */
[----:B------:R-:W-:Y:S01]  /*6200*/  @!P1 R2UR UR4, R6 ;  /* 0x00000000060492ca */ /* 0x000fe200000e0000 */
[----:B------:R-:W-:Y:S01]  /*6210*/  UIADD3 UR34, UPT, UPT, UR13, UR26, URZ ;  /* 0x0000001a0d227290 */ /* 0x000fe2000fffe0ff */
[----:B------:R-:W-:Y:S01]  /*6220*/  LOP3.LUT R9, R9, R0, RZ, 0x3c, !PT ;  /* 0x0000000009097212 */ /* 0x000fe200078e3cff */
[----:B------:R-:W-:Y:S01]  /*6230*/  UIADD3 UR32, UPT, UPT, UR14, UR24, URZ ;  /* 0x000000180e207290 */ /* 0x000fe2000fffe0ff */
[----:B------:R-:W-:Y:S01]  /*6240*/  @!P1 R2UR UR5, R7 ;  /* 0x00000000070592ca */ /* 0x000fe200000e0000 */
[----:B------:R-:W-:Y:S01]  /*6250*/  UMOV UR36, UR38 ;  /* 0x0000002600247c82 */ /* 0x000fe20008000000 */
[----:B------:R-:W-:Y:S11]  /*6260*/  SEL R10, R10, RZ, P0 ;  /* 0x000000ff0a0a7207 */ /* 0x000ff60000000000 */
[----:B------:R1:W-:Y:S01]  /*6270*/  @!UP0 UTMALDG.3D [UR16], [UR4], desc[UR6] ;  /* 0x00000610040085b4 */ /* 0x0003e20008011000 */
[----:B------:R-:W-:Y:S05]  /*6280*/  VOTEU.ALL UP0, P1 ;  /* 0x0000000000ff7886 */ /* 0x000fea0000800000 */
[----:B------:R1:W-:Y:S01]  /*6290*/  @!UP0 UTMALDG.3D [UR8], [UR4], desc[UR6] ;  /* 0x00000608040085b4 */ /* 0x0003e20008011000 */
[----:B------:R1:W-:Y:S01]  /*62a0*/  @!P1 SYNCS.ARRIVE.TRANS64.RED.A0TR RZ, [UR21+0x98], R3 ;  /* 0x00009803ffff99a7 */ /* 0x0003e20008300415 */
[----:B------:R-:W-:Y:S01]  /*62b0*/  SYNCS.ARRIVE.TRANS64.RED.A1T0 RZ, [UR29], RZ ;  /* 0x000000ffffff79a7 */ /* 0x000fe2000810041d */
[----:B------:R-:W-:Y:S05]  /*62c0*/  BRA.U UP3, `(.L_x_104) ;  /* 0xffffffe503fc7547 */ /* 0x000fea000b83ffff */
[----:B------:R-:W2:Y:S02]  /*62d0*/  SYNCS.PHASECHK.TRANS64.TRYWAIT P0, [UR21+0xa0], R5 ;  /* 0x0000a005ff0075a7 */ /* 0x000ea40008001115 */
[----:B--2---:R-:W-:Y:S05]  /*62e0*/  @!P0 BRA `(.L_x_105) ;  /* 0x0000006c00e08947 */ /* 0x004fea0003800000 */
.L_x_246:
[----:B------:R-:W4:Y:S02]  /*62f0*/  SYNCS.PHASECHK.TRANS64.TRYWAIT P0, [UR21+0xa8], R5 ;  /* 0x0000a805ff0075a7 */ /* 0x000f240008001115 */
[----:B----4-:R-:W-:Y:S05]  /*6300*/  @!P0 BRA `(.L_x_106) ;  /* 0x0000006c00f08947 */ /* 0x010fea0003800000 */
.L_x_248:
[----:B------:R-:W4:Y:S01]  /*6310*/  SYNCS.PHASECHK.TRANS64.TRYWAIT P0, [UR21+0xb0], R5 ;  /* 0x0000b005ff0075a7 */ /* 0x000f220008001115 */
[----:B--2---:R-:W-:Y:S01]  /*6320*/  HFMA2 R0, -RZ, RZ, 0, 5.9604644775390625e-08 ;  /* 0x00000001ff007431 */ /* 0x004fe200000001ff */
[----:B----4-:R-:W-:Y:S06]  /*6330*/  @!P0 BRA `(.L_x_107) ;  /* 0x0000006c00fc8947 */ /* 0x010fec0003800000 */
.L_x_250:
[----:B--2---:R-:W-:Y:S02]  /*6340*/  MOV R2, UR21 ;  /* 0x0000001500027c02 */ /* 0x004fe40008000f00 */
[----:B------:R-:W-:-:S07]  /*6350*/  SHF.L.U32 R0, R0, 0x1f, RZ ;  /* 0x0000001f00007819 */ /* 0x000fce00000006ff */
.L_x_108:
[----:B--2---:R2:W4:Y:S02]  /*6360*/  SYNCS.PHASECHK.TRANS64.TRYWAIT P0, [R2+URZ+0xb8], R0 ;  /* 0x0000b800020075a7 */ /* 0x00452400080011ff */
[----:B----4-:R-:W-:Y:S05]  /*6370*/  @!P0 NANOSLEEP.SYNCS 0x989680 ;  /* 0x009896800000895d */ /* 0x010fea0003900000 */
[----:B------:R-:W4:Y:S02]  /*6380*/  @!P0 SYNCS.PHASECHK.TRANS64 P0, [R2+URZ+0xb8], R0 ;  /* 0x0000b800020085a7 */ /* 0x000f2400080010ff */
[----:B-1-34-:R-:W-:Y:S05]  /*6390*/  @P0 EXIT ;  /* 0x000000000000094d */ /* 0x01afea0003800000 */
[----:B------:R-:W-:Y:S05]  /*63a0*/  BRA `(.L_x_108) ;  /* 0xfffffffc00ec7947 */ /* 0x000fea000383ffff */
.L_x_89:
[----:B------:R-:W-:-:S06]  /*63b0*/  UISETP.GE.AND UP0, UPT, UR20, 0x4, UPT ;  /* 0x000000041400788c */ /* 0x000fcc000bf06270 */
[----:B------:R-:W-:-:S13]  /*63c0*/  PLOP3.LUT P0, PT, PT, PT, UP0, 0x80, 0x8 ;  /* 0x000000000008781c */ /* 0x000fda0003f0f008 */
[----:B-1----:R-:W-:Y:S05]  /*63d0*/  @!P0 EXIT ;  /* 0x000000000000894d */ /* 0x002fea0003800000 */
[----:B------:R-:W1:Y:S08]  /*63e0*/  S2UR UR4, SR_CgaCtaId ;  /* 0x00000000000479c3 */ /* 0x000e700000008800 */
[----:B------:R-:W-:Y:S01]  /*63f0*/  BAR.SYNC.DEFER_BLOCKING 0x6, 0xa0 ;  /* 0x0182800000007b1d */ /* 0x000fe20000010000 */
[C---:B------:R-:W-:Y:S01]  /*6400*/  IMAD.SHL.U32 R3, R66.reuse, 0x10, RZ ;  /* 0x0000001042037824 */ /* 0x040fe200078e00ff */
[C---:B------:R-:W-:Y:S01]  /*6410*/  SHF.L.U32 R2, R66.reuse, 0x1, RZ ;  /* 0x0000000142027819 */ /* 0x040fe200000006ff */
[C---:B------:R-:W-:Y:S01]  /*6420*/  IMAD.SHL.U32 R5, R53.reuse, 0x200, RZ ;  /* 0x0000020035057824 */ /* 0x040fe200078e00ff */
[----:B------:R-:W-:Y:S01]  /*6430*/  LOP3.LUT R67, R66, 0x60, RZ, 0xc0, !PT ;  /* 0x0000006042437812 */ /* 0x000fe200078ec0ff */
[----:B------:R-:W-:Y:S01]  /*6440*/  IMAD.SHL.U32 R4, R53, 0x200000, RZ ;  /* 0x0020000035047824 */ /* 0x000fe200078e00ff */
[----:B------:R-:W-:-:S02]  /*6450*/  UMOV UR43, 0x400 ;  /* 0x00000400002b7882 */ /* 0x000fc40000000000 */
[----:B------:R-:W2:Y:S01]  /*6460*/  LDC.64 R50, c[0x0][0x8b0] ;  /* 0x00022c00ff327b82 */ /* 0x000ea20000000a00 */
[C---:B------:R-:W-:Y:S01]  /*6470*/  LOP3.LUT R65, R3.reuse, 0x590, RZ, 0xc0, !PT ;  /* 0x0000059003417812 */ /* 0x040fe200078ec0ff */
[----:B------:R-:W3:Y:S01]  /*6480*/  LDCU.64 UR6, c[0x0][0x890] ;  /* 0x00011200ff0677ac */ /* 0x000ee20008000a00 */
[----:B------:R-:W-:Y:S01]  /*6490*/  LOP3.LUT R3, R3, 0x60, RZ, 0xc0, !PT ;  /* 0x0000006003037812 */ /* 0x000fe200078ec0ff */
[----:B------:R-:W-:Y:S01]  /*64a0*/  IMAD.U32 R23, R66, 0x10000, RZ ;  /* 0x0001000042177824 */ /* 0x000fe200078e00ff */
[----:B------:R-:W-:Y:S01]  /*64b0*/  LOP3.LUT R65, R65, 0x200, R5, 0xf8, !PT ;  /* 0x0000020041417812 */ /* 0x000fe200078ef805 */
[----:B------:R-:W-:Y:S01]  /*64c0*/  IMAD.MOV.U32 R22, RZ, RZ, RZ ;  /* 0x000000ffff167224 */ /* 0x000fe200078e00ff */
[----:B------:R-:W-:Y:S01]  /*64d0*/  LOP3.LUT R2, R3, 0xc, R2, 0xf8, !PT ;  /* 0x0000000c03027812 */ /* 0x000fe200078ef802 */
[----:B------:R-:W4:Y:S01]  /*64e0*/  LDC.64 R48, c[0x0][0x8a8] ;  /* 0x00022a00ff307b82 */ /* 0x000f220000000a00 */
[----:B------:R-:W-:Y:S01]  /*64f0*/  LOP3.LUT R4, R4, 0x200000, RZ, 0xc0, !PT ;  /* 0x0020000004047812 */ /* 0x000fe200078ec0ff */
[----:B------:R-:W-:Y:S01]  /*6500*/  IMAD.MOV.U32 R62, RZ, RZ, RZ ;  /* 0x000000ffff3e7224 */ /* 0x000fe200078e00ff */
[----:B------:R-:W-:Y:S01]  /*6510*/  LOP3.LUT R65, R65, R2, RZ, 0xfc, !PT ;  /* 0x0000000241417212 */ /* 0x000fe200078efcff */
[----:B------:R-:W-:Y:S01]  /*6520*/  IMAD.MOV.U32 R61, RZ, RZ, RZ ;  /* 0x000000ffff3d7224 */ /* 0x000fe200078e00ff */
[----:B------:R-:W-:Y:S01]  /*6530*/  LOP3.LUT R64, R66, 0x2, RZ, 0xc0, !PT ;  /* 0x0000000242407812 */ /* 0x000fe200078ec0ff */
[----:B------:R-:W2:Y:S01]  /*6540*/  LDCU UR62, c[0x0][0x370] ;  /* 0x00006e00ff3e77ac */ /* 0x000ea20008000800 */
[----:B------:R-:W-:-:S02]  /*6550*/  LOP3.LUT R23, R4, 0x400000, R23, 0xf8, !PT ;  /* 0x0040000004177812 */ /* 0x000fc400078ef817 */
[----:B------:R-:W-:Y:S01]  /*6560*/  LOP3.LUT R66, R66, 0x4, RZ, 0xc0, !PT ;  /* 0x0000000442427812 */ /* 0x000fe200078ec0ff */
[----:B-1----:R-:W-:Y:S01]  /*6570*/  ULEA UR43, UR4, UR43, 0x18 ;  /* 0x0000002b042b7291 */ /* 0x002fe2000f8ec0ff */
[----:B------:R-:W-:Y:S01]  /*6580*/  MOV R59, RZ ;  /* 0x000000ff003b7202 */ /* 0x000fe20000000f00 */
[----:B---3--:R-:W-:Y:S01]  /*6590*/  IMAD.U32 R68, RZ, RZ, UR7 ;  /* 0x00000007ff447e24 */ /* 0x008fe2000f8e00ff */
[----:B------:R-:W-:Y:S01]  /*65a0*/  MOV R69, UR6 ;  /* 0x0000000600457c02 */ /* 0x000fe20008000f00 */
[----:B------:R-:W-:Y:S01]  /*65b0*/  UIADD3 UR4, UPT, UPT, UR43, 0x200, URZ ;  /* 0x000002002b047890 */ /* 0x000fe2000fffe0ff */
[----:B------:R-:W1:Y:S04]  /*65c0*/  LDCU.64 UR54, c[0x0][0x348] ;  /* 0x00006900ff3677ac */ /* 0x000e680008000a00 */
[----:B------:R-:W3:Y:S01]  /*65d0*/  LDS R0, [UR43+0x180] ;  /* 0x0001802bff007984 */ /* 0x000ee20008000800 */
[----:B------:R-:W-:Y:S01]  /*65e0*/  IMAD.U32 R57, RZ, RZ, UR4 ;  /* 0x00000004ff397e24 */ /* 0x000fe2000f8e00ff */
[----:B------:R-:W1:Y:S04]  /*65f0*/  LDCU UR42, c[0x0][0xb0c] ;  /* 0x00016180ff2a77ac */ /* 0x000e680008000800 */
[----:B------:R-:W-:Y:S01]  /*6600*/  LEA R65, R65, R57, 0x2 ;  /* 0x0000003941417211 */ /* 0x000fe200078e10ff */
[----:B------:R-:W1:Y:S04]  /*6610*/  LDCU UR39, c[0x0][0xb30] ;  /* 0x00016600ff2777ac */ /* 0x000e680008000800 */
[--C-:B------:R-:W-:Y:S01]  /*6620*/  IMAD R64, R64, -0x10, R65.reuse ;  /* 0xfffffff040407824 */ /* 0x100fe200078e0241 */
[----:B------:R-:W1:Y:S01]  /*6630*/  LDCU.64 UR60, c[0x0][0x888] ;  /* 0x00011100ff3c77ac */ /* 0x000e620008000a00 */
[----:B------:R-:W-:Y:S01]  /*6640*/  IMAD R63, R66, -0x10, R65 ;  /* 0xfffffff0423f7824 */ /* 0x000fe200078e0241 */
[----:B------:R-:W1:Y:S01]  /*6650*/  LDCU.64 UR40, c[0x0][0xb28] ;  /* 0x00016500ff2877ac */ /* 0x000e620008000a00 */
[----:B------:R-:W1:Y:S01]  /*6660*/  LDCU.128 UR56, c[0x0][0xb10] ;  /* 0x00016200ff3877ac */ /* 0x000e620008000c00 */
[----:B------:R-:W1:Y:S01]  /*6670*/  LDCU UR53, c[0x0][0x374] ;  /* 0x00006e80ff3577ac */ /* 0x000e620008000800 */
[----:B------:R-:W-:Y:S01]  /*6680*/  UMOV UR52, URZ ;  /* 0x000000ff00347c82 */ /* 0x000fe20008000000 */
[----:B------:R-:W-:Y:S01]  /*6690*/  UMOV UR47, URZ ;  /* 0x000000ff002f7c82 */ /* 0x000fe20008000000 */
[----:B-1234-:R-:W-:-:S07]  /*66a0*/  IMAD.IADD R23, R0, 0x1, R23 ;  /* 0x0000000100177824 */ /* 0x01efce00078e0217 */
.L_x_184:
[----:B------:R-:W-:Y:S02]  /*66b0*/  LEA R3, R59, UR43, 0x3 ;  /* 0x0000002b3b037c11 */ /* 0x000fe4000f8e18ff */
[----:B------:R-:W-:Y:S02]  /*66c0*/  SHF.L.U32 R0, R61, 0x1f, RZ ;  /* 0x0000001f3d007819 */ /* 0x000fe400000006ff */
[----:B-1----:R-:W-:Y:S02]  /*66d0*/  LEA R4, R59, UR43, 0x4 ;  /* 0x0000002b3b047c11 */ /* 0x002fe4000f8e20ff */
[----:B------:R-:W1:Y:S02]  /*66e0*/  SYNCS.PHASECHK.TRANS64.TRYWAIT P0, [R3+URZ+0xd0], R0 ;  /* 0x0000d000030075a7 */ /* 0x000e6400080011ff */
[----:B-12---:R-:W-:Y:S05]  /*66f0*/  @!P0 BRA `(.L_x_109) ;  /* 0x0000006c00248947 */ /* 0x006fea0003800000 */
.L_x_251:
[----:B------:R-:W2:Y:S01]  /*6700*/  LDS.128 R4, [R4+0x160] ;  /* 0x0001600004047984 */ /* 0x000ea20000000c00 */
[----:B------:R-:W-:Y:S01]  /*6710*/  UISETP.GE.AND UP0, UPT, UR45, 0x1, UPT ;  /* 0x000000012d00788c */ /* 0x000fe2000bf06270 */
[----:B------:R-:W-:Y:S01]  /*6720*/  @!PT LDS RZ, [RZ] ;  /* 0x00000000fffff984 */ /* 0x000fe20000000800 */
[----:B------:R-:W-:Y:S01]  /*6730*/  @!PT LDS RZ, [RZ] ;  /* 0x00000000fffff984 */ /* 0x000fe20000000800 */
[----:B------:R-:W-:Y:S01]  /*6740*/  @!PT LDS RZ, [RZ] ;  /* 0x00000000fffff984 */ /* 0x000fe20000000800 */
[----:B------:R-:W-:Y:S01]  /*6750*/  @!PT LDS RZ, [RZ] ;  /* 0x00000000fffff984 */ /* 0x000fe20000000800 */
[----:B------:R3:W-:Y:S06]  /*6760*/  MEMBAR.ALL.CTA ;  /* 0x0000000000007992 */ /* 0x0007ec0000008000 */
[----:B---3--:R-:W3:Y:S01]  /*6770*/  FENCE.VIEW.ASYNC.S ;  /* 0x00000000000073c6 */ /* 0x008ee20000000000 */
[----:B--2---:R-:W-:Y:S11]  /*6780*/  LOP3.LUT P0, RZ, R6, 0x1, RZ, 0xc0, !PT ;  /* 0x0000000106ff7812 */ /* 0x004ff6000780c0ff */
[----:B------:R-:W-:Y:S02]  /*6790*/  @!UPT UIADD3 URZ, UPT, UPT, URZ, URZ, URZ ;  /* 0x000000fffffff290 */ /* 0x000fe4000fffe0ff */
[----:B---3--:R-:W-:Y:S01]  /*67a0*/  VOTEU.ANY UP1, P0 ;  /* 0x0000000000ff7886 */ /* 0x008fe20000020100 */
[----:B------:R-:W-:Y:S01]  /*67b0*/  PLOP3.LUT P0, PT, PT, PT, UP1, 0x80, 0x8 ;  /* 0x000000000008781c */ /* 0x000fe20003f0f018 */
[----:B------:R-:W-:Y:S06]  /*67c0*/  UP2UR UR4, UPR, URZ, 0x2 ;  /* 0x00000002ff047883 */ /* 0x000fec0008000000 */
[----:B------:R-:W-:Y:S06]  /*67d0*/  IMAD.U32 R70, RZ, RZ, UR4 ;  /* 0x00000004ff467e24 */ /* 0x000fec000f8e00ff */
        /* <DEDUP_REMOVED lines=13> */
[----:B------:R-:W2:Y:S01]  /*68b0*/  LDCU UR12, c[0x0][0xb20] ;  /* 0x00016400ff0c77ac */ /* 0x000ea20008000800 */
[----:B------:R-:W-:Y:S02]  /*68c0*/  UIMAD.WIDE.U32 UR4, UR53, UR59, URZ ;  /* 0x0000003b350472a5 */ /* 0x000fe4000f8e00ff */
[----:B------:R-:W-:Y:S02]  /*68d0*/  UIMAD.WIDE.U32 UR6, UR62, UR56, URZ ;  /* 0x000000383e0672a5 */ /* 0x000fe4000f8e00ff */
[----:B------:R-:W-:Y:S02]  /*68e0*/  UISETP.NE.AND UP0, UPT, UR58, 0x1, UPT ;  /* 0x000000013a00788c */ /* 0x000fe4000bf05270 */
[----:B------:R-:W-:Y:S02]  /*68f0*/  UIMAD.WIDE.U32 UR8, UR37, UR59, URZ ;  /* 0x0000003b250872a5 */ /* 0x000fe4000f8e00ff */
[----:B------:R-:W-:Y:S02]  /*6900*/  UIMAD.WIDE.U32 UR10, UR38, UR56, URZ ;  /* 0x00000038260a72a5 */ /* 0x000fe4000f8e00ff */
[----:B------:R-:W-:Y:S02]  /*6910*/  UISETP.NE.AND UP1, UPT, UR42, 0x1, UPT ;  /* 0x000000012a00788c */ /* 0x000fe4000bf25270 */
[----:B------:R-:W-:Y:S01]  /*6920*/  UISETP.NE.AND UP2, UPT, UR45, 0x1, UPT ;  /* 0x000000012d00788c */ /* 0x000fe2000bf45270 */
[----:B------:R-:W-:Y:S02]  /*6930*/  UMOV UR4, UR5 ;  /* 0x0000000500047c82 */ /* 0x000fe40008000000 */
[----:B--2---:R-:W-:Y:S03]  /*6940*/  USHF.R.U32.HI UR5, URZ, UR12, UR4 ;  /* 0x0000000cff057299 */ /* 0x004fe60008011604 */
[----:B------:R-:W-:Y:S02]  /*6950*/  UMOV UR4, UR7 ;  /* 0x0000000700047c82 */ /* 0x000fe40008000000 */
[----:B------:R-:W-:Y:S02]  /*6960*/  USHF.R.U32.HI UR7, URZ, UR57, UR4 ;  /* 0x00000039ff077299 */ /* 0x000fe40008011604 */
[----:B------:R-:W-:Y:S02]  /*6970*/  USEL UR4, UR53, UR5, !UP0 ;  /* 0x0000000535047287 */ /* 0x000fe4000c000000 */
[----:B------:R-:W-:Y:S01]  /*6980*/  USEL UR7, UR62, UR7, !UP1 ;  /* 0x000000073e077287 */ /* 0x000fe2000c800000 */
[----:B------:R-:W-:Y:S01]  /*6990*/  UMOV UR5, UR9 ;  /* 0x0000000900057c82 */ /* 0x000fe20008000000 */
[----:B------:R-:W-:Y:S02]  /*69a0*/  UIMAD.WIDE.U32 UR8, UR4, UR40, URZ ;  /* 0x00000028040872a5 */ /* 0x000fe4000f8e00ff */
[----:B------:R-:W-:Y:S03]  /*69b0*/  USHF.R.U32.HI UR6, URZ, UR12, UR5 ;  /* 0x0000000cff067299 */ /* 0x000fe60008011605 */
[----:B------:R-:W-:Y:S01]  /*69c0*/  UMOV UR5, UR11 ;  /* 0x0000000b00057c82 */ /* 0x000fe20008000000 */
[----:B------:R-:W-:Y:S02]  /*69d0*/  UIMAD.WIDE.U32 UR10, UR7, UR40, URZ ;  /* 0x00000028070a72a5 */ /* 0x000fe4000f8e00ff */
[----:B------:R-:W-:Y:S02]  /*69e0*/  USHF.R.U32.HI UR12, URZ, UR57, UR5 ;  /* 0x00000039ff0c7299 */ /* 0x000fe40008011605 */
[----:B------:R-:W-:Y:S01]  /*69f0*/  USEL UR6, UR37, UR6, !UP0 ;  /* 0x0000000625067287 */ /* 0x000fe2000c000000 */
[----:B------:R-:W-:Y:S02]  /*6a00*/  UMOV UR5, UR9 ;  /* 0x0000000900057c82 */ /* 0x000fe40008000000 */
[----:B------:R-:W-:Y:S01]  /*6a10*/  UMOV UR10, UR11 ;  /* 0x0000000b000a7c82 */ /* 0x000fe20008000000 */
[----:B------:R-:W-:Y:S02]  /*6a20*/  @UP2 USHF.R.U32.HI UR4, URZ, UR41, UR5 ;  /* 0x00000029ff042299 */ /* 0x000fe40008011605 */
[----:B------:R-:W-:Y:S02]  /*6a30*/  @UP2 USHF.R.U32.HI UR7, URZ, UR41, UR10 ;  /* 0x00000029ff072299 */ /* 0x000fe4000801160a */
[----:B------:R-:W-:Y:S02]  /*6a40*/  UIMAD UR4, UR45, UR4, URZ ;  /* 0x000000042d0472a4 */ /* 0x000fe4000f8e02ff */
[----:B------:R-:W-:Y:S02]  /*6a50*/  UIMAD.WIDE.U32 UR10, UR6, UR40, URZ ;  /* 0x00000028060a72a5 */ /* 0x000fe4000f8e00ff */
[----:B------:R-:W-:Y:S02]  /*6a60*/  USEL UR5, UR38, UR12, !UP1 ;  /* 0x0000000c26057287 */ /* 0x000fe4000c800000 */
[----:B------:R-:W-:Y:S02]  /*6a70*/  UIMAD UR8, UR45, UR7, URZ ;  /* 0x000000072d0872a4 */ /* 0x000fe4000f8e02ff */
[----:B------:R-:W-:Y:S03]  /*6a80*/  UISETP.GE.AND UP0, UPT, UR6, UR4, UPT ;  /* 0x000000040600728c */ /* 0x000fe6000bf06270 */
[----:B------:R-:W-:Y:S01]  /*6a90*/  UMOV UR4, UR11 ;  /* 0x0000000b00047c82 */ /* 0x000fe20008000000 */
[----:B------:R-:W-:Y:S02]  /*6aa0*/  UISETP.GE.OR UP0, UPT, UR5, UR8, UP0 ;  /* 0x000000080500728c */ /* 0x000fe40008706670 */
[----:B------:R-:W-:Y:S02]  /*6ab0*/  USHF.R.U32.HI UR4, URZ, UR41, UR4 ;  /* 0x00000029ff047299 */ /* 0x000fe40008011604 */
[----:B------:R-:W-:Y:S02]  /*6ac0*/  UIMAD.WIDE.U32 UR8, UR5, UR40, URZ ;  /* 0x00000028050872a5 */ /* 0x000fe4000f8e00ff */
[----:B------:R-:W-:Y:S02]  /*6ad0*/  USEL UR11, UR6, UR4, !UP2 ;  /* 0x00000004060b7287 */ /* 0x000fe4000d000000 */
[----:B------:R-:W-:Y:S02]  /*6ae0*/  UIADD3 UR8, UPT, UPT, -UR5, URZ, URZ ;  /* 0x000000ff05087290 */ /* 0x000fe4000fffe1ff */
[----:B------:R-:W-:Y:S01]  /*6af0*/  UIADD3 UR10, UPT, UPT, -UR11, URZ, URZ ;  /* 0x000000ff0b0a7290 */ /* 0x000fe2000fffe1ff */
[----:B------:R-:W-:Y:S01]  /*6b00*/  @!UP0 UMOV UR4, UR9 ;  /* 0x0000000900048c82 */ /* 0x000fe20008000000 */
[----:B------:R-:W-:Y:S02]  /*6b10*/  UIADD3 UR9, UPT, UPT, -UR6, URZ, URZ ;  /* 0x000000ff06097290 */ /* 0x000fe4000fffe1ff */
[----:B------:R-:W-:Y:S02]  /*6b20*/  @!UP0 USHF.R.U32.HI UR4, URZ, UR41, UR4 ;  /* 0x00000029ff048299 */ /* 0x000fe40008011604 */
[----:B------:R-:W-:Y:S02]  /*6b30*/  UIMAD UR10, UR45, UR10, UR6 ;  /* 0x0000000a2d0a72a4 */ /* 0x000fe4000f8e0206 */
[----:B------:R-:W-:Y:S04]  /*6b40*/  @!UP0 USEL UR4, UR5, UR4, !UP2 ;  /* 0x0000000405048287 */ /* 0x000fe8000d000000 */
[----:B------:R-:W-:Y:S02]  /*6b50*/  @!UP0 UIMAD UR10, UR7, UR10, UR4 ;  /* 0x0000000a070a82a4 */ /* 0x000fe4000f8e0204 */
[----:B------:R-:W-:Y:S02]  /*6b60*/  @!UP0 UIADD3 UR11, UPT, UPT, UR11, -UR4, URZ ;  /* 0x800000040b0b8290 */ /* 0x000fe4000fffe0ff */
[----:B------:R-:W-:Y:S02]  /*6b70*/  UIMAD UR7, UR42, UR8, UR38 ;  /* 0x000000082a0772a4 */ /* 0x000fe4000f8e0226 */
[----:B------:R-:W-:Y:S02]  /*6b80*/  @!UP0 UIMAD UR6, UR11, UR45, UR5 ;  /* 0x0000002d0b0682a4 */ /* 0x000fe4000f8e0205 */
[----:B------:R-:W-:Y:S01]  /*6b90*/  UIMAD UR4, UR58, UR9, UR37 ;  /* 0x000000093a0472a4 */ /* 0x000fe2000f8e0225 */
[----:B------:R-:W-:Y:S02]  /*6ba0*/  @!UP0 UMOV UR5, UR10 ;  /* 0x0000000a00058c82 */ /* 0x000fe40008000000 */
[----:B------:R-:W-:Y:S02]  /*6bb0*/  UIMAD UR38, UR5, UR42, UR7 ;  /* 0x0000002a052672a4 */ /* 0x000fe4000f8e0207 */
[----:B------:R-:W-:Y:S11]  /*6bc0*/  UIMAD UR37, UR6, UR58, UR4 ;  /* 0x0000003a062572a4 */ /* 0x000ff6000f8e0204 */
[----:B------:R-:W-:Y:S01]  /*6bd0*/  @!UPT UIADD3 URZ, UPT, UPT, URZ, URZ, URZ ;  /* 0x000000fffffff290 */ /* 0x000fe2000fffe0ff */
.L_x_110:
[----:B------:R-:W-:Y:S01]  /*6be0*/  UISETP.NE.AND UP0, UPT, UR39, 0x1, UPT ;  /* 0x000000012700788c */ /* 0x000fe2000bf05270 */
[----:B------:R-:W-:Y:S01]  /*6bf0*/  LOP3.LUT P0, RZ, R57, 0x1b0, RZ, 0xc0, !PT ;  /* 0x000001b039ff7812 */ /* 0x000fe2000780c0ff */
[----:B------:R-:W-:Y:S01]  /*6c00*/  USHF.L.U32 UR50, UR32, 0x6, URZ ;  /* 0x0000000620327899 */ /* 0x000fe200080006ff */
[----:B------:R-:W-:Y:S01]  /*6c10*/  BSSY.RECONVERGENT B6, `(.L_x_111) ;  /* 0x0000034000067945 */ /* 0x000fe20003800200 */
[----:B------:R-:W-:Y:S01]  /*6c20*/  USHF.L.U32 UR49, UR34, 0x8, URZ ;  /* 0x0000000822317899 */ /* 0x000fe200080006ff */
[----:B------:R-:W-:Y:S06]  /*6c30*/  IADD3 R59, PT, PT, R59, 0x1, RZ ;  /* 0x000000013b3b7810 */ /* 0x000fec0007ffe0ff */
[----:B------:R-:W2:Y:S01]  /*6c40*/  @!UP0 LDCU.128 UR12, c[0x0][0xb10] ;  /* 0x00016200ff0c87ac */ /* 0x000ea20008000c00 */
[----:B------:R-:W3:Y:S01]  /*6c50*/  @!UP0 LDCU UR5, c[0x0][0xb0c] ;  /* 0x00016180ff0587ac */ /* 0x000ee20008000800 */
[----:B------:R-:W4:Y:S01]  /*6c60*/  @!UP0 LDCU UR10, c[0x0][0xb20] ;  /* 0x00016400ff0a87ac */ /* 0x000f220008000800 */
[----:B--2---:R-:W-:Y:S02]  /*6c70*/  UIMAD.WIDE.U32 UR8, UR38, UR12, URZ ;  /* 0x0000000c260872a5 */ /* 0x004fe4000f8e00ff */
[----:B------:R-:W-:Y:S02]  /*6c80*/  UIMAD.WIDE.U32 UR6, UR37, UR15, URZ ;  /* 0x0000000f250672a5 */ /* 0x000fe4000f8e00ff */
[----:B------:R-:W-:Y:S03]  /*6c90*/  @!UP0 UISETP.NE.AND UP1, UPT, UR14, 0x1, UPT ;  /* 0x000000010e00888c */ /* 0x000fe6000bf25270 */
[----:B------:R-:W-:Y:S01]  /*6ca0*/  @!UP0 UMOV UR4, UR9 ;  /* 0x0000000900048c82 */ /* 0x000fe20008000000 */
[----:B---3--:R-:W-:Y:S02]  /*6cb0*/  @!UP0 UISETP.NE.AND UP2, UPT, UR5, 0x1, UPT ;  /* 0x000000010500888c */ /* 0x008fe4000bf45270 */
[----:B------:R-:W-:Y:S01]  /*6cc0*/  @!UP0 USHF.R.U32.HI UR4, URZ, UR13, UR4 ;  /* 0x0000000dff048299 */ /* 0x000fe20008011604 */
[----:B------:R-:W-:Y:S02]  /*6cd0*/  @!UP0 UMOV UR6, UR7 ;  /* 0x0000000700068c82 */ /* 0x000fe40008000000 */
[----:B----4-:R-:W-:Y:S02]  /*6ce0*/  @!UP0 USHF.R.U32.HI UR6, URZ, UR10, UR6 ;  /* 0x0000000aff068299 */ /* 0x010fe40008011606 */
[----:B------:R-:W-:Y:S02]  /*6cf0*/  @!UP0 USEL UR7, UR38, UR4, !UP2 ;  /* 0x0000000426078287 */ /* 0x000fe4000d000000 */
[----:B------:R-:W-:Y:S04]  /*6d00*/  @!UP0 USEL UR6, UR37, UR6, !UP1 ;  /* 0x0000000625068287 */ /* 0x000fe8000c800000 */
[----:B------:R-:W-:Y:S02]  /*6d10*/  @!UP0 UIADD3 UR4, UPT, UPT, -UR7, UR6, URZ ;  /* 0x0000000607048290 */ /* 0x000fe4000fffe1ff */
[----:B------:R-:W-:Y:S02]  /*6d20*/  @!UP0 UIADD3 UR6, UPT, UPT, UR7, -UR6, URZ ;  /* 0x8000000607068290 */ /* 0x000fe4000fffe0ff */
[----:B------:R-:W-:Y:S02]  /*6d30*/  @!UP0 UIMAD UR38, UR4, UR5, UR38 ;  /* 0x00000005042682a4 */ /* 0x000fe4000f8e0226 */
[----:B------:R-:W-:Y:S01]  /*6d40*/  @!UP0 UIMAD UR37, UR6, UR14, UR37 ;  /* 0x0000000e062582a4 */ /* 0x000fe2000f8e0225 */
[----:B------:R-:W-:Y:S11]  /*6d50*/  @!P0 BRA `(.L_x_112) ;  /* 0x00000000007c8947 */ /* 0x000ff60003800000 */
[----:B------:R-:W2:Y:S01]  /*6d60*/  LDCU.64 UR8, c[0x4][0x80] ;  /* 0x01001000ff0877ac */ /* 0x000ea20008000a00 */
[----:B------:R-:W-:Y:S01]  /*6d70*/  MOV R2, 0x0 ;  /* 0x0000000000027802 */ /* 0x000fe20000000f00 */
[----:B------:R-:W-:Y:S02]  /*6d80*/  HFMA2 R12, -RZ, RZ, 0, 5.9604644775390625e-08 ;  /* 0x00000001ff0c7431 */ /* 0x000fe400000001ff */
[----:B------:R-:W-:Y:S01]  /*6d90*/  IMAD.MOV.U32 R8, RZ, RZ, 0x70 ;  /* 0x00000070ff087424 */ /* 0x000fe200078e00ff */
[----:B------:R3:W4:Y:S01]  /*6da0*/  LDC.64 R14, c[0x4][R2] ;  /* 0x01000000020e7b82 */ /* 0x0007220000000a00 */
[----:B------:R-:W1:Y:S01]  /*6db0*/  LDCU.64 UR6, c[0x4][0x88] ;  /* 0x01001100ff0677ac */ /* 0x000e620008000a00 */
[----:B------:R-:W-:Y:S01]  /*6dc0*/  IMAD.MOV.U32 R13, RZ, RZ, RZ ;  /* 0x000000ffff0d7224 */ /* 0x000fe200078e00ff */
[----:B------:R-:W1:Y:S01]  /*6dd0*/  LDCU.64 UR4, c[0x4][0x8] ;  /* 0x01000100ff0477ac */ /* 0x000e620008000a00 */
[----:B--2---:R-:W-:Y:S01]  /*6de0*/  MOV R5, UR9 ;  /* 0x0000000900057c02 */ /* 0x004fe20008000f00 */
[----:B------:R-:W-:Y:S01]  /*6df0*/  IMAD.U32 R4, RZ, RZ, UR8 ;  /* 0x00000008ff047e24 */ /* 0x000fe2000f8e00ff */
[----:B-1----:R-:W-:Y:S01]  /*6e00*/  MOV R7, UR7 ;  /* 0x0000000700077c02 */ /* 0x002fe20008000f00 */
[----:B------:R-:W-:Y:S01]  /*6e10*/  IMAD.U32 R6, RZ, RZ, UR6 ;  /* 0x00000006ff067e24 */ /* 0x000fe2000f8e00ff */
[----:B------:R-:W-:Y:S01]  /*6e20*/  MOV R11, UR5 ;  /* 0x00000005000b7c02 */ /* 0x000fe20008000f00 */
[----:B------:R-:W-:Y:S02]  /*6e30*/  IMAD.U32 R10, RZ, RZ, UR4 ;  /* 0x00000004ff0a7e24 */ /* 0x000fe4000f8e00ff */
[----:B------:R-:W-:Y:S07]  /*6e40*/  LEPC R20, `(.L_x_113) ;  /* 0x000000001014794e */ /* 0x000fee0000000000 */
[----:B---345:R-:W-:Y:S05]  /*6e50*/  CALL.ABS.NOINC R14 ;  /* 0x000000000e007343 */ /* 0x038fea0003c00000 */
.L_x_113:
[----:B------:R-:W1:Y:S01]  /*6e60*/  LDCU.64 UR8, c[0x4][0x80] ;  /* 0x01001000ff0877ac */ /* 0x000e620008000a00 */
[----:B------:R-:W2:Y:S01]  /*6e70*/  LDC.64 R2, c[0x4][R2] ;  /* 0x0100000002027b82 */ /* 0x000ea20000000a00 */
[----:B------:R-:W-:Y:S02]  /*6e80*/  HFMA2 R12, -RZ, RZ, 0, 5.9604644775390625e-08 ;  /* 0x00000001ff0c7431 */ /* 0x000fe400000001ff */
[----:B------:R-:W-:Y:S02]  /*6e90*/  IMAD.MOV.U32 R8, RZ, RZ, 0x70 ;  /* 0x00000070ff087424 */ /* 0x000fe400078e00ff */
[----:B------:R-:W-:Y:S01]  /*6ea0*/  IMAD.MOV.U32 R13, RZ, RZ, RZ ;  /* 0x000000ffff0d7224 */ /* 0x000fe200078e00ff */
[----:B------:R-:W3:Y:S01]  /*6eb0*/  LDCU.64 UR6, c[0x4][0x88] ;  /* 0x01001100ff0677ac */ /* 0x000ee20008000a00 */
[----:B------:R-:W4:Y:S01]  /*6ec0*/  LDCU.64 UR4, c[0x4][0x8] ;  /* 0x01000100ff0477ac */ /* 0x000f220008000a00 */
[----:B-1----:R-:W-:Y:S02]  /*6ed0*/  MOV R4, UR8 ;  /* 0x0000000800047c02 */ /* 0x002fe40008000f00 */
[----:B------:R-:W-:Y:S02]  /*6ee0*/  MOV R5, UR9 ;  /* 0x0000000900057c02 */ /* 0x000fe40008000f00 */
[----:B---3--:R-:W-:Y:S01]  /*6ef0*/  MOV R7, UR7 ;  /* 0x0000000700077c02 */ /* 0x008fe20008000f00 */
[----:B------:R-:W-:Y:S01]  /*6f00*/  IMAD.U32 R6, RZ, RZ, UR6 ;  /* 0x00000006ff067e24 */ /* 0x000fe2000f8e00ff */
[----:B----4-:R-:W-:Y:S01]  /*6f10*/  MOV R11, UR5 ;  /* 0x00000005000b7c02 */ /* 0x010fe20008000f00 */
[----:B------:R-:W-:Y:S02]  /*6f20*/  IMAD.U32 R10, RZ, RZ, UR4 ;  /* 0x00000004ff0a7e24 */ /* 0x000fe4000f8e00ff */
[----:B------:R-:W-:Y:S07]  /*6f30*/  LEPC R20, `(.L_x_112) ;  /* 0x000000001014794e */ /* 0x000fee0000000000 */
[----:B--2---:R-:W-:Y:S05]  /*6f40*/  CALL.ABS.NOINC R2 ;  /* 0x0000000002007343 */ /* 0x004fea0003c00000 */
.L_x_112:
[----:B------:R-:W-:Y:S05]  /*6f50*/  BSYNC.RECONVERGENT B6 ;  /* 0x0000000000067941 */ /* 0x000fea0003800200 */
.L_x_111:
[----:B------:R-:W-:Y:S02]  /*6f60*/  R2UR UR6, R56 ;  /* 0x00000000380672ca */ /* 0x000fe400000e0000 */
[----:B------:R-:W-:Y:S02]  /*6f70*/  R2UR UR5, R69 ;  /* 0x00000000450572ca */ /* 0x000fe400000e0000 */
[----:B------:R-:W-:Y:S02]  /*6f80*/  R2UR UR4, R68 ;  /* 0x00000000440472ca */ /* 0x000fe400000e0000 */
[----:B------:R-:W-:Y:S02]  /*6f90*/  ISETP.NE.U32.AND P4, PT, R50, RZ, PT ;  /* 0x000000ff3200720c */ /* 0x000fe40003f85070 */
[----:B------:R-:W-:Y:S02]  /*6fa0*/  ISETP.NE.U32.AND P2, PT, RZ, UR60, PT ;  /* 0x0000003cff007c0c */ /* 0x000fe4000bf45070 */
[----:B------:R-:W-:Y:S02]  /*6fb0*/  ISETP.NE.AND.EX P4, PT, R51, RZ, PT, P4 ;  /* 0x000000ff3300720c */ /* 0x000fe40003f85340 */
[----:B------:R-:W-:Y:S01]  /*6fc0*/  ISETP.NE.AND.EX P2, PT, RZ, UR61, PT, P2 ;  /* 0x0000003dff007c0c */ /* 0x000fe2000bf45320 */
[----:B------:R-:W-:Y:S02]  /*6fd0*/  UISETP.NE.AND UP2, UPT, UR6, URZ, UPT ;  /* 0x000000ff0600728c */ /* 0x000fe4000bf45270 */
[----:B------:R-:W-:Y:S04]  /*6fe0*/  UISETP.NE.U32.AND UP0, UPT, UR5, URZ, UPT ;  /* 0x000000ff0500728c */ /* 0x000fe8000bf05070 */
[----:B------:R-:W-:Y:S01]  /*6ff0*/  UISETP.NE.AND.EX UP1, UPT, UR4, URZ, UPT, UP0 ;  /* 0x000000ff0400728c */ /* 0x000fe2000bf25300 */
[----:B------:R-:W-:Y:S01]  /*7000*/  PLOP3.LUT P1, PT, PT, PT, UP2, 0x80, 0x8 ;  /* 0x000000000008781c */ /* 0x000fe20003f2f028 */
[----:B------:R-:W-:Y:S03]  /*7010*/  UPLOP3.LUT UP0, UPT, UPT, UPT, UPT, 0x40, 0x4 ;  /* 0x000000000004789c */ /* 0x000fe60003f0e870 */
[----:B------:R-:W-:Y:S06]  /*7020*/  @UP2 UPLOP3.LUT UP0, UPT, UPT, UPT, UP1, 0x80, 0x8 ;  /* 0x000000000008289c */ /* 0x000fec0003f0f010 */
[----:B------:R-:W-:Y:S01]  /*7030*/  PLOP3.LUT P0, PT, PT, PT, UP0, 0x80, 0x8 ;  /* 0x000000000008781c */ /* 0x000fe20003f0f008 */
[----:B------:R-:W-:Y:S01]  /*7040*/  @!UPT UIADD3 URZ, UPT, UPT, URZ, URZ, URZ ;  /* 0x000000fffffff290 */ /* 0x000fe2000fffe0ff */
[----:B------:R-:W-:Y:S11]  /*7050*/  BRA.U !UP1, `(.L_x_114) ;  /* 0x0000000109407547 */ /* 0x000ff6000b800000 */
[----:B------:R-:W-:Y:S01]  /*7060*/  UISETP.NE.U32.AND UP0, UPT, UR60, URZ, UPT ;  /* 0x000000ff3c00728c */ /* 0x000fe2000bf05070 */
[----:B------:R-:W-:Y:S01]  /*7070*/  R2UR UR6, R69 ;  /* 0x00000000450672ca */ /* 0x000fe200000e0000 */
[----:B------:R-:W2:Y:S01]  /*7080*/  LDCU.64 UR8, c[0x0][0x358] ;  /* 0x00006b00ff0877ac */ /* 0x000ea20008000a00 */
[----:B------:R-:W-:Y:S02]  /*7090*/  HFMA2 R52, -RZ, RZ, 0, 5.9604644775390625e-08 ;  /* 0x00000001ff347431 */ /* 0x000fe400000001ff */
[----:B-1----:R-:W-:Y:S01]  /*70a0*/  IMAD.MOV.U32 R0, RZ, RZ, 0x1 ;  /* 0x00000001ff007424 */ /* 0x002fe200078e00ff */
[----:B------:R-:W-:Y:S06]  /*70b0*/  UISETP.NE.AND.EX UP0, UPT, UR61, URZ, UPT, UP0 ;  /* 0x000000ff3d00728c */ /* 0x000fec000bf05300 */
[----:B------:R-:W-:Y:S05]  /*70c0*/  PLOP3.LUT P3, PT, PT, PT, UP0, 0x80, 0x8 ;  /* 0x000000000008781c */ /* 0x000fea0003f6f008 */
[----:B------:R-:W1:Y:S01]  /*70d0*/  @UP0 LDCU.64 UR4, c[0x0][0x888] ;  /* 0x00011100ff0407ac */ /* 0x000e620008000a00 */
[----:B------:R-:W-:Y:S07]  /*70e0*/  @UP0 UIMAD UR6, UR36, UR6, URZ ;  /* 0x00000006240602a4 */ /* 0x000fee000f8e02ff */
[----:B------:R-:W-:Y:S01]  /*70f0*/  @!P3 PRMT R52, R0, 0x7610, R52 ;  /* 0x000076100034b816 */ /* 0x000fe20000000034 */
[----:B-1----:R-:W-:Y:S06]  /*7100*/  @UP0 UIMAD.WIDE UR4, UR6, 0x4, UR4 ;  /* 0x00000004060408a5 */ /* 0x002fec000f8e0204 */
[----:B------:R-:W-:Y:S02]  /*7110*/  IMAD.U32 R2, RZ, RZ, UR4 ;  /* 0x00000004ff027e24 */ /* 0x000fe4000f8e00ff */
[----:B------:R-:W-:Y:S03]  /*7120*/  IMAD.U32 R3, RZ, RZ, UR5 ;  /* 0x00000005ff037e24 */ /* 0x000fe6000f8e00ff */
[----:B------:R-:W1:Y:S02]  /*7130*/  @!UP0 LDCU UR4, c[0x0][0x880] ;  /* 0x00011000ff0487ac */ /* 0x000e640008000800 */
[----:B--2--5:R2:W5:Y:S02]  /*7140*/  @P3 LDG.E R27, desc[UR8][R2.64] ;  /* 0x00000008021b3981 */ /* 0x024564000c1e1900 */
[----:B-12---:R-:W-:Y:S02]  /*7150*/  @!P3 MOV R27, UR4 ;  /* 0x00000004001bbc02 */ /* 0x006fe40008000f00 */
.L_x_114:
[----:B------:R-:W-:Y:S05]  /*7160*/  @!P4 BRA `(.L_x_115) ;  /* 0x000000000024c947 */ /* 0x000fea0003800000 */
[----:B------:R-:W-:Y:S01]  /*7170*/  ISETP.NE.U32.AND P3, PT, R48, RZ, PT ;  /* 0x000000ff3000720c */ /* 0x000fe20003f65070 */
[----:B------:R-:W2:Y:S03]  /*7180*/  LDCU.64 UR4, c[0x0][0x358] ;  /* 0x00006b00ff0477ac */ /* 0x000ea60008000a00 */
[----:B------:R-:W-:Y:S11]  /*7190*/  ISETP.NE.AND.EX P3, PT, R49, RZ, PT, P3 ;  /* 0x000000ff3100720c */ /* 0x000ff60003f65330 */
[----:B------:R-:W-:Y:S02]  /*71a0*/  @!UPT UIADD3 URZ, UPT, UPT, URZ, URZ, URZ ;  /* 0x000000fffffff290 */ /* 0x000fe4000fffe0ff */
[----:B------:R-:W3:Y:S01]  /*71b0*/  @P3 LDC.64 R2, c[0x0][0x8a8] ;  /* 0x00022a00ff023b82 */ /* 0x000ee20000000a00 */
[----:B-1----:R-:W-:Y:S04]  /*71c0*/  @P3 IMAD R0, R50, UR36, RZ ;  /* 0x0000002432003c24 */ /* 0x002fe8000f8e02ff */
[----:B---3--:R-:W-:Y:S05]  /*71d0*/  @P3 IMAD.WIDE R2, R0, 0x4, R2 ;  /* 0x0000000400023825 */ /* 0x008fea00078e0202 */
[----:B--2--5:R2:W5:Y:S02]  /*71e0*/  @P3 LDG.E R24, desc[UR4][R2.64] ;  /* 0x0000000402183981 */ /* 0x024564000c1e1900 */
[----:B--2---:R-:W3:Y:S02]  /*71f0*/  @!P3 LDC R24, c[0x0][0x8a0] ;  /* 0x00022800ff18bb82 */ /* 0x004ee40000000800 */
.L_x_115:
[----:B-----5:R-:W-:Y:S01]  /*7200*/  FSETP.NEU.AND P3, PT, R27, RZ, PT ;  /* 0x000000ff1b00720b */ /* 0x020fe20003f6d000 */
[----:B------:R-:W-:Y:S01]  /*7210*/  BSSY B1, `(.L_x_116) ;  /* 0x0000038000017945 */ /* 0x000fe20003800000 */
[----:B------:R-:W-:Y:S01]  /*7220*/  SEL R3, RZ, 0xffffffff, P2 ;  /* 0xffffffffff037807 */ /* 0x000fe20001000000 */
[----:B------:R-:W-:Y:S01]  /*7230*/  IMAD.MOV.U32 R74, RZ, RZ, 0x1 ;  /* 0x00000001ff4a7424 */ /* 0x000fe200078e00ff */
[----:B------:R-:W-:Y:S01]  /*7240*/  @P1 LOP3.LUT P2, RZ, R52, 0xff, RZ, 0xc0, !PT ;  /* 0x000000ff34ff1812 */ /* 0x000fe2000784c0ff */
[----:B------:R-:W-:Y:S01]  /*7250*/  IMAD R25, R22, 0x80, R23 ;  /* 0x0000008016197824 */ /* 0x000fe200078e0217 */
[----:B-1----:R-:W-:Y:S01]  /*7260*/  @P1 SEL R0, RZ, 0xffffffff, P3 ;  /* 0xffffffffff001807 */ /* 0x002fe20001800000 */
[----:B------:R-:W-:Y:S01]  /*7270*/  IMAD R60, R66, -0x10, R64 ;  /* 0xfffffff0423c7824 */ /* 0x000fe200078e0240 */
[----:B------:R-:W-:Y:S01]  /*7280*/  LEA R72, R22, UR43, 0x3 ;  /* 0x0000002b16487c11 */ /* 0x000fe2000f8e18ff */
[----:B------:R-:W-:Y:S01]  /*7290*/  IMAD.MOV.U32 R73, RZ, RZ, RZ ;  /* 0x000000ffff497224 */ /* 0x000fe200078e00ff */
[C---:B------:R-:W-:Y:S02]  /*72a0*/  @P0 SEL R0, R3.reuse, R0, !P2 ;  /* 0x0000000003000207 */ /* 0x040fe40005000000 */
[----:B------:R-:W-:Y:S02]  /*72b0*/  CS2R R38, SRZ ;  /* 0x0000000000267805 */ /* 0x000fe4000001ff00 */
[----:B------:R-:W-:Y:S02]  /*72c0*/  PLOP3.LUT P2, PT, PT, PT, UP1, 0x80, 0x8 ;  /* 0x000000000008781c */ /* 0x000fe40003f4f018 */
[----:B------:R-:W-:Y:S02]  /*72d0*/  CS2R R36, SRZ ;  /* 0x0000000000247805 */ /* 0x000fe4000001ff00 */
[----:B------:R-:W-:Y:S02]  /*72e0*/  @P1 LOP3.LUT R0, R0, 0x1, RZ, 0xc0, !PT ;  /* 0x0000000100001812 */ /* 0x000fe400078ec0ff */
[----:B------:R-:W-:Y:S02]  /*72f0*/  CS2R R34, SRZ ;  /* 0x0000000000227805 */ /* 0x000fe4000001ff00 */
[----:B------:R-:W-:Y:S02]  /*7300*/  LOP3.LUT P4, R58, R52, 0xff, RZ, 0xc0, !PT ;  /* 0x000000ff343a7812 */ /* 0x000fe4000788c0ff */
[----:B------:R-:W-:Y:S02]  /*7310*/  CS2R R32, SRZ ;  /* 0x0000000000207805 */ /* 0x000fe4000001ff00 */
[----:B------:R-:W-:Y:S02]  /*7320*/  ISETP.NE.U32.OR P5, PT, R0, 0x1, !P1 ;  /* 0x000000010000780c */ /* 0x000fe40004fa5470 */
[----:B------:R-:W-:Y:S02]  /*7330*/  CS2R R42, SRZ ;  /* 0x00000000002a7805 */ /* 0x000fe4000001ff00 */
[----:B------:R-:W-:Y:S02]  /*7340*/  SEL R2, RZ, 0xffffffff, P3 ;  /* 0xffffffffff027807 */ /* 0x000fe40001800000 */
[----:B------:R-:W-:Y:S02]  /*7350*/  CS2R R40, SRZ ;  /* 0x0000000000287805 */ /* 0x000fe4000001ff00 */
[----:B------:R-:W-:Y:S02]  /*7360*/  P2R R71, PR, RZ, 0x20 ;  /* 0x00000020ff477803 */ /* 0x000fe40000000000 */
[----:B------:R-:W-:Y:S02]  /*7370*/  CS2R R46, SRZ ;  /* 0x00000000002e7805 */ /* 0x000fe4000001ff00 */
[----:B------:R-:W-:Y:S02]  /*7380*/  CS2R R44, SRZ ;  /* 0x00000000002c7805 */ /* 0x000fe4000001ff00 */
[----:B------:R-:W-:Y:S04]  /*7390*/  @P2 SEL R2, R3, R2, !P4 ;  /* 0x0000000203022207 */ /* 0x000fe80006000000 */
[----:B------:R-:W-:Y:S02]  /*73a0*/  LOP3.LUT R2, R2, 0x1, RZ, 0xc0, !PT ;  /* 0x0000000102027812 */ /* 0x000fe400078ec0ff */
[----:B------:R-:W-:Y:S02]  /*73b0*/  @P5 SHF.L.U32 R0, RZ, 0x1f, RZ ;  /* 0x0000001fff005819 */ /* 0x000fe400000006ff */
[----:B------:R-:W-:Y:S02]  /*73c0*/  ISETP.NE.U32.AND P2, PT, R2, 0x1, PT ;  /* 0x000000010200780c */ /* 0x000fe40003f45070 */
[----:B------:R1:W2:Y:S02]  /*73d0*/  @P5 SYNCS.PHASECHK.TRANS64.TRYWAIT P1, [UR43+0x80], R0 ;  /* 0x00008000ff0055a7 */ /* 0x0002a4000802112b */
[----:B------:R-:W-:Y:S02]  /*73e0*/  P2R R75, PR, RZ, 0x4 ;  /* 0x00000004ff4b7803 */ /* 0x000fe40000000000 */
[----:B-1----:R-:W-:Y:S04]  /*73f0*/  SHF.L.U32 R0, R62, 0x1f, RZ ;  /* 0x0000001f3e007819 */ /* 0x002fe800000006ff */
[----:B------:R1:W4:Y:S01]  /*7400*/  SYNCS.PHASECHK.TRANS64.TRYWAIT P0, [R72+URZ+0xf0], R0 ;  /* 0x0000f000480075a7 */ /* 0x00032200080011ff */
[----:B--2---:R-:W-:Y:S01]  /*7410*/  @P5 SEL R74, RZ, 0x1, !P1 ;  /* 0x00000001ff4a5807 */ /* 0x004fe20004800000 */
[----:B-1----:R-:W-:Y:S06]  /*7420*/  @!P5 BRA `(.L_x_117) ;  /* 0x000000000058d947 */ /* 0x002fec0003800000 */
[----:B------:R-:W-:Y:S01]  /*7430*/  IMAD.MOV.U32 R39, RZ, RZ, RZ ;  /* 0x000000ffff277224 */ /* 0x000fe200078e00ff */
[----:B------:R-:W-:Y:S01]  /*7440*/  ISETP.NE.AND P1, PT, R74, RZ, PT ;  /* 0x000000ff4a00720c */ /* 0x000fe20003f25270 */
[----:B------:R-:W-:Y:S01]  /*7450*/  BSSY B0, `(.L_x_118) ;  /* 0x000000c000007945 */ /* 0x000fe20003800000 */
[----:B------:R-:W-:Y:S02]  /*7460*/  CS2R R46, SRZ ;  /* 0x00000000002e7805 */ /* 0x000fe4000001ff00 */
[----:B------:R-:W-:Y:S02]  /*7470*/  CS2R R44, SRZ ;  /* 0x00000000002c7805 */ /* 0x000fe4000001ff00 */
[----:B------:R-:W-:Y:S02]  /*7480*/  CS2R R42, SRZ ;  /* 0x00000000002a7805 */ /* 0x000fe4000001ff00 */
[----:B------:R-:W-:Y:S02]  /*7490*/  CS2R R40, SRZ ;  /* 0x0000000000287805 */ /* 0x000fe4000001ff00 */
[----:B------:R-:W-:Y:S02]  /*74a0*/  CS2R R34, SRZ ;  /* 0x0000000000227805 */ /* 0x000fe4000001ff00 */
[----:B------:R-:W-:Y:S02]  /*74b0*/  CS2R R32, SRZ ;  /* 0x0000000000207805 */ /* 0x000fe4000001ff00 */
[----:B------:R-:W-:Y:S01]  /*74c0*/  CS2R R36, SRZ ;  /* 0x0000000000247805 */ /* 0x000fe2000001ff00 */
[----:B------:R-:W-:Y:S06]  /*74d0*/  @P1 BRA `(.L_x_119) ;  /* 0x00000000000c1947 */ /* 0x000fec0003800000 */
[----:B------:R-:W-:Y:S04]  /*74e0*/  SHF.L.U32 R3, RZ, 0x1f, RZ ;  /* 0x0000001fff037819 */ /* 0x000fe800000006ff */
[----:B------:R-:W1:Y:S02]  /*74f0*/  SYNCS.PHASECHK.TRANS64.TRYWAIT P1, [UR43+0x80], R3 ;  /* 0x00008003ff0075a7 */ /* 0x000e64000802112b */
[----:B-1----:R-:W-:Y:S05]  /*7500*/  @!P1 BRA `(.L_x_120) ;  /* 0x0000005c00b49947 */ /* 0x002fea0003800000 */
.L_x_119:
[----:B------:R-:W-:Y:S05]  /*7510*/  BSYNC B0 ;  /* 0x0000000000007941 */ /* 0x000fea0003800000 */
.L_x_118:
[----:B------:R-:W-:Y:S01]  /*7520*/  ISETP.NE.AND P1, PT, R75, RZ, PT ;  /* 0x000000ff4b00720c */ /* 0x000fe20003f25270 */
[----:B------:R-:W-:Y:S11]  /*7530*/  HFMA2 R73, -RZ, RZ, 0, 5.9604644775390625e-08 ;  /* 0x00000001ff497431 */ /* 0x000ff600000001ff */
[----:B------:R-:W-:Y:S01]  /*7540*/  @!UPT UIADD3 URZ, UPT, UPT, URZ, URZ, URZ ;  /* 0x000000fffffff290 */ /* 0x000fe2000fffe0ff */
[----:B------:R2:W1:Y:S04]  /*7550*/  @P1 LDS.128 R44, [R65] ;  /* 0x00000000412c1984 */ /* 0x0004680000000c00 */
[----:B------:R2:W1:Y:S04]  /*7560*/  @P1 LDS.128 R40, [R64+0x10] ;  /* 0x0000100040281984 */ /* 0x0004680000000c00 */
[----:B------:R2:W1:Y:S04]  /*7570*/  @P1 LDS.128 R32, [R63+0x20] ;  /* 0x000020003f201984 */ /* 0x0004680000000c00 */
[----:B------:R2:W1:Y:S02]  /*7580*/  @P1 LDS.128 R36, [R60+0x30] ;  /* 0x000030003c241984 */ /* 0x0004640000000c00 */
.L_x_117:
[----:B------:R-:W-:Y:S05]  /*7590*/  BSYNC B1 ;  /* 0x0000000000017941 */ /* 0x000fea0003800000 */
.L_x_116:
[----:B-1----:R-:W-:Y:S04]  /*75a0*/  SHF.R.U32.HI R2, RZ, 0x15, R25 ;  /* 0x00000015ff027819 */ /* 0x002fe80000011619 */
[----:B------:R-:W-:Y:S01]  /*75b0*/  LOP3.LUT P1, RZ, R2, 0x3, R53, 0x48, !PT ;  /* 0x0000000302ff7812 */ /* 0x000fe20007824835 */
[----:B------:R-:W-:Y:S01]  /*75c0*/  @!UPT UIADD3 URZ, UPT, UPT, URZ, URZ, URZ ;  /* 0x000000fffffff290 */ /* 0x000fe2000fffe0ff */
[----:B----4-:R-:W-:Y:S11]  /*75d0*/  @P0 BRA `(.L_x_121) ;  /* 0x0000000000080947 */ /* 0x010ff60003800000 */
[----:B------:R-:W1:Y:S02]  /*75e0*/  SYNCS.PHASECHK.TRANS64.TRYWAIT P0, [R72+URZ+0xf0], R0 ;  /* 0x0000f000480075a7 */ /* 0x000e6400080011ff */
[----:B-1----:R-:W-:Y:S05]  /*75f0*/  @!P0 BRA `(.L_x_122) ;  /* 0x0000005c00908947 */ /* 0x002fea0003800000 */
.L_x_121:
[----:B------:R-:W-:Y:S05]  /*7600*/  @!P1 BRA `(.L_x_123) ;  /* 0x0000000000409947 */ /* 0x000fea0003800000 */
[----:B------:R-:W4:Y:S01]  /*7610*/  LDCU.64 UR8, c[0x4][0x70] ;  /* 0x01000e00ff0877ac */ /* 0x000f220008000a00 */
[----:B------:R-:W-:Y:S01]  /*7620*/  MOV R3, 0x0 ;  /* 0x0000000000037802 */ /* 0x000fe20000000f00 */
[----:B------:R-:W-:Y:S02]  /*7630*/  HFMA2 R12, -RZ, RZ, 0, 5.9604644775390625e-08 ;  /* 0x00000001ff0c7431 */ /* 0x000fe400000001ff */
[----:B------:R-:W-:Y:S02]  /*7640*/  IMAD.MOV.U32 R8, RZ, RZ, 0x192 ;  /* 0x00000192ff087424 */ /* 0x000fe400078e00ff */
[----:B------:R-:W-:Y:S01]  /*7650*/  IMAD.MOV.U32 R13, RZ, RZ, RZ ;  /* 0x000000ffff0d7224 */ /* 0x000fe200078e00ff */
[----:B------:R-:W5:Y:S01]  /*7660*/  LDCU.64 UR6, c[0x4][0x78] ;  /* 0x01000f00ff0677ac */ /* 0x000f620008000a00 */
[----:B------:R-:W1:Y:S01]  /*7670*/  LDC.64 R2, c[0x4][R3] ;  /* 0x0100000003027b82 */ /* 0x000e620000000a00 */
[----:B------:R-:W2:Y:S01]  /*7680*/  LDCU.64 UR4, c[0x4][0x10] ;  /* 0x01000200ff0477ac */ /* 0x000ea20008000a00 */
[----:B----4-:R-:W-:Y:S01]  /*7690*/  MOV R5, UR9 ;  /* 0x0000000900057c02 */ /* 0x010fe20008000f00 */
[----:B------:R-:W-:Y:S01]  /*76a0*/  IMAD.U32 R4, RZ, RZ, UR8 ;  /* 0x00000008ff047e24 */ /* 0x000fe2000f8e00ff */
[----:B-----5:R-:W-:Y:S01]  /*76b0*/  MOV R7, UR7 ;  /* 0x0000000700077c02 */ /* 0x020fe20008000f00 */
[----:B------:R-:W-:Y:S01]  /*76c0*/  IMAD.U32 R6, RZ, RZ, UR6 ;  /* 0x00000006ff067e24 */ /* 0x000fe2000f8e00ff */
[----:B--2---:R-:W-:Y:S01]  /*76d0*/  MOV R11, UR5 ;  /* 0x00000005000b7c02 */ /* 0x004fe20008000f00 */
[----:B------:R-:W-:Y:S02]  /*76e0*/  IMAD.U32 R10, RZ, RZ, UR4 ;  /* 0x00000004ff0a7e24 */ /* 0x000fe4000f8e00ff */
[----:B------:R-:W-:Y:S07]  /*76f0*/  LEPC R20, `(.L_x_123) ;  /* 0x000000001014794e */ /* 0x000fee0000000000 */
[----:B-1-3--:R-:W-:Y:S05]  /*7700*/  CALL.ABS.NOINC R2 ;  /* 0x0000000002007343 */ /* 0x00afea0003c00000 */
.L_x_123:
[----:B------:R-:W-:Y:S01]  /*7710*/  LOP3.LUT R20, R44, 0xffffe000, RZ, 0xc0, !PT ;  /* 0xffffe0002c147812 */ /* 0x000fe200078ec0ff */
[----:B------:R-:W-:Y:S05]  /*7720*/  WARPSYNC.ALL ;  /* 0x0000000000007948 */ /* 0x000fea0003800000 */
[----:B------:R-:W-:Y:S01]  /*7730*/  R2UR UR4, R25 ;  /* 0x00000000190472ca */ /* 0x000fe200000e0000 */
[----:B------:R-:W-:Y:S01]  /*7740*/  BSSY.RECONVERGENT B0, `(.L_x_124) ;  /* 0x000005c000007945 */ /* 0x000fe20003800200 */
[----:B------:R-:W-:Y:S11]  /*7750*/  ISETP.NE.AND P0, PT, R67, RZ, PT ;  /* 0x000000ff4300720c */ /* 0x000ff60003f05270 */
[----:B------:R-:W1:Y:S02]  /*7760*/  LDTM.x16 R4, tmem[UR4] ;  /* 0x00000004000479ee */ /* 0x000e640008240000 */
[C---:B-1-3--:R-:W-:Y:S01]  /*7770*/  FMUL R0, R24.reuse, R4 ;  /* 0x0000000418007220 */ /* 0x04afe20000400000 */
[C---:B------:R-:W-:Y:S01]  /*7780*/  FMUL R2, R24.reuse, R5 ;  /* 0x0000000518027220 */ /* 0x040fe20000400000 */
[C---:B------:R-:W-:Y:S01]  /*7790*/  FMUL R4, R24.reuse, R8 ;  /* 0x0000000818047220 */ /* 0x040fe20000400000 */
[C---:B------:R-:W-:Y:S01]  /*77a0*/  FMUL R5, R24.reuse, R9 ;  /* 0x0000000918057220 */ /* 0x040fe20000400000 */
[C---:B------:R-:W-:Y:S01]  /*77b0*/  FMUL R8, R24.reuse, R12 ;  /* 0x0000000c18087220 */ /* 0x040fe20000400000 */
[C---:B------:R-:W-:Y:S01]  /*77c0*/  FMUL R9, R24.reuse, R13 ;  /* 0x0000000d18097220 */ /* 0x040fe20000400000 */
[C---:B------:R-:W-:Y:S01]  /*77d0*/  FMUL R12, R24.reuse, R16 ;  /* 0x00000010180c7220 */ /* 0x040fe20000400000 */
[----:B------:R-:W-:Y:S01]  /*77e0*/  LOP3.LUT R16, R45, 0xffffe000, RZ, 0xc0, !PT ;  /* 0xffffe0002d107812 */ /* 0x000fe200078ec0ff */
[----:B------:R-:W-:Y:S01]  /*77f0*/  FMUL R13, R24, R17 ;  /* 0x00000011180d7220 */ /* 0x000fe20000400000 */
[----:B------:R-:W-:Y:S01]  /*7800*/  LOP3.LUT R17, R46, 0xffffe000, RZ, 0xc0, !PT ;  /* 0xffffe0002e117812 */ /* 0x000fe200078ec0ff */
[----:B------:R-:W-:Y:S01]  /*7810*/  FFMA R28, R27, R20, R0 ;  /* 0x000000141b1c7223 */ /* 0x000fe20000000000 */
[----:B------:R-:W-:Y:S01]  /*7820*/  LOP3.LUT R0, R47, 0xffffe000, RZ, 0xc0, !PT ;  /* 0xffffe0002f007812 */ /* 0x000fe200078ec0ff */
[C---:B------:R-:W-:Y:S01]  /*7830*/  FMUL R3, R24.reuse, R6 ;  /* 0x0000000618037220 */ /* 0x040fe20000400000 */
[C---:B------:R-:W-:Y:S01]  /*7840*/  FMUL R6, R24.reuse, R10 ;  /* 0x0000000a18067220 */ /* 0x040fe20000400000 */
[C---:B------:R-:W-:Y:S01]  /*7850*/  FMUL R7, R24.reuse, R7 ;  /* 0x0000000718077220 */ /* 0x040fe20000400000 */
[----:B------:R-:W-:Y:S01]  /*7860*/  F2FP.TF32.F32.PACK_B R28, R28 ;  /* 0x0000001cff1c723e */ /* 0x000fe200024050ff */
[C---:B------:R-:W-:Y:S01]  /*7870*/  FMUL R10, R24.reuse, R14 ;  /* 0x0000000e180a7220 */ /* 0x040fe20000400000 */
[----:B------:R-:W-:Y:S01]  /*7880*/  FMUL R14, R24, R18 ;  /* 0x00000012180e7220 */ /* 0x000fe20000400000 */
[----:B------:R-:W-:Y:S01]  /*7890*/  LOP3.LUT R18, R40, 0xffffe000, RZ, 0xc0, !PT ;  /* 0xffffe00028127812 */ /* 0x000fe200078ec0ff */
[----:B------:R-:W-:Y:S01]  /*78a0*/  FFMA R29, R27, R16, R2 ;  /* 0x000000101b1d7223 */ /* 0x000fe20000000002 */
[----:B------:R-:W-:Y:S01]  /*78b0*/  LOP3.LUT R2, R41, 0xffffe000, RZ, 0xc0, !PT ;  /* 0xffffe00029027812 */ /* 0x000fe200078ec0ff */
[----:B------:R-:W-:Y:S01]  /*78c0*/  FFMA R30, R27, R17, R3 ;  /* 0x000000111b1e7223 */ /* 0x000fe20000000003 */
[----:B------:R-:W-:Y:S01]  /*78d0*/  LOP3.LUT R3, R43, 0xffffe000, RZ, 0xc0, !PT ;  /* 0xffffe0002b037812 */ /* 0x000fe200078ec0ff */
[C---:B------:R-:W-:Y:S01]  /*78e0*/  FFMA R31, R27.reuse, R0, R7 ;  /* 0x000000001b1f7223 */ /* 0x040fe20000000007 */
[----:B------:R-:W-:Y:S01]  /*78f0*/  LOP3.LUT R0, R42, 0xffffe000, RZ, 0xc0, !PT ;  /* 0xffffe0002a007812 */ /* 0x000fe200078ec0ff */
[C---:B------:R-:W-:Y:S01]  /*7900*/  FFMA R4, R27.reuse, R18, R4 ;  /* 0x000000121b047223 */ /* 0x040fe20000000004 */
[----:B------:R-:W-:Y:S01]  /*7910*/  F2FP.TF32.F32.PACK_B R29, R29 ;  /* 0x0000001dff1d723e */ /* 0x000fe200024050ff */
[C---:B------:R-:W-:Y:S01]  /*7920*/  FFMA R5, R27.reuse, R2, R5 ;  /* 0x000000021b057223 */ /* 0x040fe20000000005 */
[----:B------:R-:W-:Y:S01]  /*7930*/  FMUL R11, R24, R11 ;  /* 0x0000000b180b7220 */ /* 0x000fe20000400000 */
[----:B------:R-:W-:Y:S01]  /*7940*/  F2FP.TF32.F32.PACK_B R30, R30 ;  /* 0x0000001eff1e723e */ /* 0x000fe200024050ff */
[C---:B------:R-:W-:Y:S01]  /*7950*/  FFMA R6, R27.reuse, R0, R6 ;  /* 0x000000001b067223 */ /* 0x040fe20000000006 */
[----:B------:R-:W-:Y:S01]  /*7960*/  F2FP.TF32.F32.PACK_B R31, R31 ;  /* 0x0000001fff1f723e */ /* 0x000fe200024050ff */
[----:B------:R-:W-:Y:S01]  /*7970*/  FFMA R7, R27, R3, R11 ;  /* 0x000000031b077223 */ /* 0x000fe2000000000b */
[----:B------:R-:W-:Y:S01]  /*7980*/  LOP3.LUT R2, R32, 0xffffe000, RZ, 0xc0, !PT ;  /* 0xffffe00020027812 */ /* 0x000fe200078ec0ff */
[----:B------:R-:W-:Y:S01]  /*7990*/  FMUL R15, R24, R15 ;  /* 0x0000000f180f7220 */ /* 0x000fe20000400000 */
[----:B------:R-:W-:Y:S01]  /*79a0*/  LOP3.LUT R16, R33, 0xffffe000, RZ, 0xc0, !PT ;  /* 0xffffe00021107812 */ /* 0x000fe200078ec0ff */
[----:B------:R1:W-:Y:S01]  /*79b0*/  STS.128 [R65], R28 ;  /* 0x0000001c41007388 */ /* 0x0003e20000000c00 */
[----:B------:R-:W-:Y:S01]  /*79c0*/  LOP3.LUT R0, R34, 0xffffe000, RZ, 0xc0, !PT ;  /* 0xffffe00022007812 */ /* 0x000fe200078ec0ff */
[----:B------:R-:W-:Y:S01]  /*79d0*/  FFMA R8, R27, R2, R8 ;  /* 0x000000021b087223 */ /* 0x000fe20000000008 */
[----:B------:R-:W-:Y:S01]  /*79e0*/  LOP3.LUT R2, R35, 0xffffe000, RZ, 0xc0, !PT ;  /* 0xffffe00023027812 */ /* 0x000fe200078ec0ff */
[C---:B------:R-:W-:Y:S01]  /*79f0*/  FFMA R9, R27.reuse, R16, R9 ;  /* 0x000000101b097223 */ /* 0x040fe20000000009 */
[----:B------:R-:W-:Y:S01]  /*7a00*/  F2FP.TF32.F32.PACK_B R4, R4 ;  /* 0x00000004ff04723e */ /* 0x000fe200024050ff */
[C---:B------:R-:W-:Y:S01]  /*7a10*/  FFMA R10, R27.reuse, R0, R10 ;  /* 0x000000001b0a7223 */ /* 0x040fe2000000000a */
[----:B------:R-:W-:Y:S01]  /*7a20*/  F2FP.TF32.F32.PACK_B R5, R5 ;  /* 0x00000005ff05723e */ /* 0x000fe200024050ff */
[----:B------:R-:W-:Y:S01]  /*7a30*/  FFMA R11, R27, R2, R15 ;  /* 0x000000021b0b7223 */ /* 0x000fe2000000000f */
[----:B------:R-:W-:Y:S01]  /*7a40*/  F2FP.TF32.F32.PACK_B R6, R6 ;  /* 0x00000006ff06723e */ /* 0x000fe200024050ff */
[----:B------:R-:W-:Y:S01]  /*7a50*/  FMUL R19, R24, R19 ;  /* 0x0000001318137220 */ /* 0x000fe20000400000 */
[----:B------:R-:W-:Y:S02]  /*7a60*/  F2FP.TF32.F32.PACK_B R7, R7 ;  /* 0x00000007ff07723e */ /* 0x000fe400024050ff */
[----:B------:R-:W-:Y:S02]  /*7a70*/  LOP3.LUT R3, R36, 0xffffe000, RZ, 0xc0, !PT ;  /* 0xffffe00024037812 */ /* 0x000fe400078ec0ff */
[----:B------:R-:W-:Y:S01]  /*7a80*/  LOP3.LUT R0, R37, 0xffffe000, RZ, 0xc0, !PT ;  /* 0xffffe00025007812 */ /* 0x000fe200078ec0ff */
[----:B------:R1:W-:Y:S01]  /*7a90*/  STS.128 [R64+0x10], R4 ;  /* 0x0000100440007388 */ /* 0x0003e20000000c00 */
        /* <DEDUP_REMOVED lines=8> */
[----:B------:R-:W-:Y:S02]  /*7b20*/  F2FP.TF32.F32.PACK_B R10, R10 ;  /* 0x0000000aff0a723e */ /* 0x000fe400024050ff */
[----:B------:R-:W-:Y:S02]  /*7b30*/  F2FP.TF32.F32.PACK_B R11, R11 ;  /* 0x0000000bff0b723e */ /* 0x000fe400024050ff */
[----:B------:R-:W-:Y:S02]  /*7b40*/  F2FP.TF32.F32.PACK_B R12, R12 ;  /* 0x0000000cff0c723e */ /* 0x000fe400024050ff */
[----:B------:R-:W-:Y:S01]  /*7b50*/  F2FP.TF32.F32.PACK_B R13, R13 ;  /* 0x0000000dff0d723e */ /* 0x000fe200024050ff */
[----:B------:R1:W-:Y:S01]  /*7b60*/  STS.128 [R63+0x20], R8 ;  /* 0x000020083f007388 */ /* 0x0003e20000000c00 */
[----:B------:R-:W-:Y:S02]  /*7b70*/  F2FP.TF32.F32.PACK_B R14, R14 ;  /* 0x0000000eff0e723e */ /* 0x000fe400024050ff */
[----:B------:R-:W-:Y:S05]  /*7b80*/  F2FP.TF32.F32.PACK_B R15, R15 ;  /* 0x0000000fff0f723e */ /* 0x000fea00024050ff */
[----:B------:R1:W-:Y:S01]  /*7b90*/  STS.128 [R60+0x30], R12 ;  /* 0x0000300c3c007388 */ /* 0x0003e20000000c00 */
[----:B------:R-:W-:Y:S01]  /*7ba0*/  @!PT LDS RZ, [RZ] ;  /* 0x00000000fffff984 */ /* 0x000fe20000000800 */
[----:B------:R-:W-:Y:S01]  /*7bb0*/  @!PT LDS RZ, [RZ] ;  /* 0x00000000fffff984 */ /* 0x000fe20000000800 */
[----:B------:R-:W-:Y:S01]  /*7bc0*/  @!PT LDS RZ, [RZ] ;  /* 0x00000000fffff984 */ /* 0x000fe20000000800 */
[----:B------:R-:W-:Y:S01]  /*7bd0*/  @!PT LDS RZ, [RZ] ;  /* 0x00000000fffff984 */ /* 0x000fe20000000800 */
[----:B------:R3:W-:Y:S07]  /*7be0*/  MEMBAR.ALL.CTA ;  /* 0x0000000000007992 */ /* 0x0007ee0000008000 */
[----:B---3--:R-:W3:Y:S02]  /*7bf0*/  FENCE.VIEW.ASYNC.S ;  /* 0x00000000000073c6 */ /* 0x008ee40000000000 */
[----:B---3--:R-:W-:Y:S06]  /*7c00*/  BAR.SYNC.DEFER_BLOCKING 0x1, 0x80 ;  /* 0x0042000000007b1d */ /* 0x008fec0000010000 */
[----:B------:R-:W-:Y:S05]  /*7c10*/  @P0 BRA `(.L_x_125) ;  /* 0x0000000000380947 */ /* 0x000fea0003800000 */
[----:B------:R-:W-:Y:S01]  /*7c20*/  UIADD3 UR4, UPT, UPT, UR43, 0x200, URZ ;  /* 0x000002002b047890 */ /* 0x000fe2000fffe0ff */
[----:B------:R-:W-:Y:S01]  /*7c30*/  UMOV UR51, UR36 ;  /* 0x0000002400337c82 */ /* 0x000fe20008000000 */
[----:B------:R-:W-:Y:S02]  /*7c40*/  UIADD3 UR9, UPT, UPT, UR49, 0x80, URZ ;  /* 0x0000008031097890 */ /* 0x000fe4000fffe0ff */
[----:B------:R-:W-:Y:S02]  /*7c50*/  UIADD3 UR8, UPT, UPT, UR43, 0x1200, URZ ;  /* 0x000012002b087890 */ /* 0x000fe4000fffe0ff */
[----:B------:R-:W-:Y:S01]  /*7c60*/  MOV R57, UR4 ;  /* 0x0000000400397c02 */ /* 0x000fe20008000f00 */
[----:B------:R-:W-:Y:S01]  /*7c70*/  UIADD3 UR4, UP0, UPT, UR54, 0x680, URZ ;  /* 0x0000068036047890 */ /* 0x000fe2000ff1e0ff */
[----:B------:R-:W-:Y:S02]  /*7c80*/  UMOV UR10, UR50 ;  /* 0x00000032000a7c82 */ /* 0x000fe40008000000 */
[----:B------:R-:W-:Y:S01]  /*7c90*/  R2UR UR48, R57 ;  /* 0x00000000393072ca */ /* 0x000fe200000e0000 */
[----:B------:R-:W-:Y:S01]  /*7ca0*/  UIADD3.X UR5, UPT, UPT, URZ, UR55, URZ, UP0, !UPT ;  /* 0x00000037ff057290 */ /* 0x000fe200087fe4ff */
[----:B------:R-:W-:Y:S11]  /*7cb0*/  UMOV UR11, UR36 ;  /* 0x00000024000b7c82 */ /* 0x000ff60008000000 */
[----:B------:R3:W-:Y:S01]  /*7cc0*/  UTMASTG.3D [UR48], [UR4] ;  /* 0x00000030040073b5 */ /* 0x0007e20008010000 */
[----:B------:R3:W-:Y:S01]  /*7cd0*/  UTMASTG.3D [UR8], [UR4] ;  /* 0x00000008040073b5 */ /* 0x0007e20008010000 */
[----:B------:R0:W-:Y:S01]  /*7ce0*/  UTMACMDFLUSH ;  /* 0x00000000000079b7 */ /* 0x0001e20000000000 */
[----:B---3--:R-:W-:Y:S04]  /*7cf0*/  DEPBAR.LE SB0, 0x1 ;  /* 0x000080400000791a */ /* 0x008fe80000000000 */
.L_x_125:
[----:B------:R-:W-:Y:S05]  /*7d00*/  BSYNC.RECONVERGENT B0 ;  /* 0x0000000000007941 */ /* 0x000fea0003800200 */
.L_x_124:
[----:B------:R-:W-:Y:S01]  /*7d10*/  BAR.SYNC.DEFER_BLOCKING 0x1, 0x80 ;  /* 0x0042000000007b1d */ /* 0x000fe20000010000 */
[----:B------:R-:W-:Y:S01]  /*7d20*/  ISETP.NE.AND P1, PT, R71, RZ, PT ;  /* 0x000000ff4700720c */ /* 0x000fe20003f25270 */
[----:B------:R-:W-:Y:S01]  /*7d30*/  UISETP.NE.AND UP0, UPT, UR52, URZ, UPT ;  /* 0x000000ff3400728c */ /* 0x000fe2000bf05270 */
[----:B------:R-:W-:Y:S11]  /*7d40*/  LEA R2, R73, UR43, 0x3 ;  /* 0x0000002b49027c11 */ /* 0x000ff6000f8e18ff */
[----:B-1----:R-:W-:Y:S01]  /*7d50*/  @P1 SHF.L.U32 R4, RZ, 0x1f, RZ ;  /* 0x0000001fff041819 */ /* 0x002fe200000006ff */
[----:B------:R-:W-:Y:S06]  /*7d60*/  BRA.U !UP0, `(.L_x_126) ;  /* 0x0000000108247547 */ /* 0x000fec000b800000 */
[----:B------:R-:W1:Y:S01]  /*7d70*/  S2R R0, SR_CgaCtaId ;  /* 0x0000000000007919 */ /* 0x000e620000008800 */
[----:B------:R-:W-:Y:S01]  /*7d80*/  IMAD.U32 R3, RZ, RZ, UR47 ;  /* 0x0000002fff037e24 */ /* 0x000fe2000f8e00ff */
[----:B------:R-:W-:Y:S04]  /*7d90*/  UIADD3 UR4, UPT, UPT, UR47, 0x1, URZ ;  /* 0x000000012f047890 */ /* 0x000fe8000fffe0ff */
[----:B------:R-:W-:Y:S01]  /*7da0*/  @P1 LEA R3, R3, UR43, 0x3 ;  /* 0x0000002b03031c11 */ /* 0x000fe2000f8e18ff */
[----:B------:R-:W-:Y:S04]  /*7db0*/  UISETP.NE.AND UP0, UPT, UR4, 0x4, UPT ;  /* 0x000000040400788c */ /* 0x000fe8000bf05270 */
[----:B------:R-:W-:Y:S01]  /*7dc0*/  @P1 VIADD R3, R3, 0xa0 ;  /* 0x000000a003031836 */ /* 0x000fe20000000000 */
[----:B------:R-:W-:Y:S04]  /*7dd0*/  USEL UR47, UR4, URZ, UP0 ;  /* 0x000000ff042f7287 */ /* 0x000fe80008000000 */
[----:B-1----:R-:W-:Y:S04]  /*7de0*/  @P1 PRMT R0, R0, 0x654, R3 ;  /* 0x0000065400001816 */ /* 0x002fe80000000003 */
[----:B------:R1:W-:Y:S04]  /*7df0*/  @P1 SYNCS.ARRIVE.TRANS64.RED.A1T0 RZ, [R0+URZ], RZ ;  /* 0x000000ff00ff19a7 */ /* 0x0003e800081004ff */
.L_x_126:
[----:B------:R-:W3:Y:S01]  /*7e00*/  @P1 SYNCS.PHASECHK.TRANS64.TRYWAIT P0, [R2+URZ+0x80], R4 ;  /* 0x00008004020015a7 */ /* 0x000ee200080011ff */
[----:B------:R-:W-:Y:S01]  /*7e10*/  BSSY B1, `(.L_x_127) ;  /* 0x0000016000017945 */ /* 0x000fe20003800000 */
[----:B---3--:R-:W-:Y:S03]  /*7e20*/  @P1 SEL R74, RZ, 0x1, !P0 ;  /* 0x00000001ff4a1807 */ /* 0x008fe60004000000 */
[----:B------:R-:W-:Y:S05]  /*7e30*/  @!P1 BRA `(.L_x_128) ;  /* 0x00000000004c9947 */ /* 0x000fea0003800000 */
[----:B------:R-:W-:Y:S01]  /*7e40*/  ISETP.NE.AND P0, PT, R74, RZ, PT ;  /* 0x000000ff4a00720c */ /* 0x000fe20003f05270 */
[----:B------:R-:W-:Y:S01]  /*7e50*/  BSSY B0, `(.L_x_129) ;  /* 0x000000b000007945 */ /* 0x000fe20003800000 */
[----:B------:R-:W-:Y:S11]  /*7e60*/  ISETP.NE.AND P1, PT, R75, RZ, PT ;  /* 0x000000ff4b00720c */ /* 0x000ff60003f25270 */
[----:B------:R-:W-:Y:S02]  /*7e70*/  @!UPT UIADD3 URZ, UPT, UPT, URZ, URZ, URZ ;  /* 0x000000fffffff290 */ /* 0x000fe4000fffe0ff */
[C---:B------:R-:W-:Y:S01]  /*7e80*/  @P1 IMAD R6, R73.reuse, 0x2000, R65 ;  /* 0x0000200049061824 */ /* 0x040fe200078e0241 */
[C---:B------:R-:W-:Y:S01]  /*7e90*/  @P1 LEA R4, R73.reuse, R63, 0xd ;  /* 0x0000003f49041211 */ /* 0x040fe200078e68ff */
[C---:B------:R-:W-:Y:S02]  /*7ea0*/  @P1 IMAD R5, R73.reuse, 0x2000, R64 ;  /* 0x0000200049051824 */ /* 0x040fe400078e0240 */
[----:B------:R-:W-:Y:S01]  /*7eb0*/  @P1 IMAD R3, R73, 0x2000, R60 ;  /* 0x0000200049031824 */ /* 0x000fe200078e023c */
[----:B------:R-:W-:Y:S06]  /*7ec0*/  @P0 BRA `(.L_x_130) ;  /* 0x00000000000c0947 */ /* 0x000fec0003800000 */
[----:B-1----:R-:W-:Y:S04]  /*7ed0*/  SHF.L.U32 R0, RZ, 0x1f, RZ ;  /* 0x0000001fff007819 */ /* 0x002fe800000006ff */
[----:B------:R-:W1:Y:S02]  /*7ee0*/  SYNCS.PHASECHK.TRANS64.TRYWAIT P0, [R2+URZ+0x80], R0 ;  /* 0x00008000020075a7 */ /* 0x000e6400080011ff */
[----:B-1----:R-:W-:Y:S05]  /*7ef0*/  @!P0 BRA `(.L_x_131) ;  /* 0x0000005400648947 */ /* 0x002fea0003800000 */
.L_x_130:
[----:B------:R-:W-:Y:S05]  /*7f00*/  BSYNC B0 ;  /* 0x0000000000007941 */ /* 0x000fea0003800000 */
.L_x_129:
[----:B------:R-:W-:Y:S02]  /*7f10*/  ISETP.NE.AND P0, PT, R75, RZ, PT ;  /* 0x000000ff4b00720c */ /* 0x000fe40003f05270 */
[----:B------:R-:W-:Y:S11]  /*7f20*/  IADD3 R73, PT, PT, R73, 0x1, RZ ;  /* 0x0000000149497810 */ /* 0x000ff60007ffe0ff */
[----:B------:R3:W4:Y:S04]  /*7f30*/  @P0 LDS.128 R44, [R6] ;  /* 0x00000000062c0984 */ /* 0x0007280000000c00 */
[----:B------:R3:W1:Y:S04]  /*7f40*/  @P0 LDS.128 R40, [R5+0x10] ;  /* 0x0000100005280984 */ /* 0x0006680000000c00 */
[----:B------:R3:W1:Y:S04]  /*7f50*/  @P0 LDS.128 R32, [R4+0x20] ;  /* 0x0000200004200984 */ /* 0x0006680000000c00 */
[----:B------:R3:W1:Y:S02]  /*7f60*/  @P0 LDS.128 R36, [R3+0x30] ;  /* 0x0000300003240984 */ /* 0x0006640000000c00 */
.L_x_128:
[----:B------:R-:W-:Y:S05]  /*7f70*/  BSYNC B1 ;  /* 0x0000000000017941 */ /* 0x000fea0003800000 */
.L_x_127:
[----:B-1----:R-:W-:Y:S05]  /*7f80*/  VIADD R0, R25, 0x10 ;  /* 0x0000001019007836 */ /* 0x002fea0000000000 */
[----:B------:R-:W-:Y:S04]  /*7f90*/  SHF.R.U32.HI R0, RZ, 0x15, R0 ;  /* 0x00000015ff007819 */ /* 0x000fe80000011600 */
[----:B------:R-:W-:Y:S11]  /*7fa0*/  LOP3.LUT P0, RZ, R0, 0x3, R53, 0x48, !PT ;  /* 0x0000000300ff7812 */ /* 0x000ff60007804835 */
[----:B------:R-:W-:Y:S02]  /*7fb0*/  @!UPT UIADD3 URZ, UPT, UPT, URZ, URZ, URZ ;  /* 0x000000fffffff290 */ /* 0x000fe4000fffe0ff */
[----:B------:R-:W-:Y:S05]  /*7fc0*/  @!P0 BRA `(.L_x_132) ;  /* 0x0000000000408947 */ /* 0x000fea0003800000 */
[----:B------:R-:W1:Y:S01]  /*7fd0*/  LDCU.64 UR8, c[0x4][0x70] ;  /* 0x01000e00ff0877ac */ /* 0x000e620008000a00 */
[----:B---3--:R-:W-:Y:S01]  /*7fe0*/  MOV R3, 0x0 ;  /* 0x0000000000037802 */ /* 0x008fe20000000f00 */
[----:B------:R-:W-:Y:S02]  /*7ff0*/  HFMA2 R12, -RZ, RZ, 0, 5.9604644775390625e-08 ;  /* 0x00000001ff0c7431 */ /* 0x000fe400000001ff */
[----:B------:R-:W-:Y:S02]  /*8000*/  IMAD.MOV.U32 R8, RZ, RZ, 0x192 ;  /* 0x00000192ff087424 */ /* 0x000fe400078e00ff */
[----:B------:R-:W-:Y:S01]  /*8010*/  IMAD.MOV.U32 R13, RZ, RZ, RZ ;  /* 0x000000ffff0d7224 */ /* 0x000fe200078e00ff */
[----:B------:R-:W3:Y:S01]  /*8020*/  LDCU.64 UR6, c[0x4][0x78] ;  /* 0x01000f00ff0677ac */ /* 0x000ee20008000a00 */
[----:B------:R-:W2:Y:S01]  /*8030*/  LDC.64 R2, c[0x4][R3] ;  /* 0x0100000003027b82 */ /* 0x000ea20000000a00 */
[----:B------:R-:W5:Y:S01]  /*8040*/  LDCU.64 UR4, c[0x4][0x10] ;  /* 0x01000200ff0477ac */ /* 0x000f620008000a00 */
[----:B-1----:R-:W-:Y:S01]  /*8050*/  MOV R5, UR9 ;  /* 0x0000000900057c02 */ /* 0x002fe20008000f00 */
[----:B------:R-:W-:Y:S01]  /*8060*/  IMAD.U32 R4, RZ, RZ, UR8 ;  /* 0x00000008ff047e24 */ /* 0x000fe2000f8e00ff */
[----:B---3--:R-:W-:Y:S01]  /*8070*/  MOV R7, UR7 ;  /* 0x0000000700077c02 */ /* 0x008fe20008000f00 */
[----:B------:R-:W-:Y:S01]  /*8080*/  IMAD.U32 R6, RZ, RZ, UR6 ;  /* 0x00000006ff067e24 */ /* 0x000fe2000f8e00ff */
[----:B-----5:R-:W-:Y:S01]  /*8090*/  MOV R11, UR5 ;  /* 0x00000005000b7c02 */ /* 0x020fe20008000f00 */
[----:B------:R-:W-:Y:S02]  /*80a0*/  IMAD.U32 R10, RZ, RZ, UR4 ;  /* 0x00000004ff0a7e24 */ /* 0x000fe4000f8e00ff */
[----:B------:R-:W-:Y:S07]  /*80b0*/  LEPC R20, `(.L_x_132) ;  /* 0x000000001014794e */ /* 0x000fee0000000000 */
[----:B--2-4-:R-:W-:Y:S05]  /*80c0*/  CALL.ABS.NOINC R2 ;  /* 0x0000000002007343 */ /* 0x014fea0003c00000 */
.L_x_132:
[----:B---34-:R-:W-:Y:S01]  /*80d0*/  LOP3.LUT R3, R44, 0xffffe000, RZ, 0xc0, !PT ;  /* 0xffffe0002c037812 */ /* 0x018fe200078ec0ff */
[----:B------:R-:W-:Y:S05]  /*80e0*/  WARPSYNC.ALL ;  /* 0x0000000000007948 */ /* 0x000fea0003800000 */
[----:B------:R-:W-:Y:S01]  /*80f0*/  R2UR UR4, R25 ;  /* 0x00000000190472ca */ /* 0x000fe200000e0000 */
[----:B------:R-:W1:Y:S01]  /*8100*/  S2R R76, SR_CgaCtaId ;  /* 0x00000000004c7919 */ /* 0x000e620000008800 */
[----:B------:R-:W-:Y:S01]  /*8110*/  LOP3.LUT R20, R40, 0xffffe000, RZ, 0xc0, !PT ;  /* 0xffffe00028147812 */ /* 0x000fe200078ec0ff */
[----:B------:R-:W-:Y:S01]  /*8120*/  BSSY.RECONVERGENT B0, `(.L_x_133) ;  /* 0x0000062000007945 */ /* 0x000fe20003800200 */
[----:B------:R-:W-:Y:S02]  /*8130*/  ISETP.NE.AND P6, PT, R71, RZ, PT ;  /* 0x000000ff4700720c */ /* 0x000fe40003fc5270 */
[----:B------:R-:W-:Y:S07]  /*8140*/  ISETP.NE.AND P0, PT, R67, RZ, PT ;  /* 0x000000ff4300720c */ /* 0x000fee0003f05270 */
[----:B------:R-:W3:Y:S02]  /*8150*/  LDTM.x16 R4, tmem[UR4+0x10] ;  /* 0x00001004000479ee */ /* 0x000ee40008240000 */
[C---:B---3--:R-:W-:Y:S01]  /*8160*/  FMUL R0, R24.reuse, R4 ;  /* 0x0000000418007220 */ /* 0x048fe20000400000 */
[----:B------:R-:W-:Y:S01]  /*8170*/  LOP3.LUT R4, R45, 0xffffe000, RZ, 0xc0, !PT ;  /* 0xffffe0002d047812 */ /* 0x000fe200078ec0ff */
[C---:B------:R-:W-:Y:S01]  /*8180*/  FMUL R2, R24.reuse, R5 ;  /* 0x0000000518027220 */ /* 0x040fe20000400000 */
[----:B------:R-:W-:Y:S01]  /*8190*/  FMUL R5, R24, R12 ;  /* 0x0000000c18057220 */ /* 0x000fe20000400000 */
[C---:B------:R-:W-:Y:S01]  /*81a0*/  FFMA R28, R27.reuse, R3, R0 ;  /* 0x000000031b1c7223 */ /* 0x040fe20000000000 */
[----:B------:R-:W-:Y:S01]  /*81b0*/  LOP3.LUT R3, R46, 0xffffe000, RZ, 0xc0, !PT ;  /* 0xffffe0002e037812 */ /* 0x000fe200078ec0ff */
[----:B------:R-:W-:Y:S01]  /*81c0*/  FFMA R29, R27, R4, R2 ;  /* 0x000000041b1d7223 */ /* 0x000fe20000000002 */
[----:B------:R-:W-:Y:S01]  /*81d0*/  LOP3.LUT R4, R47, 0xffffe000, RZ, 0xc0, !PT ;  /* 0xffffe0002f047812 */ /* 0x000fe200078ec0ff */
[C---:B------:R-:W-:Y:S01]  /*81e0*/  FMUL R0, R24.reuse, R6 ;  /* 0x0000000618007220 */ /* 0x040fe20000400000 */
[----:B------:R-:W-:Y:S01]  /*81f0*/  F2FP.TF32.F32.PACK_B R28, R28 ;  /* 0x0000001cff1c723e */ /* 0x000fe200024050ff */
[C---:B------:R-:W-:Y:S01]  /*8200*/  FMUL R2, R24.reuse, R7 ;  /* 0x0000000718027220 */ /* 0x040fe20000400000 */
[----:B------:R-:W-:Y:S01]  /*8210*/  F2FP.TF32.F32.PACK_B R29, R29 ;  /* 0x0000001dff1d723e */ /* 0x000fe200024050ff */
[C---:B------:R-:W-:Y:S01]  /*8220*/  FFMA R30, R27.reuse, R3, R0 ;  /* 0x000000031b1e7223 */ /* 0x040fe20000000000 */
[C---:B------:R-:W-:Y:S01]  /*8230*/  FMUL R0, R24.reuse, R8 ;  /* 0x0000000818007220 */ /* 0x040fe20000400000 */
[----:B------:R-:W-:Y:S01]  /*8240*/  FFMA R31, R27, R4, R2 ;  /* 0x000000041b1f7223 */ /* 0x000fe20000000002 */
[C---:B------:R-:W-:Y:S01]  /*8250*/  FMUL R6, R24.reuse, R13 ;  /* 0x0000000d18067220 */ /* 0x040fe20000400000 */
[----:B------:R-:W-:Y:S01]  /*8260*/  LOP3.LUT R13, R41, 0xffffe000, RZ, 0xc0, !PT ;  /* 0xffffe000290d7812 */ /* 0x000fe200078ec0ff */
[C---:B------:R-:W-:Y:S01]  /*8270*/  FMUL R2, R24.reuse, R9 ;  /* 0x0000000918027220 */ /* 0x040fe20000400000 */
[----:B------:R-:W-:Y:S01]  /*8280*/  F2FP.TF32.F32.PACK_B R30, R30 ;  /* 0x0000001eff1e723e */ /* 0x000fe200024050ff */
[----:B------:R-:W-:Y:S01]  /*8290*/  FMUL R9, R24, R16 ;  /* 0x0000001018097220 */ /* 0x000fe20000400000 */
[----:B------:R-:W-:Y:S01]  /*82a0*/  F2FP.TF32.F32.PACK_B R31, R31 ;  /* 0x0000001fff1f723e */ /* 0x000fe200024050ff */
[----:B------:R-:W-:Y:S01]  /*82b0*/  FFMA R16, R27, R20, R0 ;  /* 0x000000141b107223 */ /* 0x000fe20000000000 */
[----:B------:R-:W-:Y:S01]  /*82c0*/  LOP3.LUT R0, R42, 0xffffe000, RZ, 0xc0, !PT ;  /* 0xffffe0002a007812 */ /* 0x000fe200078ec0ff */
[C---:B------:R-:W-:Y:S01]  /*82d0*/  FMUL R3, R24.reuse, R10 ;  /* 0x0000000a18037220 */ /* 0x040fe20000400000 */
[C---:B------:R-:W-:Y:S01]  /*82e0*/  FMUL R7, R24.reuse, R14 ;  /* 0x0000000e18077220 */ /* 0x040fe20000400000 */
[----:B------:R-:W-:Y:S01]  /*82f0*/  LOP3.LUT R14, R43, 0xffffe000, RZ, 0xc0, !PT ;  /* 0xffffe0002b0e7812 */ /* 0x000fe200078ec0ff */
[----:B------:R-:W-:Y:S01]  /*8300*/  FMUL R10, R24, R17 ;  /* 0x00000011180a7220 */ /* 0x000fe20000400000 */
[----:B------:R-:W-:Y:S01]  /*8310*/  F2FP.TF32.F32.PACK_B R16, R16 ;  /* 0x00000010ff10723e */ /* 0x000fe200024050ff */
[----:B------:R-:W-:Y:S01]  /*8320*/  FFMA R17, R27, R13, R2 ;  /* 0x0000000d1b117223 */ /* 0x000fe20000000002 */
[----:B------:R-:W-:Y:S01]  /*8330*/  LOP3.LUT R2, R32, 0xffffe000, RZ, 0xc0, !PT ;  /* 0xffffe00020027812 */ /* 0x000fe200078ec0ff */
[----:B------:R-:W-:Y:S01]  /*8340*/  STS.128 [R65+0x2000], R28 ;  /* 0x0020001c41007388 */ /* 0x000fe20000000c00 */
[----:B------:R-:W-:Y:S01]  /*8350*/  LOP3.LUT R13, R39, 0xffffe000, RZ, 0xc0, !PT ;  /* 0xffffe000270d7812 */ /* 0x000fe200078ec0ff */
[C---:B------:R-:W-:Y:S01]  /*8360*/  FMUL R4, R24.reuse, R11 ;  /* 0x0000000b18047220 */ /* 0x040fe20000400000 */
[----:B------:R-:W-:Y:S01]  /*8370*/  F2FP.TF32.F32.PACK_B R17, R17 ;  /* 0x00000011ff11723e */ /* 0x000fe200024050ff */
[C---:B------:R-:W-:Y:S01]  /*8380*/  FMUL R11, R24.reuse, R18 ;  /* 0x00000012180b7220 */ /* 0x040fe20000400000 */
[----:B------:R-:W-:Y:S01]  /*8390*/  FFMA R18, R27, R0, R3 ;  /* 0x000000001b127223 */ /* 0x000fe20000000003 */
[----:B------:R-:W-:Y:S01]  /*83a0*/  LOP3.LUT R0, R33, 0xffffe000, RZ, 0xc0, !PT ;  /* 0xffffe00021007812 */ /* 0x000fe200078ec0ff */
[----:B------:R-:W-:Y:S01]  /*83b0*/  FMUL R12, R24, R19 ;  /* 0x00000013180c7220 */ /* 0x000fe20000400000 */
[----:B------:R-:W-:Y:S01]  /*83c0*/  LOP3.LUT R3, R34, 0xffffe000, RZ, 0xc0, !PT ;  /* 0xffffe00022037812 */ /* 0x000fe200078ec0ff */
[C---:B------:R-:W-:Y:S01]  /*83d0*/  FFMA R19, R27.reuse, R14, R4 ;  /* 0x0000000e1b137223 */ /* 0x040fe20000000004 */
[----:B------:R-:W-:Y:S01]  /*83e0*/  FFMA R4, R27, R2, R5 ;  /* 0x000000021b047223 */ /* 0x000fe20000000005 */
[----:B------:R-:W-:Y:S01]  /*83f0*/  LOP3.LUT R2, R35, 0xffffe000, RZ, 0xc0, !PT ;  /* 0xffffe00023027812 */ /* 0x000fe200078ec0ff */
[----:B------:R-:W-:Y:S01]  /*8400*/  FMUL R8, R24, R15 ;  /* 0x0000000f18087220 */ /* 0x000fe20000400000 */
[----:B------:R-:W-:Y:S01]  /*8410*/  F2FP.TF32.F32.PACK_B R18, R18 ;  /* 0x00000012ff12723e */ /* 0x000fe200024050ff */
[C---:B------:R-:W-:Y:S01]  /*8420*/  FFMA R5, R27.reuse, R0, R6 ;  /* 0x000000001b057223 */ /* 0x040fe20000000006 */
[----:B------:R-:W-:Y:S01]  /*8430*/  F2FP.TF32.F32.PACK_B R19, R19 ;  /* 0x00000013ff13723e */ /* 0x000fe200024050ff */
[C---:B------:R-:W-:Y:S01]  /*8440*/  FFMA R6, R27.reuse, R3, R7 ;  /* 0x000000031b067223 */ /* 0x040fe20000000007 */
[----:B------:R-:W-:Y:S01]  /*8450*/  FFMA R7, R27, R2, R8 ;  /* 0x000000021b077223 */ /* 0x000fe20000000008 */
[----:B------:R-:W-:Y:S02]  /*8460*/  LOP3.LUT R0, R36, 0xffffe000, RZ, 0xc0, !PT ;  /* 0xffffe00024007812 */ /* 0x000fe400078ec0ff */
[----:B------:R-:W-:Y:S01]  /*8470*/  STS.128 [R64+0x2010], R16 ;  /* 0x0020101040007388 */ /* 0x000fe20000000c00 */
[----:B------:R-:W-:Y:S02]  /*8480*/  LOP3.LUT R2, R37, 0xffffe000, RZ, 0xc0, !PT ;  /* 0xffffe00025027812 */ /* 0x000fe400078ec0ff */
[----:B------:R-:W-:Y:S01]  /*8490*/  LOP3.LUT R3, R38, 0xffffe000, RZ, 0xc0, !PT ;  /* 0xffffe00026037812 */ /* 0x000fe200078ec0ff */
[C---:B------:R-:W-:Y:S01]  /*84a0*/  FFMA R8, R27.reuse, R0, R9 ;  /* 0x000000001b087223 */ /* 0x040fe20000000009 */
[----:B------:R-:W-:Y:S01]  /*84b0*/  F2FP.TF32.F32.PACK_B R4, R4 ;  /* 0x00000004ff04723e */ /* 0x000fe200024050ff */
[C---:B------:R-:W-:Y:S01]  /*84c0*/  FFMA R9, R27.reuse, R2, R10 ;  /* 0x000000021b097223 */ /* 0x040fe2000000000a */
[----:B------:R-:W-:Y:S01]  /*84d0*/  F2FP.TF32.F32.PACK_B R5, R5 ;  /* 0x00000005ff05723e */ /* 0x000fe200024050ff */
[C---:B------:R-:W-:Y:S01]  /*84e0*/  FFMA R10, R27.reuse, R3, R11 ;  /* 0x000000031b0a7223 */ /* 0x040fe2000000000b */
[----:B------:R-:W-:Y:S01]  /*84f0*/  F2FP.TF32.F32.PACK_B R6, R6 ;  /* 0x00000006ff06723e */ /* 0x000fe200024050ff */
[----:B------:R-:W-:Y:S01]  /*8500*/  FFMA R11, R27, R13, R12 ;  /* 0x0000000d1b0b7223 */ /* 0x000fe2000000000c */
[----:B------:R-:W-:Y:S01]  /*8510*/  F2FP.TF32.F32.PACK_B R7, R7 ;  /* 0x00000007ff07723e */ /* 0x000fe200024050ff */
[----:B------:R-:W-:Y:S01]  /*8520*/  IMAD.U32 R0, RZ, RZ, UR47 ;  /* 0x0000002fff007e24 */ /* 0x000fe2000f8e00ff */
[----:B------:R-:W-:Y:S02]  /*8530*/  F2FP.TF32.F32.PACK_B R8, R8 ;  /* 0x00000008ff08723e */ /* 0x000fe400024050ff */
[----:B------:R-:W-:Y:S01]  /*8540*/  F2FP.TF32.F32.PACK_B R9, R9 ;  /* 0x00000009ff09723e */ /* 0x000fe200024050ff */
[----:B------:R3:W-:Y:S01]  /*8550*/  STS.128 [R63+0x2020], R4 ;  /* 0x002020043f007388 */ /* 0x0007e20000000c00 */
[----:B------:R-:W-:Y:S02]  /*8560*/  F2FP.TF32.F32.PACK_B R10, R10 ;  /* 0x0000000aff0a723e */ /* 0x000fe400024050ff */
[----:B------:R-:W-:Y:S02]  /*8570*/  F2FP.TF32.F32.PACK_B R11, R11 ;  /* 0x0000000bff0b723e */ /* 0x000fe400024050ff */
[----:B------:R-:W-:Y:S02]  /*8580*/  @P6 LEA R0, R0, UR43, 0x3 ;  /* 0x0000002b00006c11 */ /* 0x000fe4000f8e18ff */
[----:B------:R-:W-:Y:S01]  /*8590*/  @P6 SHF.L.U32 R2, RZ, 0x1f, RZ ;  /* 0x0000001fff026819 */ /* 0x000fe200000006ff */
[----:B------:R4:W-:Y:S02]  /*85a0*/  STS.128 [R60+0x2030], R8 ;  /* 0x002030083c007388 */ /* 0x0009e40000000c00 */
[----:B------:R-:W-:Y:S05]  /*85b0*/  @P6 VIADD R0, R0, 0xa0 ;  /* 0x000000a000006836 */ /* 0x000fea0000000000 */
[----:B-1----:R-:W-:Y:S01]  /*85c0*/  @P6 PRMT R0, R76, 0x654, R0 ;  /* 0x000006544c006816 */ /* 0x002fe20000000000 */
[----:B------:R-:W-:Y:S01]  /*85d0*/  @!PT LDS RZ, [RZ] ;  /* 0x00000000fffff984 */ /* 0x000fe20000000800 */
[----:B------:R-:W-:Y:S01]  /*85e0*/  @!PT LDS RZ, [RZ] ;  /* 0x00000000fffff984 */ /* 0x000fe20000000800 */
[----:B------:R-:W-:Y:S01]  /*85f0*/  @!PT LDS RZ, [RZ] ;  /* 0x00000000fffff984 */ /* 0x000fe20000000800 */
[----:B------:R-:W-:Y:S01]  /*8600*/  @!PT LDS RZ, [RZ] ;  /* 0x00000000fffff984 */ /* 0x000fe20000000800 */
[----:B------:R1:W-:Y:S06]  /*8610*/  MEMBAR.ALL.CTA ;  /* 0x0000000000007992 */ /* 0x0003ec0000008000 */
[----:B-1----:R-:W1:Y:S01]  /*8620*/  FENCE.VIEW.ASYNC.S ;  /* 0x00000000000073c6 */ /* 0x002e620000000000 */
[----:B---3--:R-:W-:Y:S01]  /*8630*/  LEA R6, R73, UR43, 0x3 ;  /* 0x0000002b49067c11 */ /* 0x008fe2000f8e18ff */
[----:B-1----:R-:W-:Y:S06]  /*8640*/  BAR.SYNC.DEFER_BLOCKING 0x1, 0x80 ;  /* 0x0042000000007b1d */ /* 0x002fec0000010000 */
[----:B------:R-:W-:Y:S05]  /*8650*/  @P0 BRA `(.L_x_134) ;  /* 0x0000000000380947 */ /* 0x000fea0003800000 */
[----:B------:R-:W-:Y:S02]  /*8660*/  UIADD3 UR4, UP0, UPT, UR54, 0x680, URZ ;  /* 0x0000068036047890 */ /* 0x000fe4000ff1e0ff */
[----:B------:R-:W-:Y:S02]  /*8670*/  UIADD3 UR13, UPT, UPT, UR49, 0x10, URZ ;  /* 0x00000010310d7890 */ /* 0x000fe4000fffe0ff */
[----:B------:R-:W-:Y:S02]  /*8680*/  UIADD3 UR12, UPT, UPT, UR43, 0x2200, URZ ;  /* 0x000022002b0c7890 */ /* 0x000fe4000fffe0ff */
[----:B------:R-:W-:Y:S01]  /*8690*/  UIADD3.X UR5, UPT, UPT, URZ, UR55, URZ, UP0, !UPT ;  /* 0x00000037ff057290 */ /* 0x000fe200087fe4ff */
[----:B------:R-:W-:Y:S01]  /*86a0*/  UMOV UR14, UR50 ;  /* 0x00000032000e7c82 */ /* 0x000fe20008000000 */
[----:B------:R-:W-:Y:S01]  /*86b0*/  UMOV UR15, UR36 ;  /* 0x00000024000f7c82 */ /* 0x000fe20008000000 */
[----:B------:R-:W-:Y:S02]  /*86c0*/  UIADD3 UR9, UPT, UPT, UR49, 0x90, URZ ;  /* 0x0000009031097890 */ /* 0x000fe4000fffe0ff */
[----:B------:R-:W-:Y:S01]  /*86d0*/  UIADD3 UR8, UPT, UPT, UR43, 0x3200, URZ ;  /* 0x000032002b087890 */ /* 0x000fe2000fffe0ff */
[----:B------:R-:W-:Y:S03]  /*86e0*/  UMOV UR10, UR50 ;  /* 0x00000032000a7c82 */ /* 0x000fe60008000000 */
[----:B------:R1:W-:Y:S01]  /*86f0*/  UTMASTG.3D [UR12], [UR4] ;  /* 0x0000000c040073b5 */ /* 0x0003e20008010000 */
[----:B------:R-:W-:Y:S04]  /*8700*/  UMOV UR11, UR36 ;  /* 0x00000024000b7c82 */ /* 0x000fe80008000000 */
[----:B------:R1:W-:Y:S01]  /*8710*/  UTMASTG.3D [UR8], [UR4] ;  /* 0x00000008040073b5 */ /* 0x0003e20008010000 */
[----:B------:R0:W-:Y:S01]  /*8720*/  UTMACMDFLUSH ;  /* 0x00000000000079b7 */ /* 0x0001e20000000000 */
[----:B-1----:R-:W-:Y:S04]  /*8730*/  DEPBAR.LE SB0, 0x1 ;  /* 0x000080400000791a */ /* 0x002fe80000000000 */
.L_x_134:
[----:B------:R-:W-:Y:S05]  /*8740*/  BSYNC.RECONVERGENT B0 ;  /* 0x0000000000007941 */ /* 0x000fea0003800200 */
.L_x_133:
[----:B------:R-:W-:Y:S01]  /*8750*/  BAR.SYNC.DEFER_BLOCKING 0x1, 0x80 ;  /* 0x0042000000007b1d */ /* 0x000fe20000010000 */
[----:B------:R-:W-:Y:S04]  /*8760*/  UIADD3 UR4, UPT, UPT, UR47, 0x1, URZ ;  /* 0x000000012f047890 */ /* 0x000fe8000fffe0ff */
[----:B------:R-:W-:Y:S04]  /*8770*/  UISETP.NE.AND UP0, UPT, UR4, 0x4, UPT ;  /* 0x000000040400788c */ /* 0x000fe8000bf05270 */
[----:B------:R-:W-:Y:S01]  /*8780*/  USEL UR46, UR4, URZ, UP0 ;  /* 0x000000ff042e7287 */ /* 0x000fe20008000000 */
[----:B------:R1:W-:Y:S01]  /*8790*/  @P6 SYNCS.ARRIVE.TRANS64.RED.A1T0 RZ, [R0+URZ], RZ ;  /* 0x000000ff00ff69a7 */ /* 0x0003e200081004ff */
[----:B------:R-:W-:Y:S01]  /*87a0*/  BSSY B1, `(.L_x_135) ;  /* 0x0000017000017945 */ /* 0x000fe20003800000 */
[----:B------:R-:W3:Y:S02]  /*87b0*/  @P6 SYNCS.PHASECHK.TRANS64.TRYWAIT P0, [R6+URZ+0x80], R2 ;  /* 0x00008002060065a7 */ /* 0x000ee400080011ff */
[----:B---3--:R-:W-:Y:S01]  /*87c0*/  @P6 SEL R74, RZ, 0x1, !P0 ;  /* 0x00000001ff4a6807 */ /* 0x008fe20004000000 */
[----:B-1----:R-:W-:Y:S06]  /*87d0*/  @!P6 BRA `(.L_x_136) ;  /* 0x00000000004ce947 */ /* 0x002fec0003800000 */
        /* <DEDUP_REMOVED lines=9> */
[----:B------:R-:W-:Y:S04]  /*8870*/  SHF.L.U32 R5, RZ, 0x1f, RZ ;  /* 0x0000001fff057819 */ /* 0x000fe800000006ff */
[----:B------:R-:W1:Y:S02]  /*8880*/  SYNCS.PHASECHK.TRANS64.TRYWAIT P0, [R6+URZ+0x80], R5 ;  /* 0x00008005060075a7 */ /* 0x000e6400080011ff */
[----:B-1----:R-:W-:Y:S05]  /*8890*/  @!P0 BRA `(.L_x_139) ;  /* 0x0000004c00108947 */ /* 0x002fea0003800000 */
.L_x_138:
[----:B------:R-:W-:Y:S05]  /*88a0*/  BSYNC B0 ;  /* 0x0000000000007941 */ /* 0x000fea0003800000 */
.L_x_137:
[----:B------:R-:W-:Y:S02]  /*88b0*/  ISETP.NE.AND P0, PT, R75, RZ, PT ;  /* 0x000000ff4b00720c */ /* 0x000fe40003f05270 */
[----:B------:R-:W-:Y:S11]  /*88c0*/  IADD3 R73, PT, PT, R73, 0x1, RZ ;  /* 0x0000000149497810 */ /* 0x000ff60007ffe0ff */
[----:B------:R3:W1:Y:S04]  /*88d0*/  @P0 LDS.128 R44, [R4] ;  /* 0x00000000042c0984 */ /* 0x0006680000000c00 */
[----:B------:R3:W1:Y:S04]  /*88e0*/  @P0 LDS.128 R40, [R3+0x10] ;  /* 0x0000100003280984 */ /* 0x0006680000000c00 */
[----:B------:R3:W1:Y:S04]  /*88f0*/  @P0 LDS.128 R32, [R2+0x20] ;  /* 0x0000200002200984 */ /* 0x0006680000000c00 */
[----:B------:R3:W1:Y:S02]  /*8900*/  @P0 LDS.128 R36, [R0+0x30] ;  /* 0x0000300000240984 */ /* 0x0006640000000c00 */
.L_x_136:
[----:B------:R-:W-:Y:S05]  /*8910*/  BSYNC B1 ;  /* 0x0000000000017941 */ /* 0x000fea0003800000 */
.L_x_135:
[----:B---3--:R-:W-:Y:S05]  /*8920*/  VIADD R0, R25, 0x20 ;  /* 0x0000002019007836 */ /* 0x008fea0000000000 */
[----:B------:R-:W-:Y:S04]  /*8930*/  SHF.R.U32.HI R0, RZ, 0x15, R0 ;  /* 0x00000015ff007819 */ /* 0x000fe80000011600 */
[----:B------:R-:W-:Y:S11]  /*8940*/  LOP3.LUT P0, RZ, R0, 0x3, R53, 0x48, !PT ;  /* 0x0000000300ff7812 */ /* 0x000ff60007804835 */
[----:B------:R-:W-:Y:S02]  /*8950*/  @!UPT UIADD3 URZ, UPT, UPT, URZ, URZ, URZ ;  /* 0x000000fffffff290 */ /* 0x000fe4000fffe0ff */
[----:B------:R-:W-:Y:S05]  /*8960*/  @!P0 BRA `(.L_x_140) ;  /* 0x0000000000408947 */ /* 0x000fea0003800000 */
[----:B------:R-:W1:Y:S01]  /*8970*/  LDCU.64 UR8, c[0x4][0x70] ;  /* 0x01000e00ff0877ac */ /* 0x000e620008000a00 */
[----:B------:R-:W-:Y:S01]  /*8980*/  MOV R3, 0x0 ;  /* 0x0000000000037802 */ /* 0x000fe20000000f00 */
[----:B------:R-:W-:Y:S02]  /*8990*/  HFMA2 R12, -RZ, RZ, 0, 5.9604644775390625e-08 ;  /* 0x00000001ff0c7431 */ /* 0x000fe400000001ff */
[----:B----4-:R-:W-:Y:S02]  /*89a0*/  IMAD.MOV.U32 R8, RZ, RZ, 0x192 ;  /* 0x00000192ff087424 */ /* 0x010fe400078e00ff */
[----:B------:R-:W-:Y:S01]  /*89b0*/  IMAD.MOV.U32 R13, RZ, RZ, RZ ;  /* 0x000000ffff0d7224 */ /* 0x000fe200078e00ff */
[----:B------:R-:W3:Y:S01]  /*89c0*/  LDCU.64 UR6, c[0x4][0x78] ;  /* 0x01000f00ff0677ac */ /* 0x000ee20008000a00 */
[----:B------:R-:W4:Y:S01]  /*89d0*/  LDC.64 R2, c[0x4][R3] ;  /* 0x0100000003027b82 */ /* 0x000f220000000a00 */
        /* <DEDUP_REMOVED lines=9> */
.L_x_140:
[----:B-1----:R-:W-:Y:S01]  /*8a70*/  LOP3.LUT R3, R44, 0xffffe000, RZ, 0xc0, !PT ;  /* 0xffffe0002c037812 */ /* 0x002fe200078ec0ff */
[----:B------:R-:W-:Y:S05]  /*8a80*/  WARPSYNC.ALL ;  /* 0x0000000000007948 */ /* 0x000fea0003800000 */
[----:B------:R-:W-:Y:S01]  /*8a90*/  R2UR UR4, R25 ;  /* 0x00000000190472ca */ /* 0x000fe200000e0000 */
[----:B------:R-:W-:Y:S01]  /*8aa0*/  BSSY.RECONVERGENT B0, `(.L_x_141) ;  /* 0x0000063000007945 */ /* 0x000fe20003800200 */
[----:B------:R-:W-:Y:S02]  /*8ab0*/  LOP3.LUT R20, R40, 0xffffe000, RZ, 0xc0, !PT ;  /* 0xffffe00028147812 */ /* 0x000fe400078ec0ff */
[----:B------:R-:W-:Y:S02]  /*8ac0*/  LOP3.LUT R21, R41, 0xffffe000, RZ, 0xc0, !PT ;  /* 0xffffe00029157812 */ /* 0x000fe400078ec0ff */
[----:B------:R-:W-:Y:S02]  /*8ad0*/  LOP3.LUT R26, R42, 0xffffe000, RZ, 0xc0, !PT ;  /* 0xffffe0002a1a7812 */ /* 0x000fe400078ec0ff */
[----:B------:R-:W-:Y:S02]  /*8ae0*/  ISETP.NE.AND P6, PT, R71, RZ, PT ;  /* 0x000000ff4700720c */ /* 0x000fe40003fc5270 */
[----:B------:R-:W-:Y:S03]  /*8af0*/  ISETP.NE.AND P0, PT, R67, RZ, PT ;  /* 0x000000ff4300720c */ /* 0x000fe60003f05270 */
[----:B----4-:R-:W1:Y:S02]  /*8b00*/  LDTM.x16 R4, tmem[UR4+0x20] ;  /* 0x00002004000479ee */ /* 0x010e640008240000 */
[C---:B-1----:R-:W-:Y:S01]  /*8b10*/  FMUL R0, R24.reuse, R4 ;  /* 0x0000000418007220 */ /* 0x042fe20000400000 */
        /* <DEDUP_REMOVED lines=13> */
[C---:B------:R-:W-:Y:S01]  /*8bf0*/  FFMA R31, R27.reuse, R4, R2 ;  /* 0x000000041b1f7223 */ /* 0x040fe20000000002 */
[C---:B------:R-:W-:Y:S01]  /*8c00*/  FMUL R2, R24.reuse, R9 ;  /* 0x0000000918027220 */ /* 0x040fe20000400000 */
[C---:B------:R-:W-:Y:S01]  /*8c10*/  FMUL R9, R24.reuse, R16 ;  /* 0x0000001018097220 */ /* 0x040fe20000400000 */
[----:B------:R-:W-:Y:S01]  /*8c20*/  F2FP.TF32.F32.PACK_B R30, R30 ;  /* 0x0000001eff1e723e */ /* 0x000fe200024050ff */
[----:B------:R-:W-:Y:S01]  /*8c30*/  FFMA R16, R27, R20, R0 ;  /* 0x000000141b107223 */ /* 0x000fe20000000000 */
[----:B------:R-:W-:Y:S01]  /*8c40*/  LOP3.LUT R0, R43, 0xffffe000, RZ, 0xc0, !PT ;  /* 0xffffe0002b007812 */ /* 0x000fe200078ec0ff */
[C---:B------:R-:W-:Y:S01]  /*8c50*/  FMUL R3, R24.reuse, R10 ;  /* 0x0000000a18037220 */ /* 0x040fe20000400000 */
[----:B------:R-:W-:Y:S01]  /*8c60*/  F2FP.TF32.F32.PACK_B R31, R31 ;  /* 0x0000001fff1f723e */ /* 0x000fe200024050ff */
[C---:B------:R-:W-:Y:S01]  /*8c70*/  FMUL R4, R24.reuse, R11 ;  /* 0x0000000b18047220 */ /* 0x040fe20000400000 */
[----:B------:R-:W-:Y:S01]  /*8c80*/  F2FP.TF32.F32.PACK_B R16, R16 ;  /* 0x00000010ff10723e */ /* 0x000fe200024050ff */
[----:B------:R-:W-:Y:S01]  /*8c90*/  FMUL R10, R24, R17 ;  /* 0x00000011180a7220 */ /* 0x000fe20000400000 */
[C---:B------:R-:W-:Y:S01]  /*8ca0*/  FFMA R17, R27.reuse, R21, R2 ;  /* 0x000000151b117223 */ /* 0x040fe20000000002 */
[----:B------:R-:W-:Y:S01]  /*8cb0*/  LOP3.LUT R2, R32, 0xffffe000, RZ, 0xc0, !PT ;  /* 0xffffe00020027812 */ /* 0x000fe200078ec0ff */
[----:B------:R1:W-:Y:S01]  /*8cc0*/  STS.128 [R65+0x4000], R28 ;  /* 0x0040001c41007388 */ /* 0x0003e20000000c00 */
[C---:B------:R-:W-:Y:S01]  /*8cd0*/  FMUL R11, R24.reuse, R18 ;  /* 0x00000012180b7220 */ /* 0x040fe20000400000 */
[----:B------:R-:W-:Y:S01]  /*8ce0*/  FFMA R18, R27, R26, R3 ;  /* 0x0000001a1b127223 */ /* 0x000fe20000000003 */
[----:B------:R-:W-:Y:S01]  /*8cf0*/  LOP3.LUT R3, R33, 0xffffe000, RZ, 0xc0, !PT ;  /* 0xffffe00021037812 */ /* 0x000fe200078ec0ff */
[C---:B------:R-:W-:Y:S01]  /*8d00*/  FMUL R12, R24.reuse, R19 ;  /* 0x00000013180c7220 */ /* 0x040fe20000400000 */
[----:B------:R-:W-:Y:S01]  /*8d10*/  F2FP.TF32.F32.PACK_B R17, R17 ;  /* 0x00000011ff11723e */ /* 0x000fe200024050ff */
[----:B------:R-:W-:Y:S01]  /*8d20*/  FFMA R19, R27, R0, R4 ;  /* 0x000000001b137223 */ /* 0x000fe20000000004 */
[----:B------:R-:W-:Y:S01]  /*8d30*/  F2FP.TF32.F32.PACK_B R18, R18 ;  /* 0x00000012ff12723e */ /* 0x000fe200024050ff */
[----:B------:R-:W-:Y:S01]  /*8d40*/  FMUL R6, R24, R13 ;  /* 0x0000000d18067220 */ /* 0x000fe20000400000 */
[----:B------:R-:W-:Y:S01]  /*8d50*/  LOP3.LUT R13, R34, 0xffffe000, RZ, 0xc0, !PT ;  /* 0xffffe000220d7812 */ /* 0x000fe200078ec0ff */
[C---:B------:R-:W-:Y:S01]  /*8d60*/  FMUL R7, R24.reuse, R14 ;  /* 0x0000000e18077220 */ /* 0x040fe20000400000 */
[----:B------:R-:W-:Y:S01]  /*8d70*/  LOP3.LUT R14, R35, 0xffffe000, RZ, 0xc0, !PT ;  /* 0xffffe000230e7812 */ /* 0x000fe200078ec0ff */
[----:B------:R-:W-:Y:S01]  /*8d80*/  FMUL R8, R24, R15 ;  /* 0x0000000f18087220 */ /* 0x000fe20000400000 */
[----:B------:R-:W-:Y:S01]  /*8d90*/  F2FP.TF32.F32.PACK_B R19, R19 ;  /* 0x00000013ff13723e */ /* 0x000fe200024050ff */
[C---:B------:R-:W-:Y:S01]  /*8da0*/  FFMA R4, R27.reuse, R2, R5 ;  /* 0x000000021b047223 */ /* 0x040fe20000000005 */
[C---:B------:R-:W-:Y:S01]  /*8db0*/  FFMA R5, R27.reuse, R3, R6 ;  /* 0x000000031b057223 */ /* 0x040fe20000000006 */
[C---:B------:R-:W-:Y:S01]  /*8dc0*/  FFMA R6, R27.reuse, R13, R7 ;  /* 0x0000000d1b067223 */ /* 0x040fe20000000007 */
[----:B------:R-:W-:Y:S01]  /*8dd0*/  FFMA R7, R27, R14, R8 ;  /* 0x0000000e1b077223 */ /* 0x000fe20000000008 */
[----:B------:R1:W-:Y:S01]  /*8de0*/  STS.128 [R64+0x4010], R16 ;  /* 0x0040101040007388 */ /* 0x0003e20000000c00 */
[----:B------:R-:W-:Y:S01]  /*8df0*/  LOP3.LUT R0, R36, 0xffffe000, RZ, 0xc0, !PT ;  /* 0xffffe00024007812 */ /* 0x000fe200078ec0ff */
[----:B------:R-:W-:Y:S01]  /*8e00*/  IMAD.U32 R14, RZ, RZ, UR46 ;  /* 0x0000002eff0e7e24 */ /* 0x000fe2000f8e00ff */
[----:B------:R-:W-:Y:S02]  /*8e10*/  LOP3.LUT R2, R37, 0xffffe000, RZ, 0xc0, !PT ;  /* 0xffffe00025027812 */ /* 0x000fe400078ec0ff */
        /* <DEDUP_REMOVED lines=14> */
[----:B------:R-:W-:Y:S02]  /*8f00*/  F2FP.TF32.F32.PACK_B R11, R11 ;  /* 0x0000000bff0b723e */ /* 0x000fe400024050ff */
[----:B------:R-:W-:Y:S02]  /*8f10*/  @P6 LEA R14, R14, UR43, 0x3 ;  /* 0x0000002b0e0e6c11 */ /* 0x000fe4000f8e18ff */
[----:B------:R-:W-:Y:S01]  /*8f20*/  LEA R0, R73, UR43, 0x3 ;  /* 0x0000002b49007c11 */ /* 0x000fe2000f8e18ff */
[----:B------:R1:W-:Y:S01]  /*8f30*/  STS.128 [R60+0x4030], R8 ;  /* 0x004030083c007388 */ /* 0x0003e20000000c00 */
[----:B------:R-:W-:Y:S01]  /*8f40*/  @P6 SHF.L.U32 R2, RZ, 0x1f, RZ ;  /* 0x0000001fff026819 */ /* 0x000fe200000006ff */
[----:B------:R-:W-:Y:S05]  /*8f50*/  @P6 VIADD R14, R14, 0xa0 ;  /* 0x000000a00e0e6836 */ /* 0x000fea0000000000 */
[----:B------:R-:W-:Y:S01]  /*8f60*/  @P6 PRMT R14, R76, 0x654, R14 ;  /* 0x000006544c0e6816 */ /* 0x000fe2000000000e */
[----:B------:R-:W-:Y:S01]  /*8f70*/  @!PT LDS RZ, [RZ] ;  /* 0x00000000fffff984 */ /* 0x000fe20000000800 */
[----:B------:R-:W-:Y:S01]  /*8f80*/  @!PT LDS RZ, [RZ] ;  /* 0x00000000fffff984 */ /* 0x000fe20000000800 */
[----:B------:R-:W-:Y:S01]  /*8f90*/  @!PT LDS RZ, [RZ] ;  /* 0x00000000fffff984 */ /* 0x000fe20000000800 */
[----:B------:R-:W-:Y:S01]  /*8fa0*/  @!PT LDS RZ, [RZ] ;  /* 0x00000000fffff984 */ /* 0x000fe20000000800 */
[----:B------:R3:W-:Y:S06]  /*8fb0*/  MEMBAR.ALL.CTA ;  /* 0x0000000000007992 */ /* 0x0007ec0000008000 */
[----:B---3--:R-:W3:Y:S02]  /*8fc0*/  FENCE.VIEW.ASYNC.S ;  /* 0x00000000000073c6 */ /* 0x008ee40000000000 */
[----:B---3--:R-:W-:Y:S06]  /*8fd0*/  BAR.SYNC.DEFER_BLOCKING 0x1, 0x80 ;  /* 0x0042000000007b1d */ /* 0x008fec0000010000 */
        /* <DEDUP_REMOVED lines=14> */
[----:B---3--:R-:W-:Y:S04]  /*90c0*/  DEPBAR.LE SB0, 0x1 ;  /* 0x000080400000791a */ /* 0x008fe80000000000 */
.L_x_142:
[----:B------:R-:W-:Y:S05]  /*90d0*/  BSYNC.RECONVERGENT B0 ;  /* 0x0000000000007941 */ /* 0x000fea0003800200 */
.L_x_141:
[----:B------:R-:W-:Y:S01]  /*90e0*/  BAR.SYNC.DEFER_BLOCKING 0x1, 0x80 ;  /* 0x0042000000007b1d */ /* 0x000fe20000010000 */
[----:B------:R-:W-:Y:S01]  /*90f0*/  UIADD3 UR4, UPT, UPT, UR46, 0x1, URZ ;  /* 0x000000012e047890 */ /* 0x000fe2000fffe0ff */
[----:B------:R-:W-:Y:S03]  /*9100*/  HFMA2 R77, -RZ, RZ, 0, 0 ;  /* 0x00000000ff4d7431 */ /* 0x000fe600000001ff */
[----:B------:R-:W-:Y:S04]  /*9110*/  UISETP.NE.AND UP0, UPT, UR4, 0x4, UPT ;  /* 0x000000040400788c */ /* 0x000fe8000bf05270 */
[----:B------:R-:W-:Y:S01]  /*9120*/  USEL UR44, UR4, URZ, UP0 ;  /* 0x000000ff042c7287 */ /* 0x000fe20008000000 */
[----:B------:R3:W-:Y:S01]  /*9130*/  @P6 SYNCS.ARRIVE.TRANS64.RED.A1T0 RZ, [R14+URZ], RZ ;  /* 0x000000ff0eff69a7 */ /* 0x0007e200081004ff */
[----:B------:R-:W-:Y:S01]  /*9140*/  BSSY B1, `(.L_x_143) ;  /* 0x000001b000017945 */ /* 0x000fe20003800000 */
[----:B------:R-:W4:Y:S02]  /*9150*/  @P6 SYNCS.PHASECHK.TRANS64.TRYWAIT P0, [R0+URZ+0x80], R2 ;  /* 0x00008002000065a7 */ /* 0x000f2400080011ff */
[----:B----4-:R-:W-:Y:S01]  /*9160*/  @P6 SEL R74, RZ, 0x1, !P0 ;  /* 0x00000001ff4a6807 */ /* 0x010fe20004000000 */
[----:B---3--:R-:W-:Y:S06]  /*9170*/  @!P6 BRA `(.L_x_144) ;  /* 0x00000000005ce947 */ /* 0x008fec0003800000 */
[----:B------:R-:W-:Y:S01]  /*9180*/  ISETP.NE.AND P0, PT, R74, RZ, PT ;  /* 0x000000ff4a00720c */ /* 0x000fe20003f05270 */
[----:B------:R-:W-:Y:S01]  /*9190*/  BSSY B0, `(.L_x_145) ;  /* 0x000000b000007945 */ /* 0x000fe20003800000 */
[----:B------:R-:W-:Y:S11]  /*91a0*/  ISETP.NE.AND P1, PT, R75, RZ, PT ;  /* 0x000000ff4b00720c */ /* 0x000ff60003f25270 */
[----:B------:R-:W-:Y:S02]  /*91b0*/  @!UPT UIADD3 URZ, UPT, UPT, URZ, URZ, URZ ;  /* 0x000000fffffff290 */ /* 0x000fe4000fffe0ff */
[C---:B-1----:R-:W-:Y:S01]  /*91c0*/  @P1 IMAD R5, R73.reuse, 0x2000, R65 ;  /* 0x0000200049051824 */ /* 0x042fe200078e0241 */
[C---:B------:R-:W-:Y:S01]  /*91d0*/  @P1 LEA R3, R73.reuse, R63, 0xd ;  /* 0x0000003f49031211 */ /* 0x040fe200078e68ff */
[C---:B------:R-:W-:Y:S02]  /*91e0*/  @P1 IMAD R4, R73.reuse, 0x2000, R64 ;  /* 0x0000200049041824 */ /* 0x040fe400078e0240 */
[----:B------:R-:W-:Y:S01]  /*91f0*/  @P1 IMAD R2, R73, 0x2000, R60 ;  /* 0x0000200049021824 */ /* 0x000fe200078e023c */
[----:B------:R-:W-:Y:S06]  /*9200*/  @P0 BRA `(.L_x_146) ;  /* 0x00000000000c0947 */ /* 0x000fec0003800000 */
[----:B------:R-:W-:Y:S04]  /*9210*/  SHF.L.U32 R6, RZ, 0x1f, RZ ;  /* 0x0000001fff067819 */ /* 0x000fe800000006ff */
[----:B------:R-:W1:Y:S02]  /*9220*/  SYNCS.PHASECHK.TRANS64.TRYWAIT P0, [R0+URZ+0x80], R6 ;  /* 0x00008006000075a7 */ /* 0x000e6400080011ff */
[----:B-1----:R-:W-:Y:S05]  /*9230*/  @!P0 BRA `(.L_x_147) ;  /* 0x0000004000bc8947 */ /* 0x002fea0003800000 */
.L_x_146:
[----:B------:R-:W-:Y:S05]  /*9240*/  BSYNC B0 ;  /* 0x0000000000007941 */ /* 0x000fea0003800000 */
.L_x_145:
[----:B------:R-:W-:Y:S01]  /*9250*/  ISETP.NE.AND P0, PT, R75, RZ, PT ;  /* 0x000000ff4b00720c */ /* 0x000fe20003f05270 */
[----:B------:R-:W-:Y:S11]  /*9260*/  VIADD R73, R73, 0x1 ;  /* 0x0000000149497836 */ /* 0x000ff60000000000 */
[----:B------:R-:W-:Y:S01]  /*9270*/  @!UPT UIADD3 URZ, UPT, UPT, URZ, URZ, URZ ;  /* 0x000000fffffff290 */ /* 0x000fe2000fffe0ff */
[----:B------:R3:W4:Y:S04]  /*9280*/  @P0 LDS.128 R44, [R5] ;  /* 0x00000000052c0984 */ /* 0x0007280000000c00 */
[----:B------:R3:W1:Y:S04]  /*9290*/  @P0 LDS.128 R40, [R4+0x10] ;  /* 0x0000100004280984 */ /* 0x0006680000000c00 */
[----:B------:R3:W1:Y:S04]  /*92a0*/  @P0 LDS.128 R32, [R3+0x20] ;  /* 0x0000200003200984 */ /* 0x0006680000000c00 */
[----:B------:R3:W1:Y:S01]  /*92b0*/  @P0 LDS.128 R36, [R2+0x30] ;  /* 0x0000300002240984 */ /* 0x0006620000000c00 */
[C---:B------:R-:W-:Y:S04]  /*92c0*/  ISETP.NE.AND P0, PT, R73.reuse, 0x4, PT ;  /* 0x000000044900780c */ /* 0x040fe80003f05270 */
[----:B------:R-:W-:Y:S02]  /*92d0*/  SEL R73, R73, RZ, P0 ;  /* 0x000000ff49497207 */ /* 0x000fe40000000000 */
[----:B------:R-:W-:Y:S02]  /*92e0*/  SEL R77, RZ, 0x1, P0 ;  /* 0x00000001ff4d7807 */ /* 0x000fe40000000000 */
.L_x_144:
[----:B------:R-:W-:Y:S05]  /*92f0*/  BSYNC B1 ;  /* 0x0000000000017941 */ /* 0x000fea0003800000 */
.L_x_143:
        /* <DEDUP_REMOVED lines=21> */
.L_x_148:
[----:B---34-:R-:W-:Y:S01]  /*9450*/  LOP3.LUT R3, R44, 0xffffe000, RZ, 0xc0, !PT ;  /* 0xffffe0002c037812 */ /* 0x018fe200078ec0ff */
        /* <DEDUP_REMOVED lines=8> */
[----:B------:R-:W1:Y:S02]  /*94e0*/  LDTM.x16 R4, tmem[UR4+0x30] ;  /* 0x00003004000479ee */ /* 0x000e640008240000 */
        /* <DEDUP_REMOVED lines=27> */
[----:B------:R-:W-:Y:S01]  /*96a0*/  STS.128 [R65+0x6000], R28 ;  /* 0x0060001c41007388 */ /* 0x000fe20000000c00 */
        /* <DEDUP_REMOVED lines=17> */
[----:B------:R-:W-:Y:S01]  /*97c0*/  STS.128 [R64+0x6010], R16 ;  /* 0x0060101040007388 */ /* 0x000fe20000000c00 */
        /* <DEDUP_REMOVED lines=19> */
[----:B------:R-:W-:Y:S01]  /*9900*/  @P6 SHF.L.U32 R0, R77, 0x1f, RZ ;  /* 0x0000001f4d006819 */ /* 0x000fe200000006ff */
[----:B------:R3:W-:Y:S02]  /*9910*/  STS.128 [R60+0x6030], R8 ;  /* 0x006030083c007388 */ /* 0x0007e40000000c00 */
[----:B------:R-:W-:Y:S05]  /*9920*/  @P6 VIADD R14, R14, 0xa0 ;  /* 0x000000a00e0e6836 */ /* 0x000fea0000000000 */
[----:B------:R-:W-:Y:S01]  /*9930*/  @P6 PRMT R14, R76, 0x654, R14 ;  /* 0x000006544c0e6816 */ /* 0x000fe2000000000e */
[----:B------:R-:W-:Y:S01]  /*9940*/  @!PT LDS RZ, [RZ] ;  /* 0x00000000fffff984 */ /* 0x000fe20000000800 */
[----:B------:R-:W-:Y:S01]  /*9950*/  @!PT LDS RZ, [RZ] ;  /* 0x00000000fffff984 */ /* 0x000fe20000000800 */
[----:B------:R-:W-:Y:S01]  /*9960*/  @!PT LDS RZ, [RZ] ;  /* 0x00000000fffff984 */ /* 0x000fe20000000800 */
[----:B------:R-:W-:Y:S01]  /*9970*/  @!PT LDS RZ, [RZ] ;  /* 0x00000000fffff984 */ /* 0x000fe20000000800 */
[----:B------:R4:W-:Y:S06]  /*9980*/  MEMBAR.ALL.CTA ;  /* 0x0000000000007992 */ /* 0x0009ec0000008000 */
[----:B----4-:R-:W4:Y:S01]  /*9990*/  FENCE.VIEW.ASYNC.S ;  /* 0x00000000000073c6 */ /* 0x010f220000000000 */
[----:B-1----:R-:W-:Y:S01]  /*99a0*/  LEA R6, R73, UR43, 0x3 ;  /* 0x0000002b49067c11 */ /* 0x002fe2000f8e18ff */
[----:B----4-:R-:W-:Y:S06]  /*99b0*/  BAR.SYNC.DEFER_BLOCKING 0x1, 0x80 ;  /* 0x0042000000007b1d */ /* 0x010fec0000010000 */
        /* <DEDUP_REMOVED lines=15> */
.L_x_150:
[----:B------:R-:W-:Y:S05]  /*9ab0*/  BSYNC.RECONVERGENT B0 ;  /* 0x0000000000007941 */ /* 0x000fea0003800200 */
.L_x_149:
[----:B------:R-:W-:Y:S01]  /*9ac0*/  BAR.SYNC.DEFER_BLOCKING 0x1, 0x80 ;  /* 0x0042000000007b1d */ /* 0x000fe20000010000 */
[----:B------:R-:W-:Y:S04]  /*9ad0*/  UIADD3 UR4, UPT, UPT, UR44, 0x1, URZ ;  /* 0x000000012c047890 */ /* 0x000fe8000fffe0ff */
[----:B------:R-:W-:Y:S04]  /*9ae0*/  UISETP.NE.AND UP0, UPT, UR4, 0x4, UPT ;  /* 0x000000040400788c */ /* 0x000fe8000bf05270 */
[----:B------:R-:W-:Y:S01]  /*9af0*/  USEL UR47, UR4, URZ, UP0 ;  /* 0x000000ff042f7287 */ /* 0x000fe20008000000 */
[----:B------:R1:W-:Y:S01]  /*9b00*/  @P6 SYNCS.ARRIVE.TRANS64.RED.A1T0 RZ, [R14+URZ], RZ ;  /* 0x000000ff0eff69a7 */ /* 0x0003e200081004ff */
[----:B------:R-:W-:Y:S01]  /*9b10*/  BSSY B1, `(.L_x_151) ;  /* 0x000001c000017945 */ /* 0x000fe20003800000 */
[----:B------:R-:W4:Y:S02]  /*9b20*/  @P6 SYNCS.PHASECHK.TRANS64.TRYWAIT P0, [R6+URZ+0x80], R0 ;  /* 0x00008000060065a7 */ /* 0x000f2400080011ff */
[----:B----4-:R-:W-:Y:S01]  /*9b30*/  @P6 SEL R74, RZ, 0x1, !P0 ;  /* 0x00000001ff4a6807 */ /* 0x010fe20004000000 */
        /* <DEDUP_REMOVED lines=10> */
[----:B------:R-:W-:Y:S04]  /*9be0*/  SHF.L.U32 R5, R77, 0x1f, RZ ;  /* 0x0000001f4d057819 */ /* 0x000fe800000006ff */
[----:B------:R-:W1:Y:S02]  /*9bf0*/  SYNCS.PHASECHK.TRANS64.TRYWAIT P0, [R6+URZ+0x80], R5 ;  /* 0x00008005060075a7 */ /* 0x000e6400080011ff */
[----:B-1----:R-:W-:Y:S05]  /*9c00*/  @!P0 BRA `(.L_x_155) ;  /* 0x00000038005c8947 */ /* 0x002fea0003800000 */
.L_x_154:
[----:B------:R-:W-:Y:S05]  /*9c10*/  BSYNC B0 ;  /* 0x0000000000007941 */ /* 0x000fea0003800000 */
.L_x_153:
[----:B------:R-:W-:Y:S01]  /*9c20*/  ISETP.NE.AND P0, PT, R75, RZ, PT ;  /* 0x000000ff4b00720c */ /* 0x000fe20003f05270 */
[----:B------:R-:W-:Y:S11]  /*9c30*/  VIADD R73, R73, 0x1 ;  /* 0x0000000149497836 */ /* 0x000ff60000000000 */
[----:B------:R-:W-:Y:S01]  /*9c40*/  @!UPT UIADD3 URZ, UPT, UPT, URZ, URZ, URZ ;  /* 0x000000fffffff290 */ /* 0x000fe2000fffe0ff */
[----:B------:R-:W4:Y:S04]  /*9c50*/  @P0 LDS.128 R44, [R4] ;  /* 0x00000000042c0984 */ /* 0x000f280000000c00 */
[----:B------:R-:W1:Y:S04]  /*9c60*/  @P0 LDS.128 R40, [R3+0x10] ;  /* 0x0000100003280984 */ /* 0x000e680000000c00 */
[----:B------:R-:W1:Y:S04]  /*9c70*/  @P0 LDS.128 R32, [R2+0x20] ;  /* 0x0000200002200984 */ /* 0x000e680000000c00 */
[----:B------:R5:W1:Y:S01]  /*9c80*/  @P0 LDS.128 R36, [R0+0x30] ;  /* 0x0000300000240984 */ /* 0x000a620000000c00 */
[C---:B------:R-:W-:Y:S04]  /*9c90*/  ISETP.NE.AND P0, PT, R73.reuse, 0x4, PT ;  /* 0x000000044900780c */ /* 0x040fe80003f05270 */
[----:B------:R-:W-:Y:S02]  /*9ca0*/  SEL R73, R73, RZ, P0 ;  /* 0x000000ff49497207 */ /* 0x000fe40000000000 */
[----:B-----5:R-:W-:Y:S04]  /*9cb0*/  SEL R0, RZ, 0x1, P0 ;  /* 0x00000001ff007807 */ /* 0x020fe80000000000 */
[----:B------:R-:W-:Y:S02]  /*9cc0*/  LOP3.LUT R77, R77, R0, RZ, 0x3c, !PT ;  /* 0x000000004d4d7212 */ /* 0x000fe400078e3cff */
.L_x_152:
[----:B------:R-:W-:Y:S05]  /*9cd0*/  BSYNC B1 ;  /* 0x0000000000017941 */ /* 0x000fea0003800000 */
.L_x_151:
[----:B------:R-:W-:Y:S05]  /*9ce0*/  VIADD R0, R25, 0x40 ;  /* 0x0000004019007836 */ /* 0x000fea0000000000 */
[----:B------:R-:W-:Y:S04]  /*9cf0*/  SHF.R.U32.HI R0, RZ, 0x15, R0 ;  /* 0x00000015ff007819 */ /* 0x000fe80000011600 */
[----:B------:R-:W-:Y:S11]  /*9d00*/  LOP3.LUT P0, RZ, R0, 0x3, R53, 0x48, !PT ;  /* 0x0000000300ff7812 */ /* 0x000ff60007804835 */
[----:B------:R-:W-:Y:S02]  /*9d10*/  @!UPT UIADD3 URZ, UPT, UPT, URZ, URZ, URZ ;  /* 0x000000fffffff290 */ /* 0x000fe4000fffe0ff */
[----:B------:R-:W-:Y:S05]  /*9d20*/  @!P0 BRA `(.L_x_156) ;  /* 0x0000000000408947 */ /* 0x000fea0003800000 */
[----:B------:R-:W1:Y:S01]  /*9d30*/  LDCU.64 UR8, c[0x4][0x70] ;  /* 0x01000e00ff0877ac */ /* 0x000e620008000a00 */
[----:B------:R-:W-:Y:S01]  /*9d40*/  MOV R3, 0x0 ;  /* 0x0000000000037802 */ /* 0x000fe20000000f00 */
[----:B------:R-:W-:Y:S02]  /*9d50*/  HFMA2 R12, -RZ, RZ, 0, 5.9604644775390625e-08 ;  /* 0x00000001ff0c7431 */ /* 0x000fe400000001ff */
[----:B---3--:R-:W-:Y:S02]  /*9d60*/  IMAD.MOV.U32 R8, RZ, RZ, 0x192 ;  /* 0x00000192ff087424 */ /* 0x008fe400078e00ff */
        /* <DEDUP_REMOVED lines=12> */
.L_x_156:
[----:B----4-:R-:W-:Y:S01]  /*9e30*/  LOP3.LUT R3, R44, 0xffffe000, RZ, 0xc0, !PT ;  /* 0xffffe0002c037812 */ /* 0x010fe200078ec0ff */
[----:B------:R-:W-:Y:S05]  /*9e40*/  WARPSYNC.ALL ;  /* 0x0000000000007948 */ /* 0x000fea0003800000 */
[----:B------:R-:W-:Y:S01]  /*9e50*/  R2UR UR4, R25 ;  /* 0x00000000190472ca */ /* 0x000fe200000e0000 */
[----:B------:R-:W-:Y:S01]  /*9e60*/  BSSY.RECONVERGENT B0, `(.L_x_157) ;  /* 0x0000065000007945 */ /* 0x000fe20003800200 */
[----:B-1----:R-:W-:Y:S02]  /*9e70*/  LOP3.LUT R20, R40, 0xffffe000, RZ, 0xc0, !PT ;  /* 0xffffe00028147812 */ /* 0x002fe400078ec0ff */
[----:B------:R-:W-:Y:S02]  /*9e80*/  LOP3.LUT R21, R41, 0xffffe000, RZ, 0xc0, !PT ;  /* 0xffffe00029157812 */ /* 0x000fe400078ec0ff */
[----:B------:R-:W-:Y:S02]  /*9e90*/  LOP3.LUT R26, R42, 0xffffe000, RZ, 0xc0, !PT ;  /* 0xffffe0002a1a7812 */ /* 0x000fe400078ec0ff */
[----:B------:R-:W-:Y:S02]  /*9ea0*/  ISETP.NE.AND P6, PT, R71, RZ, PT ;  /* 0x000000ff4700720c */ /* 0x000fe40003fc5270 */
[----:B------:R-:W-:Y:S03]  /*9eb0*/  ISETP.NE.AND P0, PT, R67, RZ, PT ;  /* 0x000000ff4300720c */ /* 0x000fe60003f05270 */
[----:B---3--:R-:W1:Y:S02]  /*9ec0*/  LDTM.x16 R4, tmem[UR4+0x40] ;  /* 0x00004004000479ee */ /* 0x008e640008240000 */
        /* <DEDUP_REMOVED lines=27> */
[----:B------:R-:W-:Y:S01]  /*a080*/  STS.128 [R65], R28 ;  /* 0x0000001c41007388 */ /* 0x000fe20000000c00 */
        /* <DEDUP_REMOVED lines=50> */
[----:B------:R-:W-:Y:S02]  /*a3b0*/  UIADD3 UR4, UPT, UPT, UR43, 0x200, URZ ;  /* 0x000002002b047890 */ /* 0x000fe4000fffe0ff */
[----:B------:R-:W-:Y:S01]  /*a3c0*/  UIADD3 UR9, UPT, UPT, UR49, 0x40, URZ ;  /* 0x0000004031097890 */ /* 0x000fe2000fffe0ff */
[----:B------:R-:W-:Y:S01]  /*a3d0*/  UMOV UR10, UR50 ;  /* 0x00000032000a7c82 */ /* 0x000fe20008000000 */
[----:B------:R-:W-:Y:S02]  /*a3e0*/  UMOV UR11, UR36 ;  /* 0x00000024000b7c82 */ /* 0x000fe40008000000 */
[----:B------:R-:W-:Y:S01]  /*a3f0*/  MOV R57, UR4 ;  /* 0x0000000400397c02 */ /* 0x000fe20008000f00 */
[----:B------:R-:W-:Y:S02]  /*a400*/  UIADD3 UR4, UP0, UPT, UR54, 0x680, URZ ;  /* 0x0000068036047890 */ /* 0x000fe4000ff1e0ff */
[----:B------:R-:W-:Y:S01]  /*a410*/  UIADD3 UR13, UPT, UPT, UR49, 0xc0, URZ ;  /* 0x000000c0310d7890 */ /* 0x000fe2000fffe0ff */
[----:B------:R-:W-:Y:S01]  /*a420*/  R2UR UR8, R57 ;  /* 0x00000000390872ca */ /* 0x000fe200000e0000 */
[----:B------:R-:W-:Y:S02]  /*a430*/  UIADD3.X UR5, UPT, UPT, URZ, UR55, URZ, UP0, !UPT ;  /* 0x00000037ff057290 */ /* 0x000fe400087fe4ff */
[----:B------:R-:W-:Y:S01]  /*a440*/  UIADD3 UR12, UPT, UPT, UR43, 0x1200, URZ ;  /* 0x000012002b0c7890 */ /* 0x000fe2000fffe0ff */
[----:B------:R-:W-:Y:S01]  /*a450*/  UMOV UR14, UR50 ;  /* 0x00000032000e7c82 */ /* 0x000fe20008000000 */
[----:B------:R-:W-:Y:S08]  /*a460*/  UMOV UR15, UR36 ;  /* 0x00000024000f7c82 */ /* 0x000ff00008000000 */
[----:B------:R1:W-:Y:S01]  /*a470*/  UTMASTG.3D [UR8], [UR4] ;  /* 0x00000008040073b5 */ /* 0x0003e20008010000 */
[----:B------:R1:W-:Y:S01]  /*a480*/  UTMASTG.3D [UR12], [UR4] ;  /* 0x0000000c040073b5 */ /* 0x0003e20008010000 */
[----:B------:R0:W-:Y:S01]  /*a490*/  UTMACMDFLUSH ;  /* 0x00000000000079b7 */ /* 0x0001e20000000000 */
[----:B-1----:R-:W-:Y:S04]  /*a4a0*/  DEPBAR.LE SB0, 0x1 ;  /* 0x000080400000791a */ /* 0x002fe80000000000 */
.L_x_158:
[----:B------:R-:W-:Y:S05]  /*a4b0*/  BSYNC.RECONVERGENT B0 ;  /* 0x0000000000007941 */ /* 0x000fea0003800200 */
.L_x_157:
        /* <DEDUP_REMOVED lines=21> */
.L_x_162:
[----:B------:R-:W-:Y:S05]  /*a610*/  BSYNC B0 ;  /* 0x0000000000007941 */ /* 0x000fea0003800000 */
.L_x_161:
        /* <DEDUP_REMOVED lines=11> */
.L_x_160:
[----:B------:R-:W-:Y:S05]  /*a6d0*/  BSYNC B1 ;  /* 0x0000000000017941 */ /* 0x000fea0003800000 */
.L_x_159:
        /* <DEDUP_REMOVED lines=21> */
.L_x_164:
        /* <DEDUP_REMOVED lines=102> */
.L_x_166:
[----:B------:R-:W-:Y:S05]  /*ae90*/  BSYNC.RECONVERGENT B0 ;  /* 0x0000000000007941 */ /* 0x000fea0003800200 */
.L_x_165:
        /* <DEDUP_REMOVED lines=21> */
.L_x_170:
[----:B------:R-:W-:Y:S05]  /*aff0*/  BSYNC B0 ;  /* 0x0000000000007941 */ /* 0x000fea0003800000 */
.L_x_169:
        /* <DEDUP_REMOVED lines=11> */
.L_x_168:
[----:B------:R-:W-:Y:S05]  /*b0b0*/  BSYNC B1 ;  /* 0x0000000000017941 */ /* 0x000fea0003800000 */
.L_x_167:
        /* <DEDUP_REMOVED lines=21> */
.L_x_172:
        /* <DEDUP_REMOVED lines=77> */
[----:B------:R-:W-:Y:S01]  /*b6e0*/  @P6 SHF.L.U32 R2, R77, 0x1f, RZ ;  /* 0x0000001f4d026819 */ /* 0x000fe200000006ff */
        /* <DEDUP_REMOVED lines=24> */
.L_x_174:
[----:B------:R-:W-:Y:S05]  /*b870*/  BSYNC.RECONVERGENT B0 ;  /* 0x0000000000007941 */ /* 0x000fea0003800200 */
.L_x_173:
        /* <DEDUP_REMOVED lines=18> */
[----:B------:R-:W-:Y:S04]  /*b9a0*/  SHF.L.U32 R77, R77, 0x1f, RZ ;  /* 0x0000001f4d4d7819 */ /* 0x000fe800000006ff */
[----:B------:R-:W1:Y:S02]  /*b9b0*/  SYNCS.PHASECHK.TRANS64.TRYWAIT P0, [R0+URZ+0x80], R77 ;  /* 0x0000804d000075a7 */ /* 0x000e6400080011ff */
[----:B-1----:R-:W-:Y:S05]  /*b9c0*/  @!P0 BRA `(.L_x_179) ;  /* 0x0000001c00288947 */ /* 0x002fea0003800000 */
.L_x_178:
[----:B------:R-:W-:Y:S05]  /*b9d0*/  BSYNC B0 ;  /* 0x0000000000007941 */ /* 0x000fea0003800000 */
.L_x_177:
[----:B------:R-:W-:Y:S11]  /*b9e0*/  ISETP.NE.AND P0, PT, R75, RZ, PT ;  /* 0x000000ff4b00720c */ /* 0x000ff60003f05270 */
[----:B------:R-:W-:Y:S02]  /*b9f0*/  @!UPT UIADD3 URZ, UPT, UPT, URZ, URZ, URZ ;  /* 0x000000fffffff290 */ /* 0x000fe4000fffe0ff */
[----:B------:R3:W4:Y:S04]  /*ba00*/  @P0 LDS.128 R44, [R4] ;  /* 0x00000000042c0984 */ /* 0x0007280000000c00 */
[----:B------:R3:W1:Y:S04]  /*ba10*/  @P0 LDS.128 R40, [R3+0x10] ;  /* 0x0000100003280984 */ /* 0x0006680000000c00 */
[----:B------:R3:W1:Y:S04]  /*ba20*/  @P0 LDS.128 R32, [R2+0x20] ;  /* 0x0000200002200984 */ /* 0x0006680000000c00 */
[----:B------:R3:W1:Y:S02]  /*ba30*/  @P0 LDS.128 R36, [R73+0x30] ;  /* 0x0000300049240984 */ /* 0x0006640000000c00 */
.L_x_176:
[----:B------:R-:W-:Y:S05]  /*ba40*/  BSYNC B1 ;  /* 0x0000000000017941 */ /* 0x000fea0003800000 */
.L_x_175:
        /* <DEDUP_REMOVED lines=21> */
.L_x_180:
[----:B------:R-:W-:Y:S01]  /*bba0*/  ISETP.NE.AND P0, PT, R67, RZ, PT ;  /* 0x000000ff4300720c */ /* 0x000fe20003f05270 */
[----:B------:R-:W-:Y:S05]  /*bbb0*/  WARPSYNC.ALL ;  /* 0x0000000000007948 */ /* 0x000fea0003800000 */
[----:B------:R-:W-:Y:S01]  /*bbc0*/  R2UR UR4, R25 ;  /* 0x00000000190472ca */ /* 0x000fe200000e0000 */
[----:B------:R-:W-:Y:S01]  /*bbd0*/  VIADD R72, R72, 0x110 ;  /* 0x0000011048487836 */ /* 0x000fe20000000000 */
[----:B----4-:R-:W-:Y:S01]  /*bbe0*/  LOP3.LUT R0, R44, 0xffffe000, RZ, 0xc0, !PT ;  /* 0xffffe0002c007812 */ /* 0x010fe200078ec0ff */
[----:B------:R-:W-:Y:S01]  /*bbf0*/  BSSY.RECONVERGENT B0, `(.L_x_181) ;  /* 0x000005e000007945 */ /* 0x000fe20003800200 */
[----:B---3--:R-:W-:Y:S02]  /*bc00*/  LOP3.LUT R2, R45, 0xffffe000, RZ, 0xc0, !PT ;  /* 0xffffe0002d027812 */ /* 0x008fe400078ec0ff */
[----:B------:R-:W-:Y:S02]  /*bc10*/  LOP3.LUT R3, R46, 0xffffe000, RZ, 0xc0, !PT ;  /* 0xffffe0002e037812 */ /* 0x000fe400078ec0ff */
[----:B------:R-:W-:Y:S02]  /*bc20*/  LOP3.LUT R20, R47, 0xffffe000, RZ, 0xc0, !PT ;  /* 0xffffe0002f147812 */ /* 0x000fe400078ec0ff */
[----:B------:R-:W-:Y:S02]  /*bc30*/  LOP3.LUT R21, R40, 0xffffe000, RZ, 0xc0, !PT ;  /* 0xffffe00028157812 */ /* 0x000fe400078ec0ff */
[----:B------:R-:W-:Y:S01]  /*bc40*/  LOP3.LUT R25, R41, 0xffffe000, RZ, 0xc0, !PT ;  /* 0xffffe00029197812 */ /* 0x000fe200078ec0ff */
[----:B------:R-:W1:Y:S01]  /*bc50*/  LDTM.x16 R4, tmem[UR4+0x70] ;  /* 0x00007004000479ee */ /* 0x000e620008240000 */
[----:B------:R-:W-:Y:S01]  /*bc60*/  LOP3.LUT R26, R42, 0xffffe000, RZ, 0xc0, !PT ;  /* 0xffffe0002a1a7812 */ /* 0x000fe200078ec0ff */
[----:B------:R-:W-:Y:S01]  /*bc70*/  NOP ;  /* 0x0000000000007918 */ /* 0x000fe20000000000 */
[----:B------:R-:W-:Y:S02]  /*bc80*/  LOP3.LUT R28, R43, 0xffffe000, RZ, 0xc0, !PT ;  /* 0xffffe0002b1c7812 */ /* 0x000fe400078ec0ff */
[----:B------:R-:W-:Y:S02]  /*bc90*/  LOP3.LUT R72, R72, 0xfefffff8, RZ, 0xc0, !PT ;  /* 0xfefffff848487812 */ /* 0x000fe400078ec0ff */
[----:B------:R-:W-:Y:S02]  /*bca0*/  LOP3.LUT R29, R32, 0xffffe000, RZ, 0xc0, !PT ;  /* 0xffffe000201d7812 */ /* 0x000fe400078ec0ff */
[----:B------:R-:W-:Y:S01]  /*bcb0*/  LOP3.LUT R30, R33, 0xffffe000, RZ, 0xc0, !PT ;  /* 0xffffe000211e7812 */ /* 0x000fe200078ec0ff */
[----:B-1----:R1:W-:Y:S01]  /*bcc0*/  SYNCS.ARRIVE.TRANS64.RED.A1T0 RZ, [R72+URZ], RZ ;  /* 0x000000ff48ff79a7 */ /* 0x0023e200081004ff */
[----:B------:R-:W-:Y:S02]  /*bcd0*/  LOP3.LUT R31, R34, 0xffffe000, RZ, 0xc0, !PT ;  /* 0xffffe000221f7812 */ /* 0x000fe400078ec0ff */
[----:B------:R-:W-:Y:S02]  /*bce0*/  LOP3.LUT R32, R35, 0xffffe000, RZ, 0xc0, !PT ;  /* 0xffffe00023207812 */ /* 0x000fe400078ec0ff */
[----:B------:R-:W-:Y:S02]  /*bcf0*/  LOP3.LUT R33, R36, 0xffffe000, RZ, 0xc0, !PT ;  /* 0xffffe00024217812 */ /* 0x000fe400078ec0ff */
[----:B------:R-:W-:Y:S02]  /*bd00*/  LOP3.LUT R34, R37, 0xffffe000, RZ, 0xc0, !PT ;  /* 0xffffe00025227812 */ /* 0x000fe400078ec0ff */
[----:B------:R-:W-:Y:S02]  /*bd10*/  LOP3.LUT R35, R38, 0xffffe000, RZ, 0xc0, !PT ;  /* 0xffffe00026237812 */ /* 0x000fe400078ec0ff */
[----:B------:R-:W-:Y:S01]  /*bd20*/  LOP3.LUT R36, R39, 0xffffe000, RZ, 0xc0, !PT ;  /* 0xffffe00027247812 */ /* 0x000fe200078ec0ff */
[C---:B------:R-:W-:Y:S01]  /*bd30*/  FMUL R4, R24.reuse, R4 ;  /* 0x0000000418047220 */ /* 0x040fe20000400000 */
[C---:B------:R-:W-:Y:S01]  /*bd40*/  FMUL R5, R24.reuse, R5 ;  /* 0x0000000518057220 */ /* 0x040fe20000400000 */
[C---:B------:R-:W-:Y:S01]  /*bd50*/  FMUL R6, R24.reuse, R6 ;  /* 0x0000000618067220 */ /* 0x040fe20000400000 */
[C---:B------:R-:W-:Y:S01]  /*bd60*/  FMUL R7, R24.reuse, R7 ;  /* 0x0000000718077220 */ /* 0x040fe20000400000 */
[C---:B------:R-:W-:Y:S01]  /*bd70*/  FFMA R4, R27.reuse, R0, R4 ;  /* 0x000000001b047223 */ /* 0x040fe20000000004 */
[C---:B------:R-:W-:Y:S01]  /*bd80*/  FFMA R5, R27.reuse, R2, R5 ;  /* 0x000000021b057223 */ /* 0x040fe20000000005 */
[C---:B------:R-:W-:Y:S01]  /*bd90*/  FFMA R6, R27.reuse, R3, R6 ;  /* 0x000000031b067223 */ /* 0x040fe20000000006 */
[C---:B------:R-:W-:Y:S01]  /*bda0*/  FFMA R7, R27.reuse, R20, R7 ;  /* 0x000000141b077223 */ /* 0x040fe20000000007 */
[C---:B------:R-:W-:Y:S01]  /*bdb0*/  FMUL R8, R24.reuse, R8 ;  /* 0x0000000818087220 */ /* 0x040fe20000400000 */
[C---:B------:R-:W-:Y:S01]  /*bdc0*/  FMUL R9, R24.reuse, R9 ;  /* 0x0000000918097220 */ /* 0x040fe20000400000 */
[C---:B------:R-:W-:Y:S01]  /*bdd0*/  FMUL R10, R24.reuse, R10 ;  /* 0x0000000a180a7220 */ /* 0x040fe20000400000 */
[C---:B------:R-:W-:Y:S01]  /*bde0*/  FMUL R11, R24.reuse, R11 ;  /* 0x0000000b180b7220 */ /* 0x040fe20000400000 */
[----:B------:R-:W-:Y:S01]  /*bdf0*/  F2FP.TF32.F32.PACK_B R4, R4 ;  /* 0x00000004ff04723e */ /* 0x000fe200024050ff */
[C---:B------:R-:W-:Y:S01]  /*be00*/  FFMA R8, R27.reuse, R21, R8 ;  /* 0x000000151b087223 */ /* 0x040fe20000000008 */
[----:B------:R-:W-:Y:S01]  /*be10*/  F2FP.TF32.F32.PACK_B R5, R5 ;  /* 0x00000005ff05723e */ /* 0x000fe200024050ff */
[C---:B------:R-:W-:Y:S01]  /*be20*/  FFMA R9, R27.reuse, R25, R9 ;  /* 0x000000191b097223 */ /* 0x040fe20000000009 */
[----:B------:R-:W-:Y:S01]  /*be30*/  F2FP.TF32.F32.PACK_B R6, R6 ;  /* 0x00000006ff06723e */ /* 0x000fe200024050ff */
[C---:B------:R-:W-:Y:S01]  /*be40*/  FFMA R10, R27.reuse, R26, R10 ;  /* 0x0000001a1b0a7223 */ /* 0x040fe2000000000a */
[----:B------:R-:W-:Y:S01]  /*be50*/  F2FP.TF32.F32.PACK_B R7, R7 ;  /* 0x00000007ff07723e */ /* 0x000fe200024050ff */
[C---:B------:R-:W-:Y:S01]  /*be60*/  FFMA R11, R27.reuse, R28, R11 ;  /* 0x0000001c1b0b7223 */ /* 0x040fe2000000000b */
[C---:B------:R-:W-:Y:S01]  /*be70*/  FMUL R12, R24.reuse, R12 ;  /* 0x0000000c180c7220 */ /* 0x040fe20000400000 */
[----:B------:R-:W-:Y:S01]  /*be80*/  F2FP.TF32.F32.PACK_B R8, R8 ;  /* 0x00000008ff08723e */ /* 0x000fe200024050ff */
[C---:B------:R-:W-:Y:S01]  /*be90*/  FMUL R13, R24.reuse, R13 ;  /* 0x0000000d180d7220 */ /* 0x040fe20000400000 */
[----:B------:R1:W-:Y:S01]  /*bea0*/  STS.128 [R65+0x6000], R4 ;  /* 0x0060000441007388 */ /* 0x0003e20000000c00 */
        /* <DEDUP_REMOVED lines=8> */
[C---:B------:R-:W-:Y:S01]  /*bf30*/  FFMA R15, R27.reuse, R32, R15 ;  /* 0x000000201b0f7223 */ /* 0x040fe2000000000f */
[C---:B------:R-:W-:Y:S01]  /*bf40*/  FMUL R16, R24.reuse, R16 ;  /* 0x0000001018107220 */ /* 0x040fe20000400000 */
[----:B------:R-:W-:Y:S01]  /*bf50*/  F2FP.TF32.F32.PACK_B R12, R12 ;  /* 0x0000000cff0c723e */ /* 0x000fe200024050ff */
[----:B------:R1:W-:Y:S01]  /*bf60*/  STS.128 [R64+0x6010], R8 ;  /* 0x0060100840007388 */ /* 0x0003e20000000c00 */
[C---:B------:R-:W-:Y:S01]  /*bf70*/  FMUL R17, R24.reuse, R17 ;  /* 0x0000001118117220 */ /* 0x040fe20000400000 */
[C---:B------:R-:W-:Y:S01]  /*bf80*/  FMUL R18, R24.reuse, R18 ;  /* 0x0000001218127220 */ /* 0x040fe20000400000 */
[----:B------:R-:W-:Y:S01]  /*bf90*/  FMUL R19, R24, R19 ;  /* 0x0000001318137220 */ /* 0x000fe20000400000 */
[----:B------:R-:W-:Y:S01]  /*bfa0*/  F2FP.TF32.F32.PACK_B R13, R13 ;  /* 0x0000000dff0d723e */ /* 0x000fe200024050ff */
[C---:B------:R-:W-:Y:S01]  /*bfb0*/  FFMA R16, R27.reuse, R33, R16 ;  /* 0x000000211b107223 */ /* 0x040fe20000000010 */
[----:B------:R-:W-:Y:S01]  /*bfc0*/  F2FP.TF32.F32.PACK_B R14, R14 ;  /* 0x0000000eff0e723e */ /* 0x000fe200024050ff */
[C---:B------:R-:W-:Y:S01]  /*bfd0*/  FFMA R17, R27.reuse, R34, R17 ;  /* 0x000000221b117223 */ /* 0x040fe20000000011 */
[----:B------:R-:W-:Y:S01]  /*bfe0*/  F2FP.TF32.F32.PACK_B R15, R15 ;  /* 0x0000000fff0f723e */ /* 0x000fe200024050ff */
[C---:B------:R-:W-:Y:S01]  /*bff0*/  FFMA R18, R27.reuse, R35, R18 ;  /* 0x000000231b127223 */ /* 0x040fe20000000012 */
[----:B------:R-:W-:Y:S01]  /*c000*/  FFMA R19, R27, R36, R19 ;  /* 0x000000241b137223 */ /* 0x000fe20000000013 */
[----:B------:R-:W-:Y:S02]  /*c010*/  F2FP.TF32.F32.PACK_B R16, R16 ;  /* 0x00000010ff10723e */ /* 0x000fe400024050ff */
[----:B------:R1:W-:Y:S01]  /*c020*/  STS.128 [R63+0x6020], R12 ;  /* 0x0060200c3f007388 */ /* 0x0003e20000000c00 */
[----:B------:R-:W-:Y:S02]  /*c030*/  F2FP.TF32.F32.PACK_B R17, R17 ;  /* 0x00000011ff11723e */ /* 0x000fe400024050ff */
        /* <DEDUP_REMOVED lines=25> */
.L_x_182:
[----:B------:R-:W-:Y:S05]  /*c1d0*/  BSYNC.RECONVERGENT B0 ;  /* 0x0000000000007941 */ /* 0x000fea0003800200 */
.L_x_181:
[----:B------:R-:W-:Y:S01]  /*c1e0*/  BAR.SYNC.DEFER_BLOCKING 0x1, 0x80 ;  /* 0x0042000000007b1d */ /* 0x000fe20000010000 */
[----:B------:R-:W-:Y:S01]  /*c1f0*/  UISETP.NE.AND UP0, UPT, UR52, -0x8, UPT ;  /* 0xfffffff83400788c */ /* 0x000fe2000bf05270 */
[----:B------:R-:W-:Y:S08]  /*c200*/  IADD3 R22, PT, PT, R22, 0x1, RZ ;  /* 0x0000000116167810 */ /* 0x000ff00007ffe0ff */
[----:B------:R-:W-:Y:S05]  /*c210*/  BRA.U !UP0, `(.L_x_183) ;  /* 0x0000000108247547 */ /* 0x000fea000b800000 */
[----:B------:R-:W-:Y:S01]  /*c220*/  ISETP.NE.AND P0, PT, R71, RZ, PT ;  /* 0x000000ff4700720c */ /* 0x000fe20003f05270 */
[----:B------:R-:W-:Y:S01]  /*c230*/  IMAD.U32 R0, RZ, RZ, UR47 ;  /* 0x0000002fff007e24 */ /* 0x000fe2000f8e00ff */
[----:B------:R-:W-:Y:S04]  /*c240*/  UIADD3 UR4, UPT, UPT, UR47, 0x1, URZ ;  /* 0x000000012f047890 */ /* 0x000fe8000fffe0ff */
[----:B------:R-:W-:Y:S04]  /*c250*/  UISETP.NE.AND UP0, UPT, UR4, 0x4, UPT ;  /* 0x000000040400788c */ /* 0x000fe8000bf05270 */
[----:B------:R-:W-:Y:S03]  /*c260*/  USEL UR47, UR4, URZ, UP0 ;  /* 0x000000ff042f7287 */ /* 0x000fe60008000000 */
[----:B------:R-:W-:Y:S05]  /*c270*/  @P0 LEA R0, R0, UR43, 0x3 ;  /* 0x0000002b00000c11 */ /* 0x000fea000f8e18ff */
[----:B------:R-:W-:Y:S05]  /*c280*/  @P0 VIADD R0, R0, 0xa0 ;  /* 0x000000a000000836 */ /* 0x000fea0000000000 */
[----:B------:R-:W-:Y:S04]  /*c290*/  @P0 PRMT R0, R76, 0x654, R0 ;  /* 0x000006544c000816 */ /* 0x000fe80000000000 */
[----:B------:R3:W-:Y:S03]  /*c2a0*/  @P0 SYNCS.ARRIVE.TRANS64.RED.A1T0 RZ, [R0+URZ], RZ ;  /* 0x000000ff00ff09a7 */ /* 0x0007e600081004ff */
.L_x_183:
[----:B------:R-:W-:Y:S01]  /*c2b0*/  R2UR UR6, R70 ;  /* 0x00000000460672ca */ /* 0x000fe200000e0000 */
[----:B------:R-:W-:Y:S01]  /*c2c0*/  UIADD3 UR52, UPT, UPT, UR52, 0x8, URZ ;  /* 0x0000000834347890 */ /* 0x000fe2000fffe0ff */
[----:B------:R-:W-:Y:S01]  /*c2d0*/  R2UR UR5, R54 ;  /* 0x00000000360572ca */ /* 0x000fe200000e0000 */
[----:B------:R-:W-:Y:S01]  /*c2e0*/  UMOV UR36, UR63 ;  /* 0x0000003f00247c82 */ /* 0x000fe20008000000 */
[----:B------:R-:W-:Y:S02]  /*c2f0*/  R2UR UR4, R55 ;  /* 0x00000000370472ca */ /* 0x000fe400000e0000 */
[----:B------:R-:W-:Y:S02]  /*c300*/  ISETP.NE.AND P0, PT, R59, 0x2, PT ;  /* 0x000000023b00780c */ /* 0x000fe40003f05270 */
[----:B------:R-:W-:Y:S02]  /*c310*/  ISETP.NE.AND P1, PT, R22, 0x4, PT ;  /* 0x000000041600780c */ /* 0x000fe40003f25270 */
[----:B------:R-:W-:Y:S02]  /*c320*/  SEL R2, RZ, 0x1, P0 ;  /* 0x00000001ff027807 */ /* 0x000fe40000000000 */
[----:B---3--:R-:W-:Y:S01]  /*c330*/  SEL R0, RZ, 0x1, P1 ;  /* 0x00000001ff007807 */ /* 0x008fe20000800000 */
[----:B------:R-:W-:Y:S01]  /*c340*/  UISETP.NE.AND UP0, UPT, UR6, URZ, UPT ;  /* 0x000000ff0600728c */ /* 0x000fe2000bf05270 */
[----:B------:R-:W-:Y:S01]  /*c350*/  LOP3.LUT R61, R61, R2, RZ, 0x3c, !PT ;  /* 0x000000023d3d7212 */ /* 0x000fe200078e3cff */
[----:B------:R-:W-:Y:S01]  /*c360*/  UIADD3 UR34, UPT, UPT, UR37, UR5, URZ ;  /* 0x0000000525227290 */ /* 0x000fe2000fffe0ff */
[----:B------:R-:W-:Y:S01]  /*c370*/  LOP3.LUT R62, R62, R0, RZ, 0x3c, !PT ;  /* 0x000000003e3e7212 */ /* 0x000fe200078e3cff */
[----:B------:R-:W-:Y:S01]  /*c380*/  UIADD3 UR32, UPT, UPT, UR38, UR4, URZ ;  /* 0x0000000426207290 */ /* 0x000fe2000fffe0ff */
[----:B------:R-:W-:Y:S02]  /*c390*/  SEL R59, R59, RZ, P0 ;  /* 0x000000ff3b3b7207 */ /* 0x000fe40000000000 */
[----:B------:R-:W-:Y:S02]  /*c3a0*/  SEL R22, R22, RZ, P1 ;  /* 0x000000ff16167207 */ /* 0x000fe40000800000 */
[----:B------:R-:W-:Y:S07]  /*c3b0*/  BRA.U UP0, `(.L_x_184) ;  /* 0xffffffa100bc7547 */ /* 0x000fee000b83ffff */
[----:B------:R-:W-:-:S13]  /*c3c0*/  R2UR UR4, R56 ;  /* 0x00000000380472ca */ /* 0x000fda00000e0000 */
[----:B------:R-:W-:-:S09]  /*c3d0*/  UISETP.NE.AND UP0, UPT, UR4, URZ, UPT ;  /* 0x000000ff0400728c */ /* 0x000fd2000bf05270 */
[----:B------:R-:W-:Y:S05]  /*c3e0*/  BRA.U !UP0, `(.L_x_185) ;  /* 0x0000000108487547 */ /* 0x000fea000b800000 */
[----:B------:R-:W3:Y:S02]  /*c3f0*/  LDCU.64 UR4, c[0x0][0x890] ;  /* 0x00011200ff0477ac */ /* 0x000ee40008000a00 */
[----:B---3--:R-:W-:-:S04]  /*c400*/  UISETP.NE.U32.AND UP0, UPT, UR4, URZ, UPT ;  /* 0x000000ff0400728c */ /* 0x008fc8000bf05070 */
[----:B------:R-:W-:-:S09]  /*c410*/  UISETP.NE.AND.EX UP0, UPT, UR5, URZ, UPT, UP0 ;  /* 0x000000ff0500728c */ /* 0x000fd2000bf05300 */
[----:B------:R-:W-:Y:S05]  /*c420*/  BRA.U UP0, `(.L_x_186) ;  /* 0x00000001000c7547 */ /* 0x000fea000b800000 */
[----:B------:R-:W-:-:S13]  /*c430*/  FSETP.NEU.AND P0, PT, R27, RZ, PT ;  /* 0x000000ff1b00720b */ /* 0x000fda0003f0d000 */
[----:B------:R-:W-:Y:S05]  /*c440*/  @!P0 EXIT ;  /* 0x000000000000894d */ /* 0x000fea0003800000 */
[----:B------:R-:W-:Y:S05]  /*c450*/  BRA `(.L_x_185) ;  /* 0x00000000002c7947 */ /* 0x000fea0003800000 */
.L_x_186:
[----:B------:R-:W-:Y:S01]  /*c460*/  ISETP.NE.AND P0, PT, R58, RZ, PT ;  /* 0x000000ff3a00720c */ /* 0x000fe20003f05270 */
[----:B------:R-:W-:-:S12]  /*c470*/  BSSY.RECONVERGENT B0, `(.L_x_185) ;  /* 0x0000009000007945 */ /* 0x000fd80003800200 */
[----:B------:R-:W-:Y:S05]  /*c480*/  @P0 BRA `(.L_x_187) ;  /* 0x0000000000140947 */ /* 0x000fea0003800000 */
[----:B------:R-:W3:Y:S02]  /*c490*/  LDCU.64 UR4, c[0x0][0x888] ;  /* 0x00011100ff0477ac */ /* 0x000ee40008000a00 */
[----:B---3--:R-:W-:-:S04]  /*c4a0*/  ISETP.NE.U32.AND P0, PT, RZ, UR4, PT ;  /* 0x00000004ff007c0c */ /* 0x008fc8000bf05070 */
[----:B------:R-:W-:-:S13]  /*c4b0*/  ISETP.NE.AND.EX P0, PT, RZ, UR5, PT, P0 ;  /* 0x00000005ff007c0c */ /* 0x000fda000bf05300 */
[----:B------:R-:W-:Y:S05]  /*c4c0*/  @!P0 EXIT ;  /* 0x000000000000894d */ /* 0x000fea0003800000 */
[----:B------:R-:W-:Y:S05]  /*c4d0*/  BRA `(.L_x_188) ;  /* 0x0000000000087947 */ /* 0x000fea0003800000 */
.L_x_187:
[----:B------:R-:W-:-:S13]  /*c4e0*/  FSETP.NEU.AND P0, PT, R27, RZ, PT ;  /* 0x000000ff1b00720b */ /* 0x000fda0003f0d000 */
[----:B------:R-:W-:Y:S05]  /*c4f0*/  @!P0 EXIT ;  /* 0x000000000000894d */ /* 0x000fea0003800000 */
.L_x_188:
[----:B------:R-:W-:Y:S05]  /*c500*/  BSYNC.RECONVERGENT B0 ;  /* 0x0000000000007941 */ /* 0x000fea0003800200 */
.L_x_185:
[----:B------:R-:W3:Y:S01]  /*c510*/  S2UR UR5, SR_CgaCtaId ;  /* 0x00000000000579c3 */ /* 0x000ee20000008800 */
[----:B------:R-:W-:Y:S01]  /*c520*/  ULEA UR4, UR47, UR43, 0x3 ;  /* 0x0000002b2f047291 */ /* 0x000fe2000f8e18ff */
[----:B------:R-:W-:-:S04]  /*c530*/  DEPBAR.LE SB0, 0x0 ;  /* 0x000080000000791a */ /* 0x000fc80000000000 */
[----:B------:R-:W-:-:S04]  /*c540*/  UIADD3 UR4, UPT, UPT, UR4, 0xa0, URZ ;  /* 0x000000a004047890 */ /* 0x000fc8000fffe0ff */
[----:B---3--:R-:W-:-:S09]  /*c550*/  UPRMT UR4, UR5, 0x654, UR4 ;  /* 0x0000065405047896 */ /* 0x008fd20008000004 */
[----:B------:R-:W-:Y:S01]  /*c560*/  SYNCS.ARRIVE.TRANS64.RED.A1T0 RZ, [UR4], RZ ;  /* 0x000000ffffff79a7 */ /* 0x000fe20008100404 */
[----:B------:R-:W-:Y:S05]  /*c570*/  EXIT ;  /* 0x000000000000794d */ /* 0x000fea0003800000 */
.L_x_24:
[----:B-1----:R1:W3:Y:S02]  /*c580*/  SYNCS.PHASECHK.TRANS64.TRYWAIT P0, [R0+URZ+0x140], R2 ;  /* 0x00014002000075a7 */ /* 0x0022e400080011ff */
[----:B---3--:R-:W-:Y:S05]  /*c590*/  @!P0 NANOSLEEP.SYNCS 0x989680 ;  /* 0x009896800000895d */ /* 0x008fea0003900000 */
[----:B------:R-:W3:Y:S02]  /*c5a0*/  @!P0 SYNCS.PHASECHK.TRANS64 P0, [R0+URZ+0x140], R2 ;  /* 0x00014002000085a7 */ /* 0x000ee400080010ff */
[----:B---3--:R-:W-:Y:S05]  /*c5b0*/  @!P0 BRA `(.L_x_24) ;  /* 0xfffffffc00f08947 */ /* 0x008fea000383ffff */
[----:B------:R-:W-:Y:S05]  /*c5c0*/  BRA `(.L_x_189) ;  /* 0xffffff54008c7947 */ /* 0x000fea000383ffff */
.L_x_27:
[----:B-1----:R-:W-:-:S07]  /*c5d0*/  MOV R0, UR33 ;  /* 0x0000002100007c02 */ /* 0x002fce0008000f00 */
.L_x_190:
[----:B-1----:R1:W3:Y:S02]  /*c5e0*/  SYNCS.PHASECHK.TRANS64.TRYWAIT P0, [R0+URZ+0x40], R3 ;  /* 0x00004003000075a7 */ /* 0x0022e400080011ff */
[----:B---3--:R-:W-:Y:S05]  /*c5f0*/  @!P0 NANOSLEEP.SYNCS 0x989680 ;  /* 0x009896800000895d */ /* 0x008fea0003900000 */
[----:B------:R-:W3:Y:S02]  /*c600*/  @!P0 SYNCS.PHASECHK.TRANS64 P0, [R0+URZ+0x40], R3 ;  /* 0x00004003000085a7 */ /* 0x000ee400080010ff */
[----:B---3--:R-:W-:Y:S05]  /*c610*/  @!P0 BRA `(.L_x_190) ;  /* 0xfffffffc00f08947 */ /* 0x008fea000383ffff */
[----:B------:R-:W-:Y:S05]  /*c620*/  BRA `(.L_x_26) ;  /* 0xffffff5400dc7947 */ /* 0x000fea000383ffff */
.L_x_34:
[----:B-1----:R-:W-:-:S07]  /*c630*/  MOV R0, UR9 ;  /* 0x0000000900007c02 */ /* 0x002fce0008000f00 */
.L_x_191:
[----:B-1----:R1:W3:Y:S02]  /*c640*/  SYNCS.PHASECHK.TRANS64.TRYWAIT P0, [R0+URZ+0x40], R3 ;  /* 0x00004003000075a7 */ /* 0x0022e400080011ff */
[----:B---3--:R-:W-:Y:S05]  /*c650*/  @!P0 NANOSLEEP.SYNCS 0x989680 ;  /* 0x009896800000895d */ /* 0x008fea0003900000 */
[----:B------:R-:W3:Y:S02]  /*c660*/  @!P0 SYNCS.PHASECHK.TRANS64 P0, [R0+URZ+0x40], R3 ;  /* 0x00004003000085a7 */ /* 0x000ee400080010ff */
[----:B---3--:R-:W-:Y:S05]  /*c670*/  @!P0 BRA `(.L_x_191) ;  /* 0xfffffffc00f08947 */ /* 0x008fea000383ffff */
[----:B------:R-:W-:Y:S05]  /*c680*/  BRA `(.L_x_33) ;  /* 0xffffff5800a07947 */ /* 0x000fea000383ffff */
.L_x_39:
[----:B-1----:R1:W3:Y:S02]  /*c690*/  SYNCS.PHASECHK.TRANS64.TRYWAIT P0, [R3+URZ+0xd0], R0 ;  /* 0x0000d000030075a7 */ /* 0x0022e400080011ff */
[----:B---3--:R-:W-:Y:S05]  /*c6a0*/  @!P0 NANOSLEEP.SYNCS 0x989680 ;  /* 0x009896800000895d */ /* 0x008fea0003900000 */
[----:B------:R-:W3:Y:S02]  /*c6b0*/  @!P0 SYNCS.PHASECHK.TRANS64 P0, [R3+URZ+0xd0], R0 ;  /* 0x0000d000030085a7 */ /* 0x000ee400080010ff */
[----:B---3--:R-:W-:Y:S05]  /*c6c0*/  @!P0 BRA `(.L_x_39) ;  /* 0xfffffffc00f08947 */ /* 0x008fea000383ffff */
[----:B------:R-:W-:Y:S05]  /*c6d0*/  BRA `(.L_x_192) ;  /* 0xffffff5c00447947 */ /* 0x000fea000383ffff */
.L_x_43:
[----:B------:R-:W-:-:S07]  /*c6e0*/  MOV R0, UR4 ;  /* 0x0000000400007c02 */ /* 0x000fce0008000f00 */
.L_x_193:
[----:B-1----:R1:W3:Y:S02]  /*c6f0*/  SYNCS.PHASECHK.TRANS64.TRYWAIT P0, [R0+URZ], R2 ;  /* 0x00000002000075a7 */ /* 0x0022e400080011ff */
[----:B---3--:R-:W-:Y:S05]  /*c700*/  @!P0 NANOSLEEP.SYNCS 0x989680 ;  /* 0x009896800000895d */ /* 0x008fea0003900000 */
[----:B------:R-:W3:Y:S02]  /*c710*/  @!P0 SYNCS.PHASECHK.TRANS64 P0, [R0+URZ], R2 ;  /* 0x00000002000085a7 */ /* 0x000ee400080010ff */
[----:B---3--:R-:W-:Y:S05]  /*c720*/  @!P0 BRA `(.L_x_193) ;  /* 0xfffffffc00f08947 */ /* 0x008fea000383ffff */
[----:B------:R-:W-:Y:S05]  /*c730*/  BRA `(.L_x_194) ;  /* 0xffffff6000f07947 */ /* 0x000fea000383ffff */
.L_x_44:
[----:B------:R-:W-:-:S07]  /*c740*/  MOV R0, UR5 ;  /* 0x0000000500007c02 */ /* 0x000fce0008000f00 */
.L_x_195:
[----:B-1----:R1:W3:Y:S02]  /*c750*/  SYNCS.PHASECHK.TRANS64.TRYWAIT P0, [R0+URZ], R3 ;  /* 0x00000003000075a7 */ /* 0x0022e400080011ff */
[----:B---3--:R-:W-:Y:S05]  /*c760*/  @!P0 NANOSLEEP.SYNCS 0x989680 ;  /* 0x009896800000895d */ /* 0x008fea0003900000 */
[----:B------:R-:W3:Y:S02]  /*c770*/  @!P0 SYNCS.PHASECHK.TRANS64 P0, [R0+URZ], R3 ;  /* 0x00000003000085a7 */ /* 0x000ee400080010ff */
[----:B---3--:R-:W-:Y:S05]  /*c780*/  @!P0 BRA `(.L_x_195) ;  /* 0xfffffffc00f08947 */ /* 0x008fea000383ffff */
[----:B------:R-:W-:Y:S05]  /*c790*/  BRA `(.L_x_196) ;  /* 0xffffff6000fc7947 */ /* 0x000fea000383ffff */
.L_x_45:
[----:B------:R-:W-:-:S07]  /*c7a0*/  MOV R0, UR5 ;  /* 0x0000000500007c02 */ /* 0x000fce0008000f00 */
.L_x_197:
[----:B-1----:R1:W3:Y:S02]  /*c7b0*/  SYNCS.PHASECHK.TRANS64.TRYWAIT P0, [R0+URZ], R3 ;  /* 0x00000003000075a7 */ /* 0x0022e400080011ff */
[----:B---3--:R-:W-:Y:S05]  /*c7c0*/  @!P0 NANOSLEEP.SYNCS 0x989680 ;  /* 0x009896800000895d */ /* 0x008fea0003900000 */
[----:B------:R-:W3:Y:S02]  /*c7d0*/  @!P0 SYNCS.PHASECHK.TRANS64 P0, [R0+URZ], R3 ;  /* 0x00000003000085a7 */ /* 0x000ee400080010ff */
[----:B---3--:R-:W-:Y:S05]  /*c7e0*/  @!P0 BRA `(.L_x_197) ;  /* 0xfffffffc00f08947 */ /* 0x008fea000383ffff */
[----:B------:R-:W-:Y:S05]  /*c7f0*/  BRA `(.L_x_198) ;  /* 0xffffff6400087947 */ /* 0x000fea000383ffff */
.L_x_46:
[----:B------:R-:W-:-:S07]  /*c800*/  MOV R0, UR5 ;  /* 0x0000000500007c02 */ /* 0x000fce0008000f00 */
.L_x_199:
[----:B-1----:R1:W3:Y:S02]  /*c810*/  SYNCS.PHASECHK.TRANS64.TRYWAIT P0, [R0+URZ], R3 ;  /* 0x00000003000075a7 */ /* 0x0022e400080011ff */
[----:B---3--:R-:W-:Y:S05]  /*c820*/  @!P0 NANOSLEEP.SYNCS 0x989680 ;  /* 0x009896800000895d */ /* 0x008fea0003900000 */
[----:B------:R-:W3:Y:S02]  /*c830*/  @!P0 SYNCS.PHASECHK.TRANS64 P0, [R0+URZ], R3 ;  /* 0x00000003000085a7 */ /* 0x000ee400080010ff */
[----:B---3--:R-:W-:Y:S05]  /*c840*/  @!P0 BRA `(.L_x_199) ;  /* 0xfffffffc00f08947 */ /* 0x008fea000383ffff */
[----:B------:R-:W-:Y:S05]  /*c850*/  BRA `(.L_x_200) ;  /* 0xffffff6400147947 */ /* 0x000fea000383ffff */
.L_x_47:
[----:B------:R-:W-:-:S07]  /*c860*/  MOV R0, UR5 ;  /* 0x0000000500007c02 */ /* 0x000fce0008000f00 */
.L_x_201:
[----:B-1----:R1:W3:Y:S02]  /*c870*/  SYNCS.PHASECHK.TRANS64.TRYWAIT P0, [R0+URZ], R3 ;  /* 0x00000003000075a7 */ /* 0x0022e400080011ff */
[----:B---3--:R-:W-:Y:S05]  /*c880*/  @!P0 NANOSLEEP.SYNCS 0x989680 ;  /* 0x009896800000895d */ /* 0x008fea0003900000 */
[----:B------:R-:W3:Y:S02]  /*c890*/  @!P0 SYNCS.PHASECHK.TRANS64 P0, [R0+URZ], R3 ;  /* 0x00000003000085a7 */ /* 0x000ee400080010ff */
[----:B---3--:R-:W-:Y:S05]  /*c8a0*/  @!P0 BRA `(.L_x_201) ;  /* 0xfffffffc00f08947 */ /* 0x008fea000383ffff */
[----:B------:R-:W-:Y:S05]  /*c8b0*/  BRA `(.L_x_202) ;  /* 0xffffff6400207947 */ /* 0x000fea000383ffff */
.L_x_48:
[----:B------:R-:W-:-:S07]  /*c8c0*/  MOV R0, UR5 ;  /* 0x0000000500007c02 */ /* 0x000fce0008000f00 */
.L_x_203:
[----:B-1----:R1:W3:Y:S02]  /*c8d0*/  SYNCS.PHASECHK.TRANS64.TRYWAIT P0, [R0+URZ], R3 ;  /* 0x00000003000075a7 */ /* 0x0022e400080011ff */
[----:B---3--:R-:W-:Y:S05]  /*c8e0*/  @!P0 NANOSLEEP.SYNCS 0x989680 ;  /* 0x009896800000895d */ /* 0x008fea0003900000 */
[----:B------:R-:W3:Y:S02]  /*c8f0*/  @!P0 SYNCS.PHASECHK.TRANS64 P0, [R0+URZ], R3 ;  /* 0x00000003000085a7 */ /* 0x000ee400080010ff */
[----:B---3--:R-:W-:Y:S05]  /*c900*/  @!P0 BRA `(.L_x_203) ;  /* 0xfffffffc00f08947 */ /* 0x008fea000383ffff */
[----:B------:R-:W-:Y:S05]  /*c910*/  BRA `(.L_x_204) ;  /* 0xffffff64002c7947 */ /* 0x000fea000383ffff */
.L_x_49:
[----:B------:R-:W-:-:S07]  /*c920*/  MOV R0, UR5 ;  /* 0x0000000500007c02 */ /* 0x000fce0008000f00 */
.L_x_205:
[----:B-1----:R1:W3:Y:S02]  /*c930*/  SYNCS.PHASECHK.TRANS64.TRYWAIT P0, [R0+URZ], R3 ;  /* 0x00000003000075a7 */ /* 0x0022e400080011ff */
[----:B---3--:R-:W-:Y:S05]  /*c940*/  @!P0 NANOSLEEP.SYNCS 0x989680 ;  /* 0x009896800000895d */ /* 0x008fea0003900000 */
[----:B------:R-:W3:Y:S02]  /*c950*/  @!P0 SYNCS.PHASECHK.TRANS64 P0, [R0+URZ], R3 ;  /* 0x00000003000085a7 */ /* 0x000ee400080010ff */
[----:B---3--:R-:W-:Y:S05]  /*c960*/  @!P0 BRA `(.L_x_205) ;  /* 0xfffffffc00f08947 */ /* 0x008fea000383ffff */
[----:B------:R-:W-:Y:S05]  /*c970*/  BRA `(.L_x_206) ;  /* 0xffffff6400387947 */ /* 0x000fea000383ffff */
.L_x_52:
[----:B--2---:R2:W3:Y:S02]  /*c980*/  SYNCS.PHASECHK.TRANS64.TRYWAIT P0, [R0+URZ+0x130], R4 ;  /* 0x00013004000075a7 */ /* 0x0044e400080011ff */
[----:B---3--:R-:W-:Y:S05]  /*c990*/  @!P0 NANOSLEEP.SYNCS 0x989680 ;  /* 0x009896800000895d */ /* 0x008fea0003900000 */
[----:B------:R-:W3:Y:S02]  /*c9a0*/  @!P0 SYNCS.PHASECHK.TRANS64 P0, [R0+URZ+0x130], R4 ;  /* 0x00013004000085a7 */ /* 0x000ee400080010ff */
[----:B---3--:R-:W-:Y:S05]  /*c9b0*/  @!P0 BRA `(.L_x_52) ;  /* 0xfffffffc00f08947 */ /* 0x008fea000383ffff */
[----:B------:R-:W-:Y:S05]  /*c9c0*/  BRA `(.L_x_207) ;  /* 0xffffff64009c7947 */ /* 0x000fea000383ffff */
.L_x_53:
[----:B------:R-:W-:-:S07]  /*c9d0*/  MOV R0, UR4 ;  /* 0x0000000400007c02 */ /* 0x000fce0008000f00 */
.L_x_208:
[----:B--2---:R2:W3:Y:S02]  /*c9e0*/  SYNCS.PHASECHK.TRANS64.TRYWAIT P0, [R0+URZ+0xe0], R5 ;  /* 0x0000e005000075a7 */ /* 0x0044e400080011ff */
[----:B---3--:R-:W-:Y:S05]  /*c9f0*/  @!P0 NANOSLEEP.SYNCS 0x989680 ;  /* 0x009896800000895d */ /* 0x008fea0003900000 */
[----:B------:R-:W3:Y:S02]  /*ca00*/  @!P0 SYNCS.PHASECHK.TRANS64 P0, [R0+URZ+0xe0], R5 ;  /* 0x0000e005000085a7 */ /* 0x000ee400080010ff */
[----:B---3--:R-:W-:Y:S05]  /*ca10*/  @!P0 BRA `(.L_x_208) ;  /* 0xfffffffc00f08947 */ /* 0x008fea000383ffff */
[----:B------:R-:W-:Y:S05]  /*ca20*/  BRA `(.L_x_209) ;  /* 0xffffff6400ac7947 */ /* 0x000fea000383ffff */
.L_x_54:
[----:B--2---:R2:W3:Y:S02]  /*ca30*/  SYNCS.PHASECHK.TRANS64.TRYWAIT P1, [R0+URZ+0xd0], R4 ;  /* 0x0000d004000075a7 */ /* 0x0044e400080211ff */
[----:B---3--:R-:W-:Y:S05]  /*ca40*/  @!P1 NANOSLEEP.SYNCS 0x989680 ;  /* 0x009896800000995d */ /* 0x008fea0003900000 */
[----:B------:R-:W3:Y:S02]  /*ca50*/  @!P1 SYNCS.PHASECHK.TRANS64 P1, [R0+URZ+0xd0], R4 ;  /* 0x0000d004000095a7 */ /* 0x000ee400080210ff */
[----:B---3--:R-:W-:Y:S05]  /*ca60*/  @!P1 BRA `(.L_x_54) ;  /* 0xfffffffc00f09947 */ /* 0x008fea000383ffff */
[----:B------:R-:W-:Y:S05]  /*ca70*/  BRA `(.L_x_210) ;  /* 0xffffff6400dc7947 */ /* 0x000fea000383ffff */
.L_x_57:
[----:B------:R-:W-:-:S07]  /*ca80*/  MOV R0, UR4 ;  /* 0x0000000400007c02 */ /* 0x000fce0008000f00 */
.L_x_211:
[----:B--2---:R2:W3:Y:S02]  /*ca90*/  SYNCS.PHASECHK.TRANS64.TRYWAIT P0, [R0+URZ+0xe0], R2 ;  /* 0x0000e002000075a7 */ /* 0x0044e400080011ff */
[----:B---3--:R-:W-:Y:S05]  /*caa0*/  @!P0 NANOSLEEP.SYNCS 0x989680 ;  /* 0x009896800000895d */ /* 0x008fea0003900000 */
[----:B------:R-:W3:Y:S02]  /*cab0*/  @!P0 SYNCS.PHASECHK.TRANS64 P0, [R0+URZ+0xe0], R2 ;  /* 0x0000e002000085a7 */ /* 0x000ee400080010ff */
[----:B---3--:R-:W-:Y:S05]  /*cac0*/  @!P0 BRA `(.L_x_211) ;  /* 0xfffffffc00f08947 */ /* 0x008fea000383ffff */
[----:B------:R-:W-:Y:S05]  /*cad0*/  BRA `(.L_x_56) ;  /* 0xffffff6800307947 */ /* 0x000fea000383ffff */
.L_x_66:
[----:B--2---:R-:W-:-:S04]  /*cae0*/  MOV R5, UR5 ;  /* 0x0000000500057c02 */ /* 0x004fc80008000f00 */
[----:B------:R2:W3:Y:S03]  /*caf0*/  SYNCS.PHASECHK.TRANS64.TRYWAIT P0, [R5+URZ+0x8], R6 ;  /* 0x00000806050075a7 */ /* 0x0004e600080011ff */
[----:B---3--:R-:W-:Y:S05]  /*cb00*/  @!P0 NANOSLEEP.SYNCS 0x989680 ;  /* 0x009896800000895d */ /* 0x008fea0003900000 */
[----:B------:R-:W3:Y:S02]  /*cb10*/  @!P0 SYNCS.PHASECHK.TRANS64 P0, [R5+URZ+0x8], R6 ;  /* 0x00000806050085a7 */ /* 0x000ee400080010ff */
[----:B---3--:R-:W-:Y:S05]  /*cb20*/  @!P0 BRA `(.L_x_66) ;  /* 0xfffffffc00ec8947 */ /* 0x008fea000383ffff */
[----:B------:R-:W-:Y:S05]  /*cb30*/  BRA `(.L_x_65) ;  /* 0xffffff6800e87947 */ /* 0x000fea000383ffff */
.L_x_68:
[----:B------:R-:W-:Y:S01]  /*cb40*/  BSSY B0, `(.L_x_212) ;  /* 0x0000006000007945 */ /* 0x000fe20003800000 */
[----:B------:R-:W-:-:S07]  /*cb50*/  MOV R15, 0xffffffff ;  /* 0xffffffff000f7802 */ /* 0x000fce0000000f00 */
[----:B-12--5:R-:W-:Y:S05]  /*cb60*/  WARPSYNC.COLLECTIVE R15, `(.L_x_213) ;  /* 0x000000000f0c7348 */ /* 0x026fea0003c00000 */
[----:B------:R-:W-:Y:S02]  /*cb70*/  ELECT P6, UR79, PT ;  /* 0x00000000004f782f */ /* 0x000fe400038c0000 */
[----:B------:R-:W-:Y:S01]  /*cb80*/  MOV R14, UR79 ;  /* 0x0000004f000e7c02 */ /* 0x000fe20008000f00 */
[----:B-12--5:R-:W-:Y:S10]  /*cb90*/  ENDCOLLECTIVE ;  /* 0x000000000000791b */ /* 0x026ff40003800000 */
.L_x_213:
[----:B------:R-:W-:Y:S05]  /*cba0*/  BSYNC B0 ;  /* 0x0000000000007941 */ /* 0x000fea0003800000 */
.L_x_212:
[----:B------:R-:W-:Y:S01]  /*cbb0*/  PLOP3.LUT P0, PT, P6, PT, PT, 0x80, 0x8 ;  /* 0x000000000008781c */ /* 0x000fe2000370f070 */
[----:B------:R-:W-:-:S12]  /*cbc0*/  BRA `(.L_x_214) ;  /* 0xffffff6c00147947 */ /* 0x000fd8000383ffff */
.L_x_70:
[----:B--2---:R-:W-:-:S04]  /*cbd0*/  MOV R3, UR5 ;  /* 0x0000000500037c02 */ /* 0x004fc80008000f00 */
[----:B------:R2:W3:Y:S03]  /*cbe0*/  SYNCS.PHASECHK.TRANS64.TRYWAIT P0, [R3+URZ+0x8], R4 ;  /* 0x00000804030075a7 */ /* 0x0004e600080011ff */
[----:B---3--:R-:W-:Y:S05]  /*cbf0*/  @!P0 NANOSLEEP.SYNCS 0x989680 ;  /* 0x009896800000895d */ /* 0x008fea0003900000 */
[----:B------:R-:W3:Y:S02]  /*cc00*/  @!P0 SYNCS.PHASECHK.TRANS64 P0, [R3+URZ+0x8], R4 ;  /* 0x00000804030085a7 */ /* 0x000ee400080010ff */
[----:B---3--:R-:W-:Y:S05]  /*cc10*/  @!P0 BRA `(.L_x_70) ;  /* 0xfffffffc00ec8947 */ /* 0x008fea000383ffff */
[----:B------:R-:W-:Y:S05]  /*cc20*/  BRA `(.L_x_69) ;  /* 0xffffff6c00187947 */ /* 0x000fea000383ffff */
.L_x_71:
[----:B-1----:R1:W2:Y:S02]  /*cc30*/  SYNCS.PHASECHK.TRANS64.TRYWAIT P0, [R0+URZ+0xd0], R4 ;  /* 0x0000d004000075a7 */ /* 0x0022a400080011ff */
[----:B--2---:R-:W-:Y:S05]  /*cc40*/  @!P0 NANOSLEEP.SYNCS 0x989680 ;  /* 0x009896800000895d */ /* 0x004fea0003900000 */
[----:B------:R-:W2:Y:S02]  /*cc50*/  @!P0 SYNCS.PHASECHK.TRANS64 P0, [R0+URZ+0xd0], R4 ;  /* 0x0000d004000085a7 */ /* 0x000ea400080010ff */
[----:B--2---:R-:W-:Y:S05]  /*cc60*/  @!P0 BRA `(.L_x_71) ;  /* 0xfffffffc00f08947 */ /* 0x004fea000383ffff */
[----:B------:R-:W-:Y:S05]  /*cc70*/  BRA `(.L_x_215) ;  /* 0xffffff7000047947 */ /* 0x000fea000383ffff */
.L_x_73:
[----:B------:R-:W-:-:S07]  /*cc80*/  MOV R0, UR31 ;  /* 0x0000001f00007c02 */ /* 0x000fce0008000f00 */
.L_x_216:
[----:B-1----:R1:W2:Y:S02]  /*cc90*/  SYNCS.PHASECHK.TRANS64.TRYWAIT P0, [R0+URZ+0x110], R4 ;  /* 0x00011004000075a7 */ /* 0x0022a400080011ff */
[----:B--2---:R-:W-:Y:S05]  /*cca0*/  @!P0 NANOSLEEP.SYNCS 0x989680 ;  /* 0x009896800000895d */ /* 0x004fea0003900000 */
[----:B------:R-:W2:Y:S02]  /*ccb0*/  @!P0 SYNCS.PHASECHK.TRANS64 P0, [R0+URZ+0x110], R4 ;  /* 0x00011004000085a7 */ /* 0x000ea400080010ff */
[----:B--2---:R-:W-:Y:S05]  /*ccc0*/  @!P0 BRA `(.L_x_216) ;  /* 0xfffffffc00f08947 */ /* 0x004fea000383ffff */
[----:B------:R-:W-:Y:S05]  /*ccd0*/  BRA `(.L_x_217) ;  /* 0xffffff7000507947 */ /* 0x000fea000383ffff */
.L_x_76:
[----:B------:R-:W-:Y:S07]  /*cce0*/  MOV R0, UR5 ;  /* 0x0000000500007c02 */ /* 0x000fee0008000f00 */
.L_x_218:
[----:B-1----:R1:W2:Y:S02]  /*ccf0*/  SYNCS.PHASECHK.TRANS64.TRYWAIT P0, [R0+URZ], R4 ;  /* 0x00000004000075a7 */ /* 0x0022a400080011ff */
[----:B--2---:R-:W-:Y:S05]  /*cd00*/  @!P0 NANOSLEEP.SYNCS 0x989680 ;  /* 0x009896800000895d */ /* 0x004fea0003900000 */
[----:B------:R-:W2:Y:S02]  /*cd10*/  @!P0 SYNCS.PHASECHK.TRANS64 P0, [R0+URZ], R4 ;  /* 0x00000004000085a7 */ /* 0x000ea400080010ff */
[----:B--2---:R-:W-:Y:S05]  /*cd20*/  @!P0 BRA `(.L_x_218) ;  /* 0xfffffffc00f08947 */ /* 0x004fea000383ffff */
[----:B------:R-:W-:Y:S05]  /*cd30*/  BRA `(.L_x_75) ;  /* 0xffffff7000647947 */ /* 0x000fea000383ffff */
.L_x_80:
[----:B-1----:R-:W-:-:S07]  /*cd40*/  MOV R0, UR4 ;  /* 0x0000000400007c02 */ /* 0x002fce0008000f00 */
.L_x_219:
[----:B-1----:R1:W2:Y:S02]  /*cd50*/  SYNCS.PHASECHK.TRANS64.TRYWAIT P0, [R0+URZ], R2 ;  /* 0x00000002000075a7 */ /* 0x0022a400080011ff */
[----:B--2---:R-:W-:Y:S05]  /*cd60*/  @!P0 NANOSLEEP.SYNCS 0x989680 ;  /* 0x009896800000895d */ /* 0x004fea0003900000 */
[----:B------:R-:W2:Y:S02]  /*cd70*/  @!P0 SYNCS.PHASECHK.TRANS64 P0, [R0+URZ], R2 ;  /* 0x00000002000085a7 */ /* 0x000ea400080010ff */
[----:B--2---:R-:W-:Y:S05]  /*cd80*/  @!P0 BRA `(.L_x_219) ;  /* 0xfffffffc00f08947 */ /* 0x004fea000383ffff */
[----:B------:R-:W-:Y:S05]  /*cd90*/  BRA `(.L_x_220) ;  /* 0xffffff7400587947 */ /* 0x000fea000383ffff */
.L_x_81:
[----:B------:R-:W-:-:S07]  /*cda0*/  MOV R0, UR5 ;  /* 0x0000000500007c02 */ /* 0x000fce0008000f00 */
.L_x_221:
[----:B-1----:R1:W2:Y:S02]  /*cdb0*/  SYNCS.PHASECHK.TRANS64.TRYWAIT P0, [R0+URZ], R3 ;  /* 0x00000003000075a7 */ /* 0x0022a400080011ff */
[----:B--2---:R-:W-:Y:S05]  /*cdc0*/  @!P0 NANOSLEEP.SYNCS 0x989680 ;  /* 0x009896800000895d */ /* 0x004fea0003900000 */
[----:B------:R-:W2:Y:S02]  /*cdd0*/  @!P0 SYNCS.PHASECHK.TRANS64 P0, [R0+URZ], R3 ;  /* 0x00000003000085a7 */ /* 0x000ea400080010ff */
[----:B--2---:R-:W-:Y:S05]  /*cde0*/  @!P0 BRA `(.L_x_221) ;  /* 0xfffffffc00f08947 */ /* 0x004fea000383ffff */
[----:B------:R-:W-:Y:S05]  /*cdf0*/  BRA `(.L_x_222) ;  /* 0xffffff7400647947 */ /* 0x000fea000383ffff */
.L_x_82:
[----:B------:R-:W-:-:S07]  /*ce00*/  MOV R0, UR5 ;  /* 0x0000000500007c02 */ /* 0x000fce0008000f00 */
.L_x_223:
[----:B-1----:R1:W2:Y:S02]  /*ce10*/  SYNCS.PHASECHK.TRANS64.TRYWAIT P0, [R0+URZ], R3 ;  /* 0x00000003000075a7 */ /* 0x0022a400080011ff */
[----:B--2---:R-:W-:Y:S05]  /*ce20*/  @!P0 NANOSLEEP.SYNCS 0x989680 ;  /* 0x009896800000895d */ /* 0x004fea0003900000 */
[----:B------:R-:W2:Y:S02]  /*ce30*/  @!P0 SYNCS.PHASECHK.TRANS64 P0, [R0+URZ], R3 ;  /* 0x00000003000085a7 */ /* 0x000ea400080010ff */
[----:B--2---:R-:W-:Y:S05]  /*ce40*/  @!P0 BRA `(.L_x_223) ;  /* 0xfffffffc00f08947 */ /* 0x004fea000383ffff */
[----:B------:R-:W-:Y:S05]  /*ce50*/  BRA `(.L_x_224) ;  /* 0xffffff7400707947 */ /* 0x000fea000383ffff */
.L_x_85:
[----:B------:R-:W-:-:S07]  /*ce60*/  MOV R0, UR26 ;  /* 0x0000001a00007c02 */ /* 0x000fce0008000f00 */
.L_x_225:
[----:B-1----:R1:W2:Y:S02]  /*ce70*/  SYNCS.PHASECHK.TRANS64.TRYWAIT P1, [R0+URZ+0x150], R2 ;  /* 0x00015002000075a7 */ /* 0x0022a400080211ff */
[----:B--2---:R-:W-:Y:S05]  /*ce80*/  @!P1 NANOSLEEP.SYNCS 0x989680 ;  /* 0x009896800000995d */ /* 0x004fea0003900000 */
[----:B------:R-:W2:Y:S02]  /*ce90*/  @!P1 SYNCS.PHASECHK.TRANS64 P1, [R0+URZ+0x150], R2 ;  /* 0x00015002000095a7 */ /* 0x000ea400080210ff */
[----:B--2---:R-:W-:Y:S05]  /*cea0*/  @!P1 BRA `(.L_x_225) ;  /* 0xfffffffc00f09947 */ /* 0x004fea000383ffff */
[----:B------:R-:W-:Y:S05]  /*ceb0*/  BRA `(.L_x_226) ;  /* 0xffffff7400bc7947 */ /* 0x000fea000383ffff */
.L_x_90:
[----:B-1----:R1:W2:Y:S02]  /*cec0*/  SYNCS.PHASECHK.TRANS64.TRYWAIT P0, [R8+URZ+0xd0], R0 ;  /* 0x0000d000080075a7 */ /* 0x0022a400080011ff */
[----:B--2---:R-:W-:Y:S05]  /*ced0*/  @!P0 NANOSLEEP.SYNCS 0x989680 ;  /* 0x009896800000895d */ /* 0x004fea0003900000 */
[----:B------:R-:W2:Y:S02]  /*cee0*/  @!P0 SYNCS.PHASECHK.TRANS64 P0, [R8+URZ+0xd0], R0 ;  /* 0x0000d000080085a7 */ /* 0x000ea400080010ff */
[----:B--2---:R-:W-:Y:S05]  /*cef0*/  @!P0 BRA `(.L_x_90) ;  /* 0xfffffffc00f08947 */ /* 0x004fea000383ffff */
[----:B------:R-:W-:Y:S05]  /*cf00*/  BRA `(.L_x_227) ;  /* 0xffffff7c00007947 */ /* 0x000fea000383ffff */
.L_x_93:
[----:B-1----:R-:W-:Y:S07]  /*cf10*/  MOV R0, UR21 ;  /* 0x0000001500007c02 */ /* 0x002fee0008000f00 */
.L_x_228:
[----:B-1----:R1:W2:Y:S02]  /*cf20*/  SYNCS.PHASECHK.TRANS64.TRYWAIT P1, [R0+URZ+0xc8], R2 ;  /* 0x0000c802000075a7 */ /* 0x0022a400080211ff */
[----:B--2---:R-:W-:Y:S05]  /*cf30*/  @!P1 NANOSLEEP.SYNCS 0x989680 ;  /* 0x009896800000995d */ /* 0x004fea0003900000 */
[----:B------:R-:W2:Y:S02]  /*cf40*/  @!P1 SYNCS.PHASECHK.TRANS64 P1, [R0+URZ+0xc8], R2 ;  /* 0x0000c802000095a7 */ /* 0x000ea400080210ff */
[----:B--2---:R-:W-:Y:S05]  /*cf50*/  @!P1 BRA `(.L_x_228) ;  /* 0xfffffffc00f09947 */ /* 0x004fea000383ffff */
[----:B------:R-:W-:Y:S05]  /*cf60*/  BRA `(.L_x_92) ;  /* 0xffffff8000807947 */ /* 0x000fea000383ffff */
.L_x_96:
[----:B-1----:R-:W-:Y:S07]  /*cf70*/  MOV R0, UR21 ;  /* 0x0000001500007c02 */ /* 0x002fee0008000f00 */
.L_x_229:
[----:B-1----:R1:W2:Y:S02]  /*cf80*/  SYNCS.PHASECHK.TRANS64.TRYWAIT P0, [R0+URZ+0xa0], R5 ;  /* 0x0000a005000075a7 */ /* 0x0022a400080011ff */
[----:B--2---:R-:W-:Y:S05]  /*cf90*/  @!P0 NANOSLEEP.SYNCS 0x989680 ;  /* 0x009896800000895d */ /* 0x004fea0003900000 */
[----:B------:R-:W2:Y:S02]  /*cfa0*/  @!P0 SYNCS.PHASECHK.TRANS64 P0, [R0+URZ+0xa0], R5 ;  /* 0x0000a005000085a7 */ /* 0x000ea400080010ff */
[----:B--2---:R-:W-:Y:S05]  /*cfb0*/  @!P0 BRA `(.L_x_229) ;  /* 0xfffffffc00f08947 */ /* 0x004fea000383ffff */
[----:B------:R-:W-:Y:S05]  /*cfc0*/  BRA `(.L_x_230) ;  /* 0xffffff8000d87947 */ /* 0x000fea000383ffff */
.L_x_97:
[----:B------:R-:W-:Y:S07]  /*cfd0*/  MOV R0, UR21 ;  /* 0x0000001500007c02 */ /* 0x000fee0008000f00 */
.L_x_231:
[----:B-1----:R1:W2:Y:S02]  /*cfe0*/  SYNCS.PHASECHK.TRANS64.TRYWAIT P0, [R0+URZ+0xa8], R5 ;  /* 0x0000a805000075a7 */ /* 0x0022a400080011ff */
[----:B--2---:R-:W-:Y:S05]  /*cff0*/  @!P0 NANOSLEEP.SYNCS 0x989680 ;  /* 0x009896800000895d */ /* 0x004fea0003900000 */
[----:B------:R-:W2:Y:S02]  /*d000*/  @!P0 SYNCS.PHASECHK.TRANS64 P0, [R0+URZ+0xa8], R5 ;  /* 0x0000a805000085a7 */ /* 0x000ea400080010ff */
[----:B--2---:R-:W-:Y:S05]  /*d010*/  @!P0 BRA `(.L_x_231) ;  /* 0xfffffffc00f08947 */ /* 0x004fea000383ffff */
[----:B------:R-:W-:Y:S05]  /*d020*/  BRA `(.L_x_232) ;  /* 0xffffff8400307947 */ /* 0x000fea000383ffff */
.L_x_98:
[----:B------:R-:W-:Y:S07]  /*d030*/  MOV R0, UR21 ;  /* 0x0000001500007c02 */ /* 0x000fee0008000f00 */
.L_x_233:
[----:B-1----:R1:W2:Y:S02]  /*d040*/  SYNCS.PHASECHK.TRANS64.TRYWAIT P0, [R0+URZ+0xb0], R5 ;  /* 0x0000b005000075a7 */ /* 0x0022a400080011ff */
[----:B--2---:R-:W-:Y:S05]  /*d050*/  @!P0 NANOSLEEP.SYNCS 0x989680 ;  /* 0x009896800000895d */ /* 0x004fea0003900000 */
[----:B------:R-:W2:Y:S02]  /*d060*/  @!P0 SYNCS.PHASECHK.TRANS64 P0, [R0+URZ+0xb0], R5 ;  /* 0x0000b005000085a7 */ /* 0x000ea400080010ff */
[----:B--2---:R-:W-:Y:S05]  /*d070*/  @!P0 BRA `(.L_x_233) ;  /* 0xfffffffc00f08947 */ /* 0x004fea000383ffff */
[----:B------:R-:W-:Y:S05]  /*d080*/  BRA `(.L_x_234) ;  /* 0xffffff8400907947 */ /* 0x000fea000383ffff */
.L_x_99:
[----:B------:R-:W-:Y:S07]  /*d090*/  MOV R0, UR21 ;  /* 0x0000001500007c02 */ /* 0x000fee0008000f00 */
.L_x_235:
[----:B-1----:R1:W2:Y:S02]  /*d0a0*/  SYNCS.PHASECHK.TRANS64.TRYWAIT P0, [R0+URZ+0xb8], R5 ;  /* 0x0000b805000075a7 */ /* 0x0022a400080011ff */
[----:B--2---:R-:W-:Y:S05]  /*d0b0*/  @!P0 NANOSLEEP.SYNCS 0x989680 ;  /* 0x009896800000895d */ /* 0x004fea0003900000 */
[----:B------:R-:W2:Y:S02]  /*d0c0*/  @!P0 SYNCS.PHASECHK.TRANS64 P0, [R0+URZ+0xb8], R5 ;  /* 0x0000b805000085a7 */ /* 0x000ea400080010ff */
[----:B--2---:R-:W-:Y:S05]  /*d0d0*/  @!P0 BRA `(.L_x_235) ;  /* 0xfffffffc00f08947 */ /* 0x004fea000383ffff */
[----:B------:R-:W-:Y:S05]  /*d0e0*/  BRA `(.L_x_236) ;  /* 0xffffff8400ec7947 */ /* 0x000fea000383ffff */
.L_x_100:
[----:B------:R-:W-:Y:S07]  /*d0f0*/  MOV R0, UR21 ;  /* 0x0000001500007c02 */ /* 0x000fee0008000f00 */
.L_x_237:
[----:B-1----:R1:W2:Y:S02]  /*d100*/  SYNCS.PHASECHK.TRANS64.TRYWAIT P0, [R0+URZ+0xa0], R4 ;  /* 0x0000a004000075a7 */ /* 0x0022a400080011ff */
[----:B--2---:R-:W-:Y:S05]  /*d110*/  @!P0 NANOSLEEP.SYNCS 0x989680 ;  /* 0x009896800000895d */ /* 0x004fea0003900000 */
[----:B------:R-:W2:Y:S02]  /*d120*/  @!P0 SYNCS.PHASECHK.TRANS64 P0, [R0+URZ+0xa0], R4 ;  /* 0x0000a004000085a7 */ /* 0x000ea400080010ff */
[----:B--2---:R-:W-:Y:S05]  /*d130*/  @!P0 BRA `(.L_x_237) ;  /* 0xfffffffc00f08947 */ /* 0x004fea000383ffff */
[----:B------:R-:W-:Y:S05]  /*d140*/  BRA `(.L_x_238) ;  /* 0xffffff8800507947 */ /* 0x000fea000383ffff */
.L_x_101:
[----:B------:R-:W-:Y:S07]  /*d150*/  MOV R0, UR21 ;  /* 0x0000001500007c02 */ /* 0x000fee0008000f00 */
.L_x_239:
[----:B-1----:R1:W2:Y:S02]  /*d160*/  SYNCS.PHASECHK.TRANS64.TRYWAIT P0, [R0+URZ+0xa8], R4 ;  /* 0x0000a804000075a7 */ /* 0x0022a400080011ff */
[----:B--2---:R-:W-:Y:S05]  /*d170*/  @!P0 NANOSLEEP.SYNCS 0x989680 ;  /* 0x009896800000895d */ /* 0x004fea0003900000 */
[----:B------:R-:W2:Y:S02]  /*d180*/  @!P0 SYNCS.PHASECHK.TRANS64 P0, [R0+URZ+0xa8], R4 ;  /* 0x0000a804000085a7 */ /* 0x000ea400080010ff */
[----:B--2---:R-:W-:Y:S05]  /*d190*/  @!P0 BRA `(.L_x_239) ;  /* 0xfffffffc00f08947 */ /* 0x004fea000383ffff */
[----:B------:R-:W-:Y:S05]  /*d1a0*/  BRA `(.L_x_240) ;  /* 0xffffff8800b47947 */ /* 0x000fea000383ffff */
.L_x_102:
[----:B------:R-:W-:Y:S07]  /*d1b0*/  MOV R0, UR21 ;  /* 0x0000001500007c02 */ /* 0x000fee0008000f00 */
.L_x_241:
[----:B-1----:R1:W2:Y:S02]  /*d1c0*/  SYNCS.PHASECHK.TRANS64.TRYWAIT P0, [R0+URZ+0xb0], R4 ;  /* 0x0000b004000075a7 */ /* 0x0022a400080011ff */
[----:B--2---:R-:W-:Y:S05]  /*d1d0*/  @!P0 NANOSLEEP.SYNCS 0x989680 ;  /* 0x009896800000895d */ /* 0x004fea0003900000 */
[----:B------:R-:W2:Y:S02]  /*d1e0*/  @!P0 SYNCS.PHASECHK.TRANS64 P0, [R0+URZ+0xb0], R4 ;  /* 0x0000b004000085a7 */ /* 0x000ea400080010ff */
[----:B--2---:R-:W-:Y:S05]  /*d1f0*/  @!P0 BRA `(.L_x_241) ;  /* 0xfffffffc00f08947 */ /* 0x004fea000383ffff */
[----:B------:R-:W-:Y:S05]  /*d200*/  BRA `(.L_x_242) ;  /* 0xffffff8c00187947 */ /* 0x000fea000383ffff */
.L_x_103:
[----:B------:R-:W-:Y:S07]  /*d210*/  MOV R0, UR21 ;  /* 0x0000001500007c02 */ /* 0x000fee0008000f00 */
.L_x_243:
[----:B-1----:R1:W2:Y:S02]  /*d220*/  SYNCS.PHASECHK.TRANS64.TRYWAIT P0, [R0+URZ+0xb8], R4 ;  /* 0x0000b804000075a7 */ /* 0x0022a400080011ff */
[----:B--2---:R-:W-:Y:S05]  /*d230*/  @!P0 NANOSLEEP.SYNCS 0x989680 ;  /* 0x009896800000895d */ /* 0x004fea0003900000 */
[----:B------:R-:W2:Y:S02]  /*d240*/  @!P0 SYNCS.PHASECHK.TRANS64 P0, [R0+URZ+0xb8], R4 ;  /* 0x0000b804000085a7 */ /* 0x000ea400080010ff */
[----:B--2---:R-:W-:Y:S05]  /*d250*/  @!P0 BRA `(.L_x_243) ;  /* 0xfffffffc00f08947 */ /* 0x004fea000383ffff */
[----:B------:R-:W-:Y:S05]  /*d260*/  BRA `(.L_x_244) ;  /* 0xffffff8c00807947 */ /* 0x000fea000383ffff */
.L_x_105:
[----:B------:R-:W-:-:S07]  /*d270*/  MOV R0, UR21 ;  /* 0x0000001500007c02 */ /* 0x000fce0008000f00 */
.L_x_245:
[----:B--2---:R2:W4:Y:S02]  /*d280*/  SYNCS.PHASECHK.TRANS64.TRYWAIT P0, [R0+URZ+0xa0], R5 ;  /* 0x0000a005000075a7 */ /* 0x00452400080011ff */
[----:B----4-:R-:W-:Y:S05]  /*d290*/  @!P0 NANOSLEEP.SYNCS 0x989680 ;  /* 0x009896800000895d */ /* 0x010fea0003900000 */
[----:B------:R-:W4:Y:S02]  /*d2a0*/  @!P0 SYNCS.PHASECHK.TRANS64 P0, [R0+URZ+0xa0], R5 ;  /* 0x0000a005000085a7 */ /* 0x000f2400080010ff */
[----:B----4-:R-:W-:Y:S05]  /*d2b0*/  @!P0 BRA `(.L_x_245) ;  /* 0xfffffffc00f08947 */ /* 0x010fea000383ffff */
[----:B------:R-:W-:Y:S05]  /*d2c0*/  BRA `(.L_x_246) ;  /* 0xffffff9000087947 */ /* 0x000fea000383ffff */
.L_x_106:
[----:B--2---:R-:W-:-:S07]  /*d2d0*/  MOV R0, UR21 ;  /* 0x0000001500007c02 */ /* 0x004fce0008000f00 */
.L_x_247:
[----:B--2---:R2:W4:Y:S02]  /*d2e0*/  SYNCS.PHASECHK.TRANS64.TRYWAIT P0, [R0+URZ+0xa8], R5 ;  /* 0x0000a805000075a7 */ /* 0x00452400080011ff */
[----:B----4-:R-:W-:Y:S05]  /*d2f0*/  @!P0 NANOSLEEP.SYNCS 0x989680 ;  /* 0x009896800000895d */ /* 0x010fea0003900000 */
[----:B------:R-:W4:Y:S02]  /*d300*/  @!P0 SYNCS.PHASECHK.TRANS64 P0, [R0+URZ+0xa8], R5 ;  /* 0x0000a805000085a7 */ /* 0x000f2400080010ff */
[----:B----4-:R-:W-:Y:S05]  /*d310*/  @!P0 BRA `(.L_x_247) ;  /* 0xfffffffc00f08947 */ /* 0x010fea000383ffff */
[----:B------:R-:W-:Y:S05]  /*d320*/  BRA `(.L_x_248) ;  /* 0xffffff8c00f87947 */ /* 0x000fea000383ffff */
.L_x_107:
[----:B------:R-:W-:-:S07]  /*d330*/  MOV R2, UR21 ;  /* 0x0000001500027c02 */ /* 0x000fce0008000f00 */
.L_x_249:
[----:B--2---:R2:W4:Y:S02]  /*d340*/  SYNCS.PHASECHK.TRANS64.TRYWAIT P0, [R2+URZ+0xb0], R5 ;  /* 0x0000b005020075a7 */ /* 0x00452400080011ff */
[----:B----4-:R-:W-:Y:S05]  /*d350*/  @!P0 NANOSLEEP.SYNCS 0x989680 ;  /* 0x009896800000895d */ /* 0x010fea0003900000 */
[----:B------:R-:W4:Y:S02]  /*d360*/  @!P0 SYNCS.PHASECHK.TRANS64 P0, [R2+URZ+0xb0], R5 ;  /* 0x0000b005020085a7 */ /* 0x000f2400080010ff */
[----:B----4-:R-:W-:Y:S05]  /*d370*/  @!P0 BRA `(.L_x_249) ;  /* 0xfffffffc00f08947 */ /* 0x010fea000383ffff */
[----:B------:R-:W-:Y:S05]  /*d380*/  BRA `(.L_x_250) ;  /* 0xffffff8c00ec7947 */ /* 0x000fea000383ffff */
.L_x_109:
[----:B-1----:R1:W2:Y:S02]  /*d390*/  SYNCS.PHASECHK.TRANS64.TRYWAIT P0, [R3+URZ+0xd0], R0 ;  /* 0x0000d000030075a7 */ /* 0x0022a400080011ff */
[----:B--2---:R-:W-:Y:S05]  /*d3a0*/  @!P0 NANOSLEEP.SYNCS 0x989680 ;  /* 0x009896800000895d */ /* 0x004fea0003900000 */
[----:B------:R-:W2:Y:S02]  /*d3b0*/  @!P0 SYNCS.PHASECHK.TRANS64 P0, [R3+URZ+0xd0], R0 ;  /* 0x0000d000030085a7 */ /* 0x000ea400080010ff */
[----:B--2---:R-:W-:Y:S05]  /*d3c0*/  @!P0 BRA `(.L_x_109) ;  /* 0xfffffffc00f08947 */ /* 0x004fea000383ffff */
[----:B------:R-:W-:Y:S05]  /*d3d0*/  BRA `(.L_x_251) ;  /* 0xffffff9000c87947 */ /* 0x000fea000383ffff */
.L_x_120:
[----:B-1----:R-:W-:Y:S04]  /*d3e0*/  MOV R2, UR43 ;  /* 0x0000002b00027c02 */ /* 0x002fe80008000f00 */
[----:B------:R1:W2:Y:S03]  /*d3f0*/  SYNCS.PHASECHK.TRANS64.TRYWAIT P1, [R2+URZ+0x80], R3 ;  /* 0x00008003020075a7 */ /* 0x0002a600080211ff */
[----:B--2---:R-:W-:Y:S05]  /*d400*/  @!P1 NANOSLEEP.SYNCS 0x989680 ;  /* 0x009896800000995d */ /* 0x004fea0003900000 */
[----:B------:R-:W2:Y:S02]  /*d410*/  @!P1 SYNCS.PHASECHK.TRANS64 P1, [R2+URZ+0x80], R3 ;  /* 0x00008003020095a7 */ /* 0x000ea400080210ff */
[----:B--2---:R-:W-:Y:S05]  /*d420*/  @!P1 BRA `(.L_x_120) ;  /* 0xfffffffc00ec9947 */ /* 0x004fea000383ffff */
[----:B------:R-:W-:Y:S05]  /*d430*/  BRA `(.L_x_119) ;  /* 0xffffffa000347947 */ /* 0x000fea000383ffff */
.L_x_122:
[----:B-1----:R1:W4:Y:S02]  /*d440*/  SYNCS.PHASECHK.TRANS64.TRYWAIT P0, [R72+URZ+0xf0], R0 ;  /* 0x0000f000480075a7 */ /* 0x00232400080011ff */
[----:B----4-:R-:W-:Y:S05]  /*d450*/  @!P0 NANOSLEEP.SYNCS 0x989680 ;  /* 0x009896800000895d */ /* 0x010fea0003900000 */
[----:B------:R-:W4:Y:S02]  /*d460*/  @!P0 SYNCS.PHASECHK.TRANS64 P0, [R72+URZ+0xf0], R0 ;  /* 0x0000f000480085a7 */ /* 0x000f2400080010ff */
[----:B----4-:R-:W-:Y:S05]  /*d470*/  @!P0 BRA `(.L_x_122) ;  /* 0xfffffffc00f08947 */ /* 0x010fea000383ffff */
[----:B------:R-:W-:Y:S05]  /*d480*/  BRA `(.L_x_121) ;  /* 0xffffffa0005c7947 */ /* 0x000fea000383ffff */
.L_x_131:
[----:B-1----:R1:W3:Y:S02]  /*d490*/  SYNCS.PHASECHK.TRANS64.TRYWAIT P0, [R2+URZ+0x80], R0 ;  /* 0x00008000020075a7 */ /* 0x0022e400080011ff */
[----:B---3--:R-:W-:Y:S05]  /*d4a0*/  @!P0 NANOSLEEP.SYNCS 0x989680 ;  /* 0x009896800000895d */ /* 0x008fea0003900000 */
[----:B------:R-:W3:Y:S02]  /*d4b0*/  @!P0 SYNCS.PHASECHK.TRANS64 P0, [R2+URZ+0x80], R0 ;  /* 0x00008000020085a7 */ /* 0x000ee400080010ff */
[----:B---3--:R-:W-:Y:S05]  /*d4c0*/  @!P0 BRA `(.L_x_131) ;  /* 0xfffffffc00f08947 */ /* 0x008fea000383ffff */
[----:B------:R-:W-:Y:S05]  /*d4d0*/  BRA `(.L_x_130) ;  /* 0xffffffa800887947 */ /* 0x000fea000383ffff */
.L_x_139:
[----:B-1----:R1:W3:Y:S02]  /*d4e0*/  SYNCS.PHASECHK.TRANS64.TRYWAIT P0, [R6+URZ+0x80], R5 ;  /* 0x00008005060075a7 */ /* 0x0022e400080011ff */
[----:B---3--:R-:W-:Y:S05]  /*d4f0*/  @!P0 NANOSLEEP.SYNCS 0x989680 ;  /* 0x009896800000895d */ /* 0x008fea0003900000 */
[----:B------:R-:W3:Y:S02]  /*d500*/  @!P0 SYNCS.PHASECHK.TRANS64 P0, [R6+URZ+0x80], R5 ;  /* 0x00008005060085a7 */ /* 0x000ee400080010ff */
[----:B---3--:R-:W-:Y:S05]  /*d510*/  @!P0 BRA `(.L_x_139) ;  /* 0xfffffffc00f08947 */ /* 0x008fea000383ffff */
[----:B------:R-:W-:Y:S05]  /*d520*/  BRA `(.L_x_138) ;  /* 0xffffffb000dc7947 */ /* 0x000fea000383ffff */
.L_x_147:
[----:B-1----:R1:W3:Y:S02]  /*d530*/  SYNCS.PHASECHK.TRANS64.TRYWAIT P0, [R0+URZ+0x80], R6 ;  /* 0x00008006000075a7 */ /* 0x0022e400080011ff */
[----:B---3--:R-:W-:Y:S05]  /*d540*/  @!P0 NANOSLEEP.SYNCS 0x989680 ;  /* 0x009896800000895d */ /* 0x008fea0003900000 */
[----:B------:R-:W3:Y:S02]  /*d550*/  @!P0 SYNCS.PHASECHK.TRANS64 P0, [R0+URZ+0x80], R6 ;  /* 0x00008006000085a7 */ /* 0x000ee400080010ff */
[----:B---3--:R-:W-:Y:S05]  /*d560*/  @!P0 BRA `(.L_x_147) ;  /* 0xfffffffc00f08947 */ /* 0x008fea000383ffff */
[----:B------:R-:W-:Y:S05]  /*d570*/  BRA `(.L_x_146) ;  /* 0xffffffbc00307947 */ /* 0x000fea000383ffff */
.L_x_155:
[----:B-1----:R1:W4:Y:S02]  /*d580*/  SYNCS.PHASECHK.TRANS64.TRYWAIT P0, [R6+URZ+0x80], R5 ;  /* 0x00008005060075a7 */ /* 0x00232400080011ff */
[----:B----4-:R-:W-:Y:S05]  /*d590*/  @!P0 NANOSLEEP.SYNCS 0x989680 ;  /* 0x009896800000895d */ /* 0x010fea0003900000 */
[----:B------:R-:W4:Y:S02]  /*d5a0*/  @!P0 SYNCS.PHASECHK.TRANS64 P0, [R6+URZ+0x80], R5 ;  /* 0x00008005060085a7 */ /* 0x000f2400080010ff */
[----:B----4-:R-:W-:Y:S05]  /*d5b0*/  @!P0 BRA `(.L_x_155) ;  /* 0xfffffffc00f08947 */ /* 0x010fea000383ffff */
[----:B------:R-:W-:Y:S05]  /*d5c0*/  BRA `(.L_x_154) ;  /* 0xffffffc400907947 */ /* 0x000fea000383ffff */
.L_x_163:
[----:B-1----:R1:W4:Y:S02]  /*d5d0*/  SYNCS.PHASECHK.TRANS64.TRYWAIT P0, [R6+URZ+0x80], R5 ;  /* 0x00008005060075a7 */ /* 0x00232400080011ff */
[----:B----4-:R-:W-:Y:S05]  /*d5e0*/  @!P0 NANOSLEEP.SYNCS 0x989680 ;  /* 0x009896800000895d */ /* 0x010fea0003900000 */
[----:B------:R-:W4:Y:S02]  /*d5f0*/  @!P0 SYNCS.PHASECHK.TRANS64 P0, [R6+URZ+0x80], R5 ;  /* 0x00008005060085a7 */ /* 0x000f2400080010ff */
[----:B----4-:R-:W-:Y:S05]  /*d600*/  @!P0 BRA `(.L_x_163) ;  /* 0xfffffffc00f08947 */ /* 0x010fea000383ffff */
[----:B------:R-:W-:Y:S05]  /*d610*/  BRA `(.L_x_162) ;  /* 0xffffffcc00fc7947 */ /* 0x000fea000383ffff */
.L_x_171:
[----:B-1----:R1:W4:Y:S02]  /*d620*/  SYNCS.PHASECHK.TRANS64.TRYWAIT P0, [R6+URZ+0x80], R5 ;  /* 0x00008005060075a7 */ /* 0x00232400080011ff */
[----:B----4-:R-:W-:Y:S05]  /*d630*/  @!P0 NANOSLEEP.SYNCS 0x989680 ;  /* 0x009896800000895d */ /* 0x010fea0003900000 */
[----:B------:R-:W4:Y:S02]  /*d640*/  @!P0 SYNCS.PHASECHK.TRANS64 P0, [R6+URZ+0x80], R5 ;  /* 0x00008005060085a7 */ /* 0x000f2400080010ff */
[----:B----4-:R-:W-:Y:S05]  /*d650*/  @!P0 BRA `(.L_x_171) ;  /* 0xfffffffc00f08947 */ /* 0x010fea000383ffff */
[----:B------:R-:W-:Y:S05]  /*d660*/  BRA `(.L_x_170) ;  /* 0xffffffd800607947 */ /* 0x000fea000383ffff */
.L_x_179:
[----:B-1----:R1:W3:Y:S02]  /*d670*/  SYNCS.PHASECHK.TRANS64.TRYWAIT P0, [R0+URZ+0x80], R77 ;  /* 0x0000804d000075a7 */ /* 0x0022e400080011ff */
[----:B---3--:R-:W-:Y:S05]  /*d680*/  @!P0 NANOSLEEP.SYNCS 0x989680 ;  /* 0x009896800000895d */ /* 0x008fea0003900000 */
[----:B------:R-:W3:Y:S02]  /*d690*/  @!P0 SYNCS.PHASECHK.TRANS64 P0, [R0+URZ+0x80], R77 ;  /* 0x0000804d000085a7 */ /* 0x000ee400080010ff */
[----:B---3--:R-:W-:Y:S05]  /*d6a0*/  @!P0 BRA `(.L_x_179) ;  /* 0xfffffffc00f08947 */ /* 0x008fea000383ffff */
[----:B------:R-:W-:Y:S05]  /*d6b0*/  BRA `(.L_x_178) ;  /* 0xffffffe000c47947 */ /* 0x000fea000383ffff */
        .weak           $__internal_0_$__cuda_sm10x_tcgen05_guardrail_trap_col_being_dealloced_not_returned_by_alloc
        .type           $__internal_0_$__cuda_sm10x_tcgen05_guardrail_trap_col_being_dealloced_not_returned_by_alloc,@function
        .size           $__internal_0_$__cuda_sm10x_tcgen05_guardrail_trap_col_being_dealloced_not_returned_by_alloc,($__internal_1_$__cuda_sm10x_tcgen05_guardrail_trap_phase_invalid_during_alloc - $__internal_0_$__cuda_sm10x_tcgen05_guardrail_trap_col_being_dealloced_not_returned_by_alloc)
$__internal_0_$__cuda_sm10x_tcgen05_guardrail_trap_col_being_dealloced_not_returned_by_alloc:
[----:B------:R-:W-:Y:S05]  /*d6c0*/  BPT.TRAP 0x1 ;  /* 0x000000040000795c */ /* 0x000fea0000300000 */
[----:B------:R-:W-:-:S04]  /*d6d0*/  HFMA2 R3, -RZ, RZ, 0, 0 ;  /* 0x00000000ff037431 */ /* 0x000fc800000001ff */
[----:B------:R-:W-:Y:S05]  /*d6e0*/  RET.REL.NODEC R2 `(_ZN7cutlass13device_kernelINS_4gemm6kernel13GemmUniversalIN4cute5tupleIJiiiiEEENS1_10collective13CollectiveMmaINS1_35MainloopSm100TmaUmmaWarpSpecializedILi8ELi2ELi4ENS5_IJNS4_1CILi8EEENSA_ILi1EEESC_EEEEENS5_IJNSA_ILi128EEENSA_ILi256EEENSA_ILi32EEEEEENS_10tfloat32_tENS5_IJlSC_lEEESJ_SK_NS4_8TiledMMAINS4_8MMA_AtomIJNS4_23SM100_MMA_TF32_2x1SM_SSISJ_SJ_fLi128ELi256ELNS4_4UMMA5MajorE0ELSP_0ELNSO_7ScaleInE0ELSQ_0EEEEEENS4_6LayoutINS5_IJSC_SC_SC_EEENS5_IJNSA_ILi0EEESV_SV_EEEEENS5_IJNS4_10UnderscoreESY_SY_EEEEENS4_18SM100_TMA_2SM_LOADENS4_14ComposedLayoutINS4_7SwizzleILi3ELi4ELi3EEENS4_18smem_ptr_flag_bitsILi32EEENST_INS5_IJSB_SH_EEENS5_IJSH_SC_EEEEEEEvNS4_8identityENS4_28SM100_TMA_2SM_LOAD_MULTICASTES1A_vS1B_EENS_8epilogue10collective18CollectiveEpilogueINS1E_23Sm100TmaWarpSpecializedILi4ELi2ELi16ELb1ELb0EEEJNS5_IJNSA_ILi64EEESG_SH_EEENS5_IJNST_IS1J_SC_EENST_INS5_IJNSA_ILi16EEENSA_ILi2EEEEEENS5_IJSC_SF_EEEEEEEESJ_SK_SJ_SK_NS1E_6fusion15FusionCallbacksIS1I_NS1S_17LinearCombinationISJ_fSJ_fLNS_15FloatRoundStyleE2EEES1K_S1R_JEEENS4_5SM1004TMEM4LOAD26SM100_TMEM_LOAD_32dp32b16xENS4_13SM90_TMA_LOADENS12_INS13_ILi2ELi4ELi3EEES16_NST_INS5_IJSB_S1M_EEENS5_IJS1M_SC_EEEEEEENS4_39AutoVectorizingCopyWithAssumedAlignmentILi128EEENS4_14SM90_TMA_STOREES27_S29_S29_EEEvvEEEEvNT_6ParamsE) ;  /* 0xffffff2802447950 */ /* 0x000fea0003c3ffff */
        .weak           $__internal_1_$__cuda_sm10x_tcgen05_guardrail_trap_phase_invalid_during_alloc
        .type           $__internal_1_$__cuda_sm10x_tcgen05_guardrail_trap_phase_invalid_during_alloc,@function
        .size           $__internal_1_$__cuda_sm10x_tcgen05_guardrail_trap_phase_invalid_during_alloc,($__internal_2_$__cuda_sm10x_tcgen05_guardrail_trap_unallocated_columns_being_dealloced - $__internal_1_$__cuda_sm10x_tcgen05_guardrail_trap_phase_invalid_during_alloc)
$__internal_1_$__cuda_sm10x_tcgen05_guardrail_trap_phase_invalid_during_alloc:
[----:B------:R-:W-:Y:S05]  /*d6f0*/  BPT.TRAP 0x1 ;  /* 0x000000040000795c */ /* 0x000fea0000300000 */
[----:B------:R-:W-:-:S04]  /*d700*/  MOV R5, 0x0 ;  /* 0x0000000000057802 */ /* 0x000fc80000000f00 */
[----:B------:R-:W-:Y:S05]  /*d710*/  RET.REL.NODEC R4 `(_ZN7cutlass13device_kernelINS_4gemm6kernel13GemmUniversalIN4cute5tupleIJiiiiEEENS1_10collective13CollectiveMmaINS1_35MainloopSm100TmaUmmaWarpSpecializedILi8ELi2ELi4ENS5_IJNS4_1CILi8EEENSA_ILi1EEESC_EEEEENS5_IJNSA_ILi128EEENSA_ILi256EEENSA_ILi32EEEEEENS_10tfloat32_tENS5_IJlSC_lEEESJ_SK_NS4_8TiledMMAINS4_8MMA_AtomIJNS4_23SM100_MMA_TF32_2x1SM_SSISJ_SJ_fLi128ELi256ELNS4_4UMMA5MajorE0ELSP_0ELNSO_7ScaleInE0ELSQ_0EEEEEENS4_6LayoutINS5_IJSC_SC_SC_EEENS5_IJNSA_ILi0EEESV_SV_EEEEENS5_IJNS4_10UnderscoreESY_SY_EEEEENS4_18SM100_TMA_2SM_LOADENS4_14ComposedLayoutINS4_7SwizzleILi3ELi4ELi3EEENS4_18smem_ptr_flag_bitsILi32EEENST_INS5_IJSB_SH_EEENS5_IJSH_SC_EEEEEEEvNS4_8identityENS4_28SM100_TMA_2SM_LOAD_MULTICASTES1A_vS1B_EENS_8epilogue10collective18CollectiveEpilogueINS1E_23Sm100TmaWarpSpecializedILi4ELi2ELi16ELb1ELb0EEEJNS5_IJNSA_ILi64EEESG_SH_EEENS5_IJNST_IS1J_SC_EENST_INS5_IJNSA_ILi16EEENSA_ILi2EEEEEENS5_IJSC_SF_EEEEEEEESJ_SK_SJ_SK_NS1E_6fusion15FusionCallbacksIS1I_NS1S_17LinearCombinationISJ_fSJ_fLNS_15FloatRoundStyleE2EEES1K_S1R_JEEENS4_5SM1004TMEM4LOAD26SM100_TMEM_LOAD_32dp32b16xENS4_13SM90_TMA_LOADENS12_INS13_ILi2ELi4ELi3EEES16_NST_INS5_IJSB_S1M_EEENS5_IJS1M_SC_EEEEEEENS4_39AutoVectorizingCopyWithAssumedAlignmentILi128EEENS4_14SM90_TMA_STOREES27_S29_S29_EEEvvEEEEvNT_6ParamsE) ;  /* 0xffffff2804387950 */ /* 0x000fea0003c3ffff */
        .weak           $__internal_2_$__cuda_sm10x_tcgen05_guardrail_trap_unallocated_columns_being_dealloced
        .type           $__internal_2_$__cuda_sm10x_tcgen05_guardrail_trap_unallocated_columns_being_dealloced,@function
        .size           $__internal_2_$__cuda_sm10x_tcgen05_guardrail_trap_unallocated_columns_being_dealloced,(.L_x_253 - $__internal_2_$__cuda_sm10x_tcgen05_guardrail_trap_unallocated_columns_being_dealloced)
$__internal_2_$__cuda_sm10x_tcgen05_guardrail_trap_unallocated_columns_being_dealloced:
[----:B------:R-:W-:Y:S05]  /*d720*/  BPT.TRAP 0x1 ;  /* 0x000000040000795c */ /* 0x000fea0000300000 */
[----:B------:R-:W-:-:S04]  /*d730*/  HFMA2 R3, -RZ, RZ, 0, 0 ;  /* 0x00000000ff037431 */ /* 0x000fc800000001ff */
[----:B------:R-:W-:Y:S05]  /*d740*/  RET.REL.NODEC R2 `(_ZN7cutlass13device_kernelINS_4gemm6kernel13GemmUniversalIN4cute5tupleIJiiiiEEENS1_10collective13CollectiveMmaINS1_35MainloopSm100TmaUmmaWarpSpecializedILi8ELi2ELi4ENS5_IJNS4_1CILi8EEENSA_ILi1EEESC_EEEEENS5_IJNSA_ILi128EEENSA_ILi256EEENSA_ILi32EEEEEENS_10tfloat32_tENS5_IJlSC_lEEESJ_SK_NS4_8TiledMMAINS4_8MMA_AtomIJNS4_23SM100_MMA_TF32_2x1SM_SSISJ_SJ_fLi128ELi256ELNS4_4UMMA5MajorE0ELSP_0ELNSO_7ScaleInE0ELSQ_0EEEEEENS4_6LayoutINS5_IJSC_SC_SC_EEENS5_IJNSA_ILi0EEESV_SV_EEEEENS5_IJNS4_10UnderscoreESY_SY_EEEEENS4_18SM100_TMA_2SM_LOADENS4_14ComposedLayoutINS4_7SwizzleILi3ELi4ELi3EEENS4_18smem_ptr_flag_bitsILi32EEENST_INS5_IJSB_SH_EEENS5_IJSH_SC_EEEEEEEvNS4_8identityENS4_28SM100_TMA_2SM_LOAD_MULTICASTES1A_vS1B_EENS_8epilogue10collective18CollectiveEpilogueINS1E_23Sm100TmaWarpSpecializedILi4ELi2ELi16ELb1ELb0EEEJNS5_IJNSA_ILi64EEESG_SH_EEENS5_IJNST_IS1J_SC_EENST_INS5_IJNSA_ILi16EEENSA_ILi2EEEEEENS5_IJSC_SF_EEEEEEEESJ_SK_SJ_SK_NS1E_6fusion15FusionCallbacksIS1I_NS1S_17LinearCombinationISJ_fSJ_fLNS_15FloatRoundStyleE2EEES1K_S1R_JEEENS4_5SM1004TMEM4LOAD26SM100_TMEM_LOAD_32dp32b16xENS4_13SM90_TMA_LOADENS12_INS13_ILi2ELi4ELi3EEES16_NST_INS5_IJSB_S1M_EEENS5_IJS1M_SC_EEEEEEENS4_39AutoVectorizingCopyWithAssumedAlignmentILi128EEENS4_14SM90_TMA_STOREES27_S29_S29_EEEvvEEEEvNT_6ParamsE) ;  /* 0xffffff28022c7950 */ /* 0x000fea0003c3ffff */
.L_x_252:
[----:B------:R-:W-:-:S00]  /*d750*/  BRA `(.L_x_252) ;  /* 0xfffffffc00fc7947 */ /* 0x000fc0000383ffff */
[----:B------:R-:W-:-:S00]  /*d760*/  NOP ;  /* 0x0000000000007918 */ /* 0x000fc00000000000 */
        /* <DEDUP_REMOVED lines=9> */
.L_x_253:


//--------------------- .nv.global.init           --------------------------
	.section	.nv.global.init,"aw",@progbits
.nv.global.init:
	.type		$str$27,@object
	.size		$str$27,($str$28 - $str$27)
$str$27:
        /*0000*/ 	.byte	0x28, 0x61, 0x64, 0x64, 0x72, 0x65, 0x73, 0x73, 0x20, 0x26, 0x20, 0x6d, 0x61, 0x73, 0x6b, 0x29
        /*0010*/ 	.byte	0x20, 0x3d, 0x3d, 0x20, 0x30, 0x00
	.type		$str$28,@object
	.size		$str$28,($str$26 - $str$28)
$str$28:
        /*0016*/ 	.byte	0x2f, 0x74, 0x6d, 0x70, 0x2f, 0x63, 0x75, 0x74, 0x6c, 0x61, 0x73, 0x73, 0x5f, 0x73, 0x77, 0x65
        /*0026*/ 	.byte	0x65, 0x70, 0x5f, 0x73, 0x72, 0x63, 0x2f, 0x69, 0x6e, 0x63, 0x6c, 0x75, 0x64, 0x65, 0x2f, 0x63
        /*0036*/ 	.byte	0x75, 0x74, 0x65, 0x2f, 0x70, 0x6f, 0x69, 0x6e, 0x74, 0x65, 0x72, 0x5f, 0x66, 0x6c, 0x61, 0x67
        /*0046*/ 	.byte	0x67, 0x65, 0x64, 0x2e, 0x68, 0x70, 0x70, 0x00
	.type		$str$26,@object
	.size		$str$26,($str$25 - $str$26)
$str$26:
        /*004e*/ 	.byte	0x2f, 0x74, 0x6d, 0x70, 0x2f, 0x63, 0x75, 0x74, 0x6c, 0x61, 0x73, 0x73, 0x5f, 0x73, 0x77, 0x65
        /*005e*/ 	.byte	0x65, 0x70, 0x5f, 0x73, 0x72, 0x63, 0x2f, 0x69, 0x6e, 0x63, 0x6c, 0x75, 0x64, 0x65, 0x2f, 0x63
        /*006e*/ 	.byte	0x75, 0x74, 0x65, 0x2f, 0x61, 0x74, 0x6f, 0x6d, 0x2f, 0x63, 0x6f, 0x70, 0x79, 0x5f, 0x74, 0x72
        /*007e*/ 	.byte	0x61, 0x69, 0x74, 0x73, 0x5f, 0x73, 0x6d, 0x31, 0x30, 0x30, 0x2e, 0x68, 0x70, 0x70, 0x00
	.type		$str$25,@object
	.size		$str$25,(__unnamed_1 - $str$25)
$str$25:
        /*008d*/ 	.byte	0x28, 0x28, 0x75, 0x69, 0x6e, 0x74, 0x33, 0x32, 0x5f, 0x74, 0x28, 0x74, 0x68, 0x72, 0x65, 0x61
        /*009d*/ 	.byte	0x64, 0x49, 0x64, 0x78, 0x2e, 0x78, 0x29, 0x20, 0x2f, 0x20, 0x33, 0x32, 0x29, 0x20, 0x25, 0x20
        /*00ad*/ 	.byte	0x34, 0x29, 0x20, 0x3d, 0x3d, 0x20, 0x28, 0x28, 0x28, 0x74, 0x6d, 0x65, 0x6d, 0x5f, 0x61, 0x64
        /*00bd*/ 	.byte	0x64, 0x72, 0x20, 0x3e, 0x3e, 0x20, 0x31, 0x36, 0x29, 0x20, 0x2f, 0x20, 0x33, 0x32, 0x29, 0x20
        /*00cd*/ 	.byte	0x25, 0x20, 0x34, 0x29, 0x00
	.type		__unnamed_1,@object
	.size		__unnamed_1,(__unnamed_2 - __unnamed_1)
__unnamed_1:
        /*00d2*/ 	.byte	0x61, 0x75, 0x74, 0x6f, 0x20, 0x63, 0x75, 0x74, 0x65, 0x3a, 0x3a, 0x61, 0x73, 0x5f, 0x70, 0x6f
        /* <DEDUP_REMOVED lines=24> */
        /*0262*/ 	.byte	0x43, 0x3c, 0x32, 0x30, 0x34, 0x38, 0x3e, 0x3e, 0x3e, 0x3e, 0x5d, 0x00
	.type		__unnamed_2,@object
	.size		__unnamed_2,(.L_2 - __unnamed_2)
__unnamed_2:
        /* <DEDUP_REMOVED lines=42> */
        /*050e*/ 	.byte	0x3e, 0x5d, 0x00
.L_2:


//--------------------- .nv.shared._ZN7cutlass13device_kernelINS_4gemm6kernel13GemmUniversalIN4cute5tupleIJiiiiEEENS1_10collective13CollectiveMmaINS1_35MainloopSm100TmaUmmaWarpSpecializedILi8ELi2ELi4ENS5_IJNS4_1CILi8EEENSA_ILi1EEESC_EEEEENS5_IJNSA_ILi128EEENSA_ILi256EEENSA_ILi32EEEEEENS_10tfloat32_tENS5_IJlSC_lEEESJ_SK_NS4_8TiledMMAINS4_8MMA_AtomIJNS4_23SM100_MMA_TF32_2x1SM_SSISJ_SJ_fLi128ELi256ELNS4_4UMMA5MajorE0ELSP_0ELNSO_7ScaleInE0ELSQ_0EEEEEENS4_6LayoutINS5_IJSC_SC_SC_EEENS5_IJNSA_ILi0EEESV_SV_EEEEENS5_IJNS4_10UnderscoreESY_SY_EEEEENS4_18SM100_TMA_2SM_LOADENS4_14ComposedLayoutINS4_7SwizzleILi3ELi4ELi3EEENS4_18smem_ptr_flag_bitsILi32EEENST_INS5_IJSB_SH_EEENS5_IJSH_SC_EEEEEEEvNS4_8identityENS4_28SM100_TMA_2SM_LOAD_MULTICASTES1A_vS1B_EENS_8epilogue10collective18CollectiveEpilogueINS1E_23Sm100TmaWarpSpecializedILi4ELi2ELi16ELb1ELb0EEEJNS5_IJNSA_ILi64EEESG_SH_EEENS5_IJNST_IS1J_SC_EENST_INS5_IJNSA_ILi16EEENSA_ILi2EEEEEENS5_IJSC_SF_EEEEEEEESJ_SK_SJ_SK_NS1E_6fusion15FusionCallbacksIS1I_NS1S_17LinearCombinationISJ_fSJ_fLNS_15FloatRoundStyleE2EEES1K_S1R_JEEENS4_5SM1004TMEM4LOAD26SM100_TMEM_LOAD_32dp32b16xENS4_13SM90_TMA_LOADENS12_INS13_ILi2ELi4ELi3EEES16_NST_INS5_IJSB_S1M_EEENS5_IJS1M_SC_EEEEEEENS4_39AutoVectorizingCopyWithAssumedAlignmentILi128EEENS4_14SM90_TMA_STOREES27_S29_S29_EEEvvEEEEvNT_6ParamsE --------------------------
	.section	.nv.shared._ZN7cutlass13device_kernelINS_4gemm6kernel13GemmUniversalIN4cute5tupleIJiiiiEEENS1_10collective13CollectiveMmaINS1_35MainloopSm100TmaUmmaWarpSpecializedILi8ELi2ELi4ENS5_IJNS4_1CILi8EEENSA_ILi1EEESC_EEEEENS5_IJNSA_ILi128EEENSA_ILi256EEENSA_ILi32EEEEEENS_10tfloat32_tENS5_IJlSC_lEEESJ_SK_NS4_8TiledMMAINS4_8MMA_AtomIJNS4_23SM100_MMA_TF32_2x1SM_SSISJ_SJ_fLi128ELi256ELNS4_4UMMA5MajorE0ELSP_0ELNSO_7ScaleInE0ELSQ_0EEEEEENS4_6LayoutINS5_IJSC_SC_SC_EEENS5_IJNSA_ILi0EEESV_SV_EEEEENS5_IJNS4_10UnderscoreESY_SY_EEEEENS4_18SM100_TMA_2SM_LOADENS4_14ComposedLayoutINS4_7SwizzleILi3ELi4ELi3EEENS4_18smem_ptr_flag_bitsILi32EEENST_INS5_IJSB_SH_EEENS5_IJSH_SC_EEEEEEEvNS4_8identityENS4_28SM100_TMA_2SM_LOAD_MULTICASTES1A_vS1B_EENS_8epilogue10collective18CollectiveEpilogueINS1E_23Sm100TmaWarpSpecializedILi4ELi2ELi16ELb1ELb0EEEJNS5_IJNSA_ILi64EEESG_SH_EEENS5_IJNST_IS1J_SC_EENST_INS5_IJNSA_ILi16EEENSA_ILi2EEEEEENS5_IJSC_SF_EEEEEEEESJ_SK_SJ_SK_NS1E_6fusion15FusionCallbacksIS1I_NS1S_17LinearCombinationISJ_fSJ_fLNS_15FloatRoundStyleE2EEES1K_S1R_JEEENS4_5SM1004TMEM4LOAD26SM100_TMEM_LOAD_32dp32b16xENS4_13SM90_TMA_LOADENS12_INS13_ILi2ELi4ELi3EEES16_NST_INS5_IJSB_S1M_EEENS5_IJS1M_SC_EEEEEEENS4_39AutoVectorizingCopyWithAssumedAlignmentILi128EEENS4_14SM90_TMA_STOREES27_S29_S29_EEEvvEEEEvNT_6ParamsE,"aw",@nobits
	.sectionflags	@""
	.align	16
	.zero		1024


//--------------------- .nv.shared.reserved.0     --------------------------
	.section	.nv.shared.reserved.0,"aw",@nobits
	.weak		__nv_reservedSMEM_offset_0_alias
	.size		__nv_reservedSMEM_offset_0_alias, 0, 64
	.other		__nv_reservedSMEM_offset_0_alias,@"STO_CUDA_RESERVED_SHARED STV_DEFAULT"
__nv_reservedSMEM_offset_0_alias:
	.zero		0
.nv.shared.reserved.0:
	.zero		64
	.weak		__nv_reservedSMEM_tcgen05_partition
	.type		__nv_reservedSMEM_tcgen05_partition,@object
	.size		__nv_reservedSMEM_tcgen05_partition,(.L_0 - __nv_reservedSMEM_tcgen05_partition)
__nv_reservedSMEM_tcgen05_partition:
	.zero		32
.L_0:


//--------------------- .nv.global                --------------------------
	.section	.nv.global,"aw",@nobits
.nv.global:
	.type		_ZN40_INTERNAL_1ea72513_4_k_cu_338a0261_368134cute1_E,@object
	.size		_ZN40_INTERNAL_1ea72513_4_k_cu_338a0261_368134cute1_E,(_ZN40_INTERNAL_1ea72513_4_k_cu_338a0261_368134cuda3std3__45__cpo6cbeginE - _ZN40_INTERNAL_1ea72513_4_k_cu_338a0261_368134cute1_E)
_ZN40_INTERNAL_1ea72513_4_k_cu_338a0261_368134cute1_E:
	.zero		1
	.type		_ZN40_INTERNAL_1ea72513_4_k_cu_338a0261_368134cuda3std3__45__cpo6cbeginE,@object
	.size		_ZN40_INTERNAL_1ea72513_4_k_cu_338a0261_368134cuda3std3__45__cpo6cbeginE,(_ZN40_INTERNAL_1ea72513_4_k_cu_338a0261_368134cuda3std3__48in_placeE - _ZN40_INTERNAL_1ea72513_4_k_cu_338a0261_368134cuda3std3__45__cpo6cbeginE)
_ZN40_INTERNAL_1ea72513_4_k_cu_338a0261_368134cuda3std3__45__cpo6cbeginE:
	.zero		1
	.type		_ZN40_INTERNAL_1ea72513_4_k_cu_338a0261_368134cuda3std3__48in_placeE,@object
	.size		_ZN40_INTERNAL_1ea72513_4_k_cu_338a0261_368134cuda3std3__48in_placeE,(_ZN40_INTERNAL_1ea72513_4_k_cu_338a0261_368134cuda3std6ranges3__45__cpo9iter_moveE - _ZN40_INTERNAL_1ea72513_4_k_cu_338a0261_368134cuda3std3__48in_placeE)
_ZN40_INTERNAL_1ea72513_4_k_cu_338a0261_368134cuda3std3__48in_placeE:
	.zero		1
	.type		_ZN40_INTERNAL_1ea72513_4_k_cu_338a0261_368134cuda3std6ranges3__45__cpo9iter_moveE,@object
	.size		_ZN40_INTERNAL_1ea72513_4_k_cu_338a0261_368134cuda3std6ranges3__45__cpo9iter_moveE,(_ZN40_INTERNAL_1ea72513_4_k_cu_338a0261_368134cuda3std3__45__cpo5beginE - _ZN40_INTERNAL_1ea72513_4_k_cu_338a0261_368134cuda3std6ranges3__45__cpo9iter_moveE)
_ZN40_INTERNAL_1ea72513_4_k_cu_338a0261_368134cuda3std6ranges3__45__cpo9iter_moveE:
	.zero		1
	.type		_ZN40_INTERNAL_1ea72513_4_k_cu_338a0261_368134cuda3std3__45__cpo5beginE,@object
	.size		_ZN40_INTERNAL_1ea72513_4_k_cu_338a0261_368134cuda3std3__45__cpo5beginE,(_ZN40_INTERNAL_1ea72513_4_k_cu_338a0261_368134cuda3std3__442_GLOBAL__N__1ea72513_4_k_cu_338a0261_368136ignoreE - _ZN40_INTERNAL_1ea72513_4_k_cu_338a0261_368134cuda3std3__45__cpo5beginE)
_ZN40_INTERNAL_1ea72513_4_k_cu_338a0261_368134cuda3std3__45__cpo5beginE:
	.zero		1
	.type		_ZN40_INTERNAL_1ea72513_4_k_cu_338a0261_368134cuda3std3__442_GLOBAL__N__1ea72513_4_k_cu_338a0261_368136ignoreE,@object
	.size		_ZN40_INTERNAL_1ea72513_4_k_cu_338a0261_368134cuda3std3__442_GLOBAL__N__1ea72513_4_k_cu_338a0261_368136ignoreE,(_ZN40_INTERNAL_1ea72513_4_k_cu_338a0261_368134cute7productE - _ZN40_INTERNAL_1ea72513_4_k_cu_338a0261_368134cuda3std3__442_GLOBAL__N__1ea72513_4_k_cu_338a0261_368136ignoreE)
_ZN40_INTERNAL_1ea72513_4_k_cu_338a0261_368134cuda3std3__442_GLOBAL__N__1ea72513_4_k_cu_338a0261_368136ignoreE:
	.zero		1
	.type		_ZN40_INTERNAL_1ea72513_4_k_cu_338a0261_368134cute7productE,@object
	.size		_ZN40_INTERNAL_1ea72513_4_k_cu_338a0261_368134cute7productE,(_ZN40_INTERNAL_1ea72513_4_k_cu_338a0261_368134cuda3std3__45__cpo3endE - _ZN40_INTERNAL_1ea72513_4_k_cu_338a0261_368134cute7productE)
_ZN40_INTERNAL_1ea72513_4_k_cu_338a0261_368134cute7productE:
	.zero		1
	.type		_ZN40_INTERNAL_1ea72513_4_k_cu_338a0261_368134cuda3std3__45__cpo3endE,@object
	.size		_ZN40_INTERNAL_1ea72513_4_k_cu_338a0261_368134cuda3std3__45__cpo3endE,(_ZN40_INTERNAL_1ea72513_4_k_cu_338a0261_368134cuda3std3__419piecewise_constructE - _ZN40_INTERNAL_1ea72513_4_k_cu_338a0261_368134cuda3std3__45__cpo3endE)
_ZN40_INTERNAL_1ea72513_4_k_cu_338a0261_368134cuda3std3__45__cpo3endE:
	.zero		1
	.type		_ZN40_INTERNAL_1ea72513_4_k_cu_338a0261_368134cuda3std3__419piecewise_constructE,@object
	.size		_ZN40_INTERNAL_1ea72513_4_k_cu_338a0261_368134cuda3std3__419piecewise_constructE,(_ZN40_INTERNAL_1ea72513_4_k_cu_338a0261_368134cuda3std3__45__cpo4cendE - _ZN40_INTERNAL_1ea72513_4_k_cu_338a0261_368134cuda3std3__419piecewise_constructE)
_ZN40_INTERNAL_1ea72513_4_k_cu_338a0261_368134cuda3std3__419piecewise_constructE:
	.zero		1
	.type		_ZN40_INTERNAL_1ea72513_4_k_cu_338a0261_368134cuda3std3__45__cpo4cendE,@object
	.size		_ZN40_INTERNAL_1ea72513_4_k_cu_338a0261_368134cuda3std3__45__cpo4cendE,(_ZN40_INTERNAL_1ea72513_4_k_cu_338a0261_368134cuda3std6ranges3__45__cpo4swapE - _ZN40_INTERNAL_1ea72513_4_k_cu_338a0261_368134cuda3std3__45__cpo4cendE)
_ZN40_INTERNAL_1ea72513_4_k_cu_338a0261_368134cuda3std3__45__cpo4cendE:
	.zero		1
	.type		_ZN40_INTERNAL_1ea72513_4_k_cu_338a0261_368134cuda3std6ranges3__45__cpo4swapE,@object
	.size		_ZN40_INTERNAL_1ea72513_4_k_cu_338a0261_368134cuda3std6ranges3__45__cpo4swapE,(.L_10 - _ZN40_INTERNAL_1ea72513_4_k_cu_338a0261_368134cuda3std6ranges3__45__cpo4swapE)
_ZN40_INTERNAL_1ea72513_4_k_cu_338a0261_368134cuda3std6ranges3__45__cpo4swapE:
	.zero		1
.L_10:


//--------------------- .nv.constant0._ZN7cutlass13device_kernelINS_4gemm6kernel13GemmUniversalIN4cute5tupleIJiiiiEEENS1_10collective13CollectiveMmaINS1_35MainloopSm100TmaUmmaWarpSpecializedILi8ELi2ELi4ENS5_IJNS4_1CILi8EEENSA_ILi1EEESC_EEEEENS5_IJNSA_ILi128EEENSA_ILi256EEENSA_ILi32EEEEEENS_10tfloat32_tENS5_IJlSC_lEEESJ_SK_NS4_8TiledMMAINS4_8MMA_AtomIJNS4_23SM100_MMA_TF32_2x1SM_SSISJ_SJ_fLi128ELi256ELNS4_4UMMA5MajorE0ELSP_0ELNSO_7ScaleInE0ELSQ_0EEEEEENS4_6LayoutINS5_IJSC_SC_SC_EEENS5_IJNSA_ILi0EEESV_SV_EEEEENS5_IJNS4_10UnderscoreESY_SY_EEEEENS4_18SM100_TMA_2SM_LOADENS4_14ComposedLayoutINS4_7SwizzleILi3ELi4ELi3EEENS4_18smem_ptr_flag_bitsILi32EEENST_INS5_IJSB_SH_EEENS5_IJSH_SC_EEEEEEEvNS4_8identityENS4_28SM100_TMA_2SM_LOAD_MULTICASTES1A_vS1B_EENS_8epilogue10collective18CollectiveEpilogueINS1E_23Sm100TmaWarpSpecializedILi4ELi2ELi16ELb1ELb0EEEJNS5_IJNSA_ILi64EEESG_SH_EEENS5_IJNST_IS1J_SC_EENST_INS5_IJNSA_ILi16EEENSA_ILi2EEEEEENS5_IJSC_SF_EEEEEEEESJ_SK_SJ_SK_NS1E_6fusion15FusionCallbacksIS1I_NS1S_17LinearCombinationISJ_fSJ_fLNS_15FloatRoundStyleE2EEES1K_S1R_JEEENS4_5SM1004TMEM4LOAD26SM100_TMEM_LOAD_32dp32b16xENS4_13SM90_TMA_LOADENS12_INS13_ILi2ELi4ELi3EEES16_NST_INS5_IJSB_S1M_EEENS5_IJS1M_SC_EEEEEEENS4_39AutoVectorizingCopyWithAssumedAlignmentILi128EEENS4_14SM90_TMA_STOREES27_S29_S29_EEEvvEEEEvNT_6ParamsE --------------------------
	.section	.nv.constant0._ZN7cutlass13device_kernelINS_4gemm6kernel13GemmUniversalIN4cute5tupleIJiiiiEEENS1_10collective13CollectiveMmaINS1_35MainloopSm100TmaUmmaWarpSpecializedILi8ELi2ELi4ENS5_IJNS4_1CILi8EEENSA_ILi1EEESC_EEEEENS5_IJNSA_ILi128EEENSA_ILi256EEENSA_ILi32EEEEEENS_10tfloat32_tENS5_IJlSC_lEEESJ_SK_NS4_8TiledMMAINS4_8MMA_AtomIJNS4_23SM100_MMA_TF32_2x1SM_SSISJ_SJ_fLi128ELi256ELNS4_4UMMA5MajorE0ELSP_0ELNSO_7ScaleInE0ELSQ_0EEEEEENS4_6LayoutINS5_IJSC_SC_SC_EEENS5_IJNSA_ILi0EEESV_SV_EEEEENS5_IJNS4_10UnderscoreESY_SY_EEEEENS4_18SM100_TMA_2SM_LOADENS4_14ComposedLayoutINS4_7SwizzleILi3ELi4ELi3EEENS4_18smem_ptr_flag_bitsILi32EEENST_INS5_IJSB_SH_EEENS5_IJSH_SC_EEEEEEEvNS4_8identityENS4_28SM100_TMA_2SM_LOAD_MULTICASTES1A_vS1B_EENS_8epilogue10collective18CollectiveEpilogueINS1E_23Sm100TmaWarpSpecializedILi4ELi2ELi16ELb1ELb0EEEJNS5_IJNSA_ILi64EEESG_SH_EEENS5_IJNST_IS1J_SC_EENST_INS5_IJNSA_ILi16EEENSA_ILi2EEEEEENS5_IJSC_SF_EEEEEEEESJ_SK_SJ_SK_NS1E_6fusion15FusionCallbacksIS1I_NS1S_17LinearCombinationISJ_fSJ_fLNS_15FloatRoundStyleE2EEES1K_S1R_JEEENS4_5SM1004TMEM4LOAD26SM100_TMEM_LOAD_32dp32b16xENS4_13SM90_TMA_LOADENS12_INS13_ILi2ELi4ELi3EEES16_NST_INS5_IJSB_S1M_EEENS5_IJS1M_SC_EEEEEEENS4_39AutoVectorizingCopyWithAssumedAlignmentILi128EEENS4_14SM90_TMA_STOREES27_S29_S29_EEEvvEEEEvNT_6ParamsE,"a",@progbits
	.sectionflags	@""
	.align	4
.nv.constant0._ZN7cutlass13device_kernelINS_4gemm6kernel13GemmUniversalIN4cute5tupleIJiiiiEEENS1_10collective13CollectiveMmaINS1_35MainloopSm100TmaUmmaWarpSpecializedILi8ELi2ELi4ENS5_IJNS4_1CILi8EEENSA_ILi1EEESC_EEEEENS5_IJNSA_ILi128EEENSA_ILi256EEENSA_ILi32EEEEEENS_10tfloat32_tENS5_IJlSC_lEEESJ_SK_NS4_8TiledMMAINS4_8MMA_AtomIJNS4_23SM100_MMA_TF32_2x1SM_SSISJ_SJ_fLi128ELi256ELNS4_4UMMA5MajorE0ELSP_0ELNSO_7ScaleInE0ELSQ_0EEEEEENS4_6LayoutINS5_IJSC_SC_SC_EEENS5_IJNSA_ILi0EEESV_SV_EEEEENS5_IJNS4_10UnderscoreESY_SY_EEEEENS4_18SM100_TMA_2SM_LOADENS4_14ComposedLayoutINS4_7SwizzleILi3ELi4ELi3EEENS4_18smem_ptr_flag_bitsILi32EEENST_INS5_IJSB_SH_EEENS5_IJSH_SC_EEEEEEEvNS4_8identityENS4_28SM100_TMA_2SM_LOAD_MULTICASTES1A_vS1B_EENS_8epilogue10collective18CollectiveEpilogueINS1E_23Sm100TmaWarpSpecializedILi4ELi2ELi16ELb1ELb0EEEJNS5_IJNSA_ILi64EEESG_SH_EEENS5_IJNST_IS1J_SC_EENST_INS5_IJNSA_ILi16EEENSA_ILi2EEEEEENS5_IJSC_SF_EEEEEEEESJ_SK_SJ_SK_NS1E_6fusion15FusionCallbacksIS1I_NS1S_17LinearCombinationISJ_fSJ_fLNS_15FloatRoundStyleE2EEES1K_S1R_JEEENS4_5SM1004TMEM4LOAD26SM100_TMEM_LOAD_32dp32b16xENS4_13SM90_TMA_LOADENS12_INS13_ILi2ELi4ELi3EEES16_NST_INS5_IJSB_S1M_EEENS5_IJS1M_SC_EEEEEEENS4_39AutoVectorizingCopyWithAssumedAlignmentILi128EEENS4_14SM90_TMA_STOREES27_S29_S29_EEEvvEEEEvNT_6ParamsE:
	.zero		2944


//--------------------- SYMBOLS --------------------------

	.type		.nv.reservedSmem.offset0,@object
	.size		.nv.reservedSmem.offset0,0x4
	.type		.nv.reservedSmem.cap,@object
	.size		.nv.reservedSmem.cap,0x4
	.type		__assertfail,@function
